	.target	sm_103a

	.elftype	@"ET_EXEC"


//--------------------- .note.nv.tkinfo           --------------------------
	.section	.note.nv.tkinfo,"",@"SHT_NOTE"
	.sectionflags	@"SHF_NOTE_NV_TKINFO"
	.tkinfo
        /*0018*/ 	.word	0x00000002
        /*0030*/ 	.string	""
        /*0030*/ 	.string	"ptxas"
        /*0030*/ 	.string	"Cuda compilation tools, release 13.0, V13.0.88"
        /*0030*/ 	.string	"Build cuda_13.0.r13.0/compiler.36424714_0"
        /*0030*/ 	.string	"-arch sm_103a -m 64 "



//--------------------- .note.nv.cuinfo           --------------------------
	.section	.note.nv.cuinfo,"",@"SHT_NOTE"
	.sectionflags	@"SHF_NOTE_NV_CUINFO"
        /*0018*/ 	.short	0x0002
        /*001a*/ 	.short	0x0067
        /*001c*/ 	.short	0x0082
	.zero		2


//--------------------- .nv.info                  --------------------------
	.section	.nv.info,"",@"SHT_CUDA_INFO"
	.align	4


	//----- nvinfo : EIATTR_REGCOUNT
	.align		4
        /*0000*/ 	.byte	0x04, 0x2f
        /*0002*/ 	.short	(.L_39 - .L_38)
	.align		4
.L_38:
        /*0004*/ 	.word	index@(_ZN2at6native29vectorized_elementwise_kernelILi8EZZZNS0_66_GLOBAL__N__d53a5ca4_28_ActivationLeakyReluKernel_cu_9e10b42f_310617leaky_relu_kernelERNS_18TensorIteratorBaseERKN3c106ScalarEENKUlvE_clEvENKUlvE_clEvEUldE_St5arrayIPcLm2EEEEviT0_T1_)
        /*0008*/ 	.word	0x00000004


	//----- nvinfo : EIATTR_FRAME_SIZE
	.align		4
.L_39:
        /*000c*/ 	.byte	0x04, 0x11
        /*000e*/ 	.short	(.L_41 - .L_40)
	.align		4
.L_40:
        /*0010*/ 	.word	index@(_ZN2at6native29vectorized_elementwise_kernelILi8EZZZNS0_66_GLOBAL__N__d53a5ca4_28_ActivationLeakyReluKernel_cu_9e10b42f_310617leaky_relu_kernelERNS_18TensorIteratorBaseERKN3c106ScalarEENKUlvE_clEvENKUlvE_clEvEUldE_St5arrayIPcLm2EEEEviT0_T1_)
        /*0014*/ 	.word	0x00000000


	//----- nvinfo : EIATTR_REGCOUNT
	.align		4
.L_41:
        /*0018*/ 	.byte	0x04, 0x2f
        /*001a*/ 	.short	(.L_43 - .L_42)
	.align		4
.L_42:
        /*001c*/ 	.word	index@(_ZN2at6native29vectorized_elementwise_kernelILi4EZZZNS0_66_GLOBAL__N__d53a5ca4_28_ActivationLeakyReluKernel_cu_9e10b42f_310617leaky_relu_kernelERNS_18TensorIteratorBaseERKN3c106ScalarEENKUlvE_clEvENKUlvE_clEvEUldE_St5arrayIPcLm2EEEEviT0_T1_)
        /*0020*/ 	.word	0x00000020


	//----- nvinfo : EIATTR_FRAME_SIZE
	.align		4
.L_43:
        /*0024*/ 	.byte	0x04, 0x11
        /*0026*/ 	.short	(.L_45 - .L_44)
	.align		4
.L_44:
        /*0028*/ 	.word	index@(_ZN2at6native29vectorized_elementwise_kernelILi4EZZZNS0_66_GLOBAL__N__d53a5ca4_28_ActivationLeakyReluKernel_cu_9e10b42f_310617leaky_relu_kernelERNS_18TensorIteratorBaseERKN3c106ScalarEENKUlvE_clEvENKUlvE_clEvEUldE_St5arrayIPcLm2EEEEviT0_T1_)
        /*002c*/ 	.word	0x00000000


	//----- nvinfo : EIATTR_REGCOUNT
	.align		4
.L_45:
        /*0030*/ 	.byte	0x04, 0x2f
        /*0032*/ 	.short	(.L_47 - .L_46)
	.align		4
.L_46:
        /*0034*/ 	.word	index@(_ZN2at6native29vectorized_elementwise_kernelILi2EZZZNS0_66_GLOBAL__N__d53a5ca4_28_ActivationLeakyReluKernel_cu_9e10b42f_310617leaky_relu_kernelERNS_18TensorIteratorBaseERKN3c106ScalarEENKUlvE_clEvENKUlvE_clEvEUldE_St5arrayIPcLm2EEEEviT0_T1_)
        /*0038*/ 	.word	0x00000020


	//----- nvinfo : EIATTR_FRAME_SIZE
	.align		4
.L_47:
        /*003c*/ 	.byte	0x04, 0x11
        /*003e*/ 	.short	(.L_49 - .L_48)
	.align		4
.L_48:
        /*0040*/ 	.word	index@(_ZN2at6native29vectorized_elementwise_kernelILi2EZZZNS0_66_GLOBAL__N__d53a5ca4_28_ActivationLeakyReluKernel_cu_9e10b42f_310617leaky_relu_kernelERNS_18TensorIteratorBaseERKN3c106ScalarEENKUlvE_clEvENKUlvE_clEvEUldE_St5arrayIPcLm2EEEEviT0_T1_)
        /*0044*/ 	.word	0x00000000


	//----- nvinfo : EIATTR_REGCOUNT
	.align		4
.L_49:
        /*0048*/ 	.byte	0x04, 0x2f
        /*004a*/ 	.short	(.L_51 - .L_50)
	.align		4
.L_50:
        /*004c*/ 	.word	index@(_ZN2at6native27unrolled_elementwise_kernelIZZZNS0_66_GLOBAL__N__d53a5ca4_28_ActivationLeakyReluKernel_cu_9e10b42f_310617leaky_relu_kernelERNS_18TensorIteratorBaseERKN3c106ScalarEENKUlvE_clEvENKUlvE_clEvEUldE_St5arrayIPcLm2EELi4E23TrivialOffsetCalculatorILi1EjESG_NS0_6memory15LoadWithoutCastENSH_16StoreWithoutCastEEEviT_T0_T2_T3_T4_T5_)
        /*0050*/ 	.word	0x0000001a


	//----- nvinfo : EIATTR_FRAME_SIZE
	.align		4
.L_51:
        /*0054*/ 	.byte	0x04, 0x11
        /*0056*/ 	.short	(.L_53 - .L_52)
	.align		4
.L_52:
        /*0058*/ 	.word	index@(_ZN2at6native27unrolled_elementwise_kernelIZZZNS0_66_GLOBAL__N__d53a5ca4_28_ActivationLeakyReluKernel_cu_9e10b42f_310617leaky_relu_kernelERNS_18TensorIteratorBaseERKN3c106ScalarEENKUlvE_clEvENKUlvE_clEvEUldE_St5arrayIPcLm2EELi4E23TrivialOffsetCalculatorILi1EjESG_NS0_6memory15LoadWithoutCastENSH_16StoreWithoutCastEEEviT_T0_T2_T3_T4_T5_)
        /*005c*/ 	.word	0x00000000


	//----- nvinfo : EIATTR_REGCOUNT
	.align		4
.L_53:
        /*0060*/ 	.byte	0x04, 0x2f
        /*0062*/ 	.short	(.L_55 - .L_54)
	.align		4
.L_54:
        /*0064*/ 	.word	index@(_ZN2at6native18elementwise_kernelILi128ELi2EZNS0_22gpu_kernel_impl_nocastIZZZNS0_66_GLOBAL__N__d53a5ca4_28_ActivationLeakyReluKernel_cu_9e10b42f_310617leaky_relu_kernelERNS_18TensorIteratorBaseERKN3c106ScalarEENKUlvE_clEvENKUlvE_clEvEUldE_EEvS5_RKT_EUliE_EEviT1_)
        /*0068*/ 	.word	0x00000014


	//----- nvinfo : EIATTR_FRAME_SIZE
	.align		4
.L_55:
        /*006c*/ 	.byte	0x04, 0x11
        /*006e*/ 	.short	(.L_57 - .L_56)
	.align		4
.L_56:
        /*0070*/ 	.word	index@(_ZN2at6native18elementwise_kernelILi128ELi2EZNS0_22gpu_kernel_impl_nocastIZZZNS0_66_GLOBAL__N__d53a5ca4_28_ActivationLeakyReluKernel_cu_9e10b42f_310617leaky_relu_kernelERNS_18TensorIteratorBaseERKN3c106ScalarEENKUlvE_clEvENKUlvE_clEvEUldE_EEvS5_RKT_EUliE_EEviT1_)
        /*0074*/ 	.word	0x00000000


	//----- nvinfo : EIATTR_REGCOUNT
	.align		4
.L_57:
        /*0078*/ 	.byte	0x04, 0x2f
        /*007a*/ 	.short	(.L_59 - .L_58)
	.align		4
.L_58:
        /*007c*/ 	.word	index@(_ZN2at6native27unrolled_elementwise_kernelIZZZNS0_66_GLOBAL__N__d53a5ca4_28_ActivationLeakyReluKernel_cu_9e10b42f_310617leaky_relu_kernelERNS_18TensorIteratorBaseERKN3c106ScalarEENKUlvE_clEvENKUlvE_clEvEUldE_St5arrayIPcLm2EELi4E23TrivialOffsetCalculatorILi1EjESG_NS0_6memory12LoadWithCastILi1EEENSH_13StoreWithCastILi1EEEEEviT_T0_T2_T3_T4_T5_)
        /*0080*/ 	.word	0x00000022


	//----- nvinfo : EIATTR_FRAME_SIZE
	.align		4
.L_59:
        /*0084*/ 	.byte	0x04, 0x11
        /*0086*/ 	.short	(.L_61 - .L_60)
	.align		4
.L_60:
        /*0088*/ 	.word	index@(_ZN2at6native27unrolled_elementwise_kernelIZZZNS0_66_GLOBAL__N__d53a5ca4_28_ActivationLeakyReluKernel_cu_9e10b42f_310617leaky_relu_kernelERNS_18TensorIteratorBaseERKN3c106ScalarEENKUlvE_clEvENKUlvE_clEvEUldE_St5arrayIPcLm2EELi4E23TrivialOffsetCalculatorILi1EjESG_NS0_6memory12LoadWithCastILi1EEENSH_13StoreWithCastILi1EEEEEviT_T0_T2_T3_T4_T5_)
        /*008c*/ 	.word	0x00000000


	//----- nvinfo : EIATTR_REGCOUNT
	.align		4
.L_61:
        /*0090*/ 	.byte	0x04, 0x2f
        /*0092*/ 	.short	(.L_63 - .L_62)
	.align		4
.L_62:
        /*0094*/ 	.word	index@(_ZN2at6native18elementwise_kernelILi128ELi4EZNS0_15gpu_kernel_implIZZZNS0_66_GLOBAL__N__d53a5ca4_28_ActivationLeakyReluKernel_cu_9e10b42f_310617leaky_relu_kernelERNS_18TensorIteratorBaseERKN3c106ScalarEENKUlvE_clEvENKUlvE_clEvEUldE_EEvS5_RKT_EUliE_EEviT1_)
        /*0098*/ 	.word	0x00000018


	//----- nvinfo : EIATTR_FRAME_SIZE
	.align		4
.L_63:
        /*009c*/ 	.byte	0x04, 0x11
        /*009e*/ 	.short	(.L_65 - .L_64)
	.align		4
.L_64:
        /*00a0*/ 	.word	index@(_ZN2at6native18elementwise_kernelILi128ELi4EZNS0_15gpu_kernel_implIZZZNS0_66_GLOBAL__N__d53a5ca4_28_ActivationLeakyReluKernel_cu_9e10b42f_310617leaky_relu_kernelERNS_18TensorIteratorBaseERKN3c106ScalarEENKUlvE_clEvENKUlvE_clEvEUldE_EEvS5_RKT_EUliE_EEviT1_)
        /*00a4*/ 	.word	0x00000000


	//----- nvinfo : EIATTR_REGCOUNT
	.align		4
.L_65:
        /*00a8*/ 	.byte	0x04, 0x2f
        /*00aa*/ 	.short	(.L_67 - .L_66)
	.align		4
.L_66:
        /*00ac*/ 	.word	index@(_ZN2at6native29vectorized_elementwise_kernelILi8EZZZNS0_66_GLOBAL__N__d53a5ca4_28_ActivationLeakyReluKernel_cu_9e10b42f_310617leaky_relu_kernelERNS_18TensorIteratorBaseERKN3c106ScalarEENKUlvE_clEvENKUlvE0_clEvEUlfE_St5arrayIPcLm2EEEEviT0_T1_)
        /*00b0*/ 	.word	0x00000004


	//----- nvinfo : EIATTR_FRAME_SIZE
	.align		4
.L_67:
        /*00b4*/ 	.byte	0x04, 0x11
        /*00b6*/ 	.short	(.L_69 - .L_68)
	.align		4
.L_68:
        /*00b8*/ 	.word	index@(_ZN2at6native29vectorized_elementwise_kernelILi8EZZZNS0_66_GLOBAL__N__d53a5ca4_28_ActivationLeakyReluKernel_cu_9e10b42f_310617leaky_relu_kernelERNS_18TensorIteratorBaseERKN3c106ScalarEENKUlvE_clEvENKUlvE0_clEvEUlfE_St5arrayIPcLm2EEEEviT0_T1_)
        /*00bc*/ 	.word	0x00000000


	//----- nvinfo : EIATTR_REGCOUNT
	.align		4
.L_69:
        /*00c0*/ 	.byte	0x04, 0x2f
        /*00c2*/ 	.short	(.L_71 - .L_70)
	.align		4
.L_70:
        /*00c4*/ 	.word	index@(_ZN2at6native29vectorized_elementwise_kernelILi4EZZZNS0_66_GLOBAL__N__d53a5ca4_28_ActivationLeakyReluKernel_cu_9e10b42f_310617leaky_relu_kernelERNS_18TensorIteratorBaseERKN3c106ScalarEENKUlvE_clEvENKUlvE0_clEvEUlfE_St5arrayIPcLm2EEEEviT0_T1_)
        /*00c8*/ 	.word	0x00000020


	//----- nvinfo : EIATTR_FRAME_SIZE
	.align		4
.L_71:
        /*00cc*/ 	.byte	0x04, 0x11
        /*00ce*/ 	.short	(.L_73 - .L_72)
	.align		4
.L_72:
        /*00d0*/ 	.word	index@(_ZN2at6native29vectorized_elementwise_kernelILi4EZZZNS0_66_GLOBAL__N__d53a5ca4_28_ActivationLeakyReluKernel_cu_9e10b42f_310617leaky_relu_kernelERNS_18TensorIteratorBaseERKN3c106ScalarEENKUlvE_clEvENKUlvE0_clEvEUlfE_St5arrayIPcLm2EEEEviT0_T1_)
        /*00d4*/ 	.word	0x00000000


	//----- nvinfo : EIATTR_REGCOUNT
	.align		4
.L_73:
        /*00d8*/ 	.byte	0x04, 0x2f
        /*00da*/ 	.short	(.L_75 - .L_74)
	.align		4
.L_74:
        /*00dc*/ 	.word	index@(_ZN2at6native29vectorized_elementwise_kernelILi2EZZZNS0_66_GLOBAL__N__d53a5ca4_28_ActivationLeakyReluKernel_cu_9e10b42f_310617leaky_relu_kernelERNS_18TensorIteratorBaseERKN3c106ScalarEENKUlvE_clEvENKUlvE0_clEvEUlfE_St5arrayIPcLm2EEEEviT0_T1_)
        /*00e0*/ 	.word	0x00000020


	//----- nvinfo : EIATTR_FRAME_SIZE
	.align		4
.L_75:
        /*00e4*/ 	.byte	0x04, 0x11
        /*00e6*/ 	.short	(.L_77 - .L_76)
	.align		4
.L_76:
        /*00e8*/ 	.word	index@(_ZN2at6native29vectorized_elementwise_kernelILi2EZZZNS0_66_GLOBAL__N__d53a5ca4_28_ActivationLeakyReluKernel_cu_9e10b42f_310617leaky_relu_kernelERNS_18TensorIteratorBaseERKN3c106ScalarEENKUlvE_clEvENKUlvE0_clEvEUlfE_St5arrayIPcLm2EEEEviT0_T1_)
        /*00ec*/ 	.word	0x00000000


	//----- nvinfo : EIATTR_REGCOUNT
	.align		4
.L_77:
        /*00f0*/ 	.byte	0x04, 0x2f
        /*00f2*/ 	.short	(.L_79 - .L_78)
	.align		4
.L_78:
        /*00f4*/ 	.word	index@(_ZN2at6native27unrolled_elementwise_kernelIZZZNS0_66_GLOBAL__N__d53a5ca4_28_ActivationLeakyReluKernel_cu_9e10b42f_310617leaky_relu_kernelERNS_18TensorIteratorBaseERKN3c106ScalarEENKUlvE_clEvENKUlvE0_clEvEUlfE_St5arrayIPcLm2EELi4E23TrivialOffsetCalculatorILi1EjESG_NS0_6memory15LoadWithoutCastENSH_16StoreWithoutCastEEEviT_T0_T2_T3_T4_T5_)
        /*00f8*/ 	.word	0x00000018


	//----- nvinfo : EIATTR_FRAME_SIZE
	.align		4
.L_79:
        /*00fc*/ 	.byte	0x04, 0x11
        /*00fe*/ 	.short	(.L_81 - .L_80)
	.align		4
.L_80:
        /*0100*/ 	.word	index@(_ZN2at6native27unrolled_elementwise_kernelIZZZNS0_66_GLOBAL__N__d53a5ca4_28_ActivationLeakyReluKernel_cu_9e10b42f_310617leaky_relu_kernelERNS_18TensorIteratorBaseERKN3c106ScalarEENKUlvE_clEvENKUlvE0_clEvEUlfE_St5arrayIPcLm2EELi4E23TrivialOffsetCalculatorILi1EjESG_NS0_6memory15LoadWithoutCastENSH_16StoreWithoutCastEEEviT_T0_T2_T3_T4_T5_)
        /*0104*/ 	.word	0x00000000


	//----- nvinfo : EIATTR_REGCOUNT
	.align		4
.L_81:
        /*0108*/ 	.byte	0x04, 0x2f
        /*010a*/ 	.short	(.L_83 - .L_82)
	.align		4
.L_82:
        /*010c*/ 	.word	index@(_ZN2at6native18elementwise_kernelILi128ELi2EZNS0_22gpu_kernel_impl_nocastIZZZNS0_66_GLOBAL__N__d53a5ca4_28_ActivationLeakyReluKernel_cu_9e10b42f_310617leaky_relu_kernelERNS_18TensorIteratorBaseERKN3c106ScalarEENKUlvE_clEvENKUlvE0_clEvEUlfE_EEvS5_RKT_EUliE_EEviT1_)
        /*0110*/ 	.word	0x00000014


	//----- nvinfo : EIATTR_FRAME_SIZE
	.align		4
.L_83:
        /*0114*/ 	.byte	0x04, 0x11
        /*0116*/ 	.short	(.L_85 - .L_84)
	.align		4
.L_84:
        /*0118*/ 	.word	index@(_ZN2at6native18elementwise_kernelILi128ELi2EZNS0_22gpu_kernel_impl_nocastIZZZNS0_66_GLOBAL__N__d53a5ca4_28_ActivationLeakyReluKernel_cu_9e10b42f_310617leaky_relu_kernelERNS_18TensorIteratorBaseERKN3c106ScalarEENKUlvE_clEvENKUlvE0_clEvEUlfE_EEvS5_RKT_EUliE_EEviT1_)
        /*011c*/ 	.word	0x00000000


	//----- nvinfo : EIATTR_REGCOUNT
	.align		4
.L_85:
        /*0120*/ 	.byte	0x04, 0x2f
        /*0122*/ 	.short	(.L_87 - .L_86)
	.align		4
.L_86:
        /*0124*/ 	.word	index@(_ZN2at6native27unrolled_elementwise_kernelIZZZNS0_66_GLOBAL__N__d53a5ca4_28_ActivationLeakyReluKernel_cu_9e10b42f_310617leaky_relu_kernelERNS_18TensorIteratorBaseERKN3c106ScalarEENKUlvE_clEvENKUlvE0_clEvEUlfE_St5arrayIPcLm2EELi4E23TrivialOffsetCalculatorILi1EjESG_NS0_6memory12LoadWithCastILi1EEENSH_13StoreWithCastILi1EEEEEviT_T0_T2_T3_T4_T5_)
        /*0128*/ 	.word	0x0000001e


	//----- nvinfo : EIATTR_FRAME_SIZE
	.align		4
.L_87:
        /*012c*/ 	.byte	0x04, 0x11
        /*012e*/ 	.short	(.L_89 - .L_88)
	.align		4
.L_88:
        /*0130*/ 	.word	index@(_ZN2at6native27unrolled_elementwise_kernelIZZZNS0_66_GLOBAL__N__d53a5ca4_28_ActivationLeakyReluKernel_cu_9e10b42f_310617leaky_relu_kernelERNS_18TensorIteratorBaseERKN3c106ScalarEENKUlvE_clEvENKUlvE0_clEvEUlfE_St5arrayIPcLm2EELi4E23TrivialOffsetCalculatorILi1EjESG_NS0_6memory12LoadWithCastILi1EEENSH_13StoreWithCastILi1EEEEEviT_T0_T2_T3_T4_T5_)
        /*0134*/ 	.word	0x00000000


	//----- nvinfo : EIATTR_REGCOUNT
	.align		4
.L_89:
        /*0138*/ 	.byte	0x04, 0x2f
        /*013a*/ 	.short	(.L_91 - .L_90)
	.align		4
.L_90:
        /*013c*/ 	.word	index@(_ZN2at6native18elementwise_kernelILi128ELi4EZNS0_15gpu_kernel_implIZZZNS0_66_GLOBAL__N__d53a5ca4_28_ActivationLeakyReluKernel_cu_9e10b42f_310617leaky_relu_kernelERNS_18TensorIteratorBaseERKN3c106ScalarEENKUlvE_clEvENKUlvE0_clEvEUlfE_EEvS5_RKT_EUliE_EEviT1_)
        /*0140*/ 	.word	0x00000018


	//----- nvinfo : EIATTR_FRAME_SIZE
	.align		4
.L_91:
        /*0144*/ 	.byte	0x04, 0x11
        /*0146*/ 	.short	(.L_93 - .L_92)
	.align		4
.L_92:
        /*0148*/ 	.word	index@(_ZN2at6native18elementwise_kernelILi128ELi4EZNS0_15gpu_kernel_implIZZZNS0_66_GLOBAL__N__d53a5ca4_28_ActivationLeakyReluKernel_cu_9e10b42f_310617leaky_relu_kernelERNS_18TensorIteratorBaseERKN3c106ScalarEENKUlvE_clEvENKUlvE0_clEvEUlfE_EEvS5_RKT_EUliE_EEviT1_)
        /*014c*/ 	.word	0x00000000


	//----- nvinfo : EIATTR_REGCOUNT
	.align		4
.L_93:
        /*0150*/ 	.byte	0x04, 0x2f
        /*0152*/ 	.short	(.L_95 - .L_94)
	.align		4
.L_94:
        /*0154*/ 	.word	index@(_ZN2at6native29vectorized_elementwise_kernelILi8EZZZNS0_66_GLOBAL__N__d53a5ca4_28_ActivationLeakyReluKernel_cu_9e10b42f_310617leaky_relu_kernelERNS_18TensorIteratorBaseERKN3c106ScalarEENKUlvE_clEvENKUlvE1_clEvEUlNS5_4HalfEE_St5arrayIPcLm2EEEEviT0_T1_)
        /*0158*/ 	.word	0x00000004


	//----- nvinfo : EIATTR_FRAME_SIZE
	.align		4
.L_95:
        /*015c*/ 	.byte	0x04, 0x11
        /*015e*/ 	.short	(.L_97 - .L_96)
	.align		4
.L_96:
        /*0160*/ 	.word	index@(_ZN2at6native29vectorized_elementwise_kernelILi8EZZZNS0_66_GLOBAL__N__d53a5ca4_28_ActivationLeakyReluKernel_cu_9e10b42f_310617leaky_relu_kernelERNS_18TensorIteratorBaseERKN3c106ScalarEENKUlvE_clEvENKUlvE1_clEvEUlNS5_4HalfEE_St5arrayIPcLm2EEEEviT0_T1_)
        /*0164*/ 	.word	0x00000000


	//----- nvinfo : EIATTR_REGCOUNT
	.align		4
.L_97:
        /*0168*/ 	.byte	0x04, 0x2f
        /*016a*/ 	.short	(.L_99 - .L_98)
	.align		4
.L_98:
        /*016c*/ 	.word	index@(_ZN2at6native29vectorized_elementwise_kernelILi4EZZZNS0_66_GLOBAL__N__d53a5ca4_28_ActivationLeakyReluKernel_cu_9e10b42f_310617leaky_relu_kernelERNS_18TensorIteratorBaseERKN3c106ScalarEENKUlvE_clEvENKUlvE1_clEvEUlNS5_4HalfEE_St5arrayIPcLm2EEEEviT0_T1_)
        /*0170*/ 	.word	0x00000020


	//----- nvinfo : EIATTR_FRAME_SIZE
	.align		4
.L_99:
        /*0174*/ 	.byte	0x04, 0x11
        /*0176*/ 	.short	(.L_101 - .L_100)
	.align		4
.L_100:
        /*0178*/ 	.word	index@(_ZN2at6native29vectorized_elementwise_kernelILi4EZZZNS0_66_GLOBAL__N__d53a5ca4_28_ActivationLeakyReluKernel_cu_9e10b42f_310617leaky_relu_kernelERNS_18TensorIteratorBaseERKN3c106ScalarEENKUlvE_clEvENKUlvE1_clEvEUlNS5_4HalfEE_St5arrayIPcLm2EEEEviT0_T1_)
        /*017c*/ 	.word	0x00000000


	//----- nvinfo : EIATTR_REGCOUNT
	.align		4
.L_101:
        /*0180*/ 	.byte	0x04, 0x2f
        /*0182*/ 	.short	(.L_103 - .L_102)
	.align		4
.L_102:
        /*0184*/ 	.word	index@(_ZN2at6native29vectorized_elementwise_kernelILi2EZZZNS0_66_GLOBAL__N__d53a5ca4_28_ActivationLeakyReluKernel_cu_9e10b42f_310617leaky_relu_kernelERNS_18TensorIteratorBaseERKN3c106ScalarEENKUlvE_clEvENKUlvE1_clEvEUlNS5_4HalfEE_St5arrayIPcLm2EEEEviT0_T1_)
        /*0188*/ 	.word	0x00000020


	//----- nvinfo : EIATTR_FRAME_SIZE
	.align		4
.L_103:
        /*018c*/ 	.byte	0x04, 0x11
        /*018e*/ 	.short	(.L_105 - .L_104)
	.align		4
.L_104:
        /*0190*/ 	.word	index@(_ZN2at6native29vectorized_elementwise_kernelILi2EZZZNS0_66_GLOBAL__N__d53a5ca4_28_ActivationLeakyReluKernel_cu_9e10b42f_310617leaky_relu_kernelERNS_18TensorIteratorBaseERKN3c106ScalarEENKUlvE_clEvENKUlvE1_clEvEUlNS5_4HalfEE_St5arrayIPcLm2EEEEviT0_T1_)
        /*0194*/ 	.word	0x00000000


	//----- nvinfo : EIATTR_REGCOUNT
	.align		4
.L_105:
        /*0198*/ 	.byte	0x04, 0x2f
        /*019a*/ 	.short	(.L_107 - .L_106)
	.align		4
.L_106:
        /*019c*/ 	.word	index@(_ZN2at6native27unrolled_elementwise_kernelIZZZNS0_66_GLOBAL__N__d53a5ca4_28_ActivationLeakyReluKernel_cu_9e10b42f_310617leaky_relu_kernelERNS_18TensorIteratorBaseERKN3c106ScalarEENKUlvE_clEvENKUlvE1_clEvEUlNS5_4HalfEE_St5arrayIPcLm2EELi4E23TrivialOffsetCalculatorILi1EjESH_NS0_6memory15LoadWithoutCastENSI_16StoreWithoutCastEEEviT_T0_T2_T3_T4_T5_)
        /*01a0*/ 	.word	0x00000018


	//----- nvinfo : EIATTR_FRAME_SIZE
	.align		4
.L_107:
        /*01a4*/ 	.byte	0x04, 0x11
        /*01a6*/ 	.short	(.L_109 - .L_108)
	.align		4
.L_108:
        /*01a8*/ 	.word	index@(_ZN2at6native27unrolled_elementwise_kernelIZZZNS0_66_GLOBAL__N__d53a5ca4_28_ActivationLeakyReluKernel_cu_9e10b42f_310617leaky_relu_kernelERNS_18TensorIteratorBaseERKN3c106ScalarEENKUlvE_clEvENKUlvE1_clEvEUlNS5_4HalfEE_St5arrayIPcLm2EELi4E23TrivialOffsetCalculatorILi1EjESH_NS0_6memory15LoadWithoutCastENSI_16StoreWithoutCastEEEviT_T0_T2_T3_T4_T5_)
        /*01ac*/ 	.word	0x00000000


	//----- nvinfo : EIATTR_REGCOUNT
	.align		4
.L_109:
        /*01b0*/ 	.byte	0x04, 0x2f
        /*01b2*/ 	.short	(.L_111 - .L_110)
	.align		4
.L_110:
        /*01b4*/ 	.word	index@(_ZN2at6native18elementwise_kernelILi128ELi4EZNS0_22gpu_kernel_impl_nocastIZZZNS0_66_GLOBAL__N__d53a5ca4_28_ActivationLeakyReluKernel_cu_9e10b42f_310617leaky_relu_kernelERNS_18TensorIteratorBaseERKN3c106ScalarEENKUlvE_clEvENKUlvE1_clEvEUlNS6_4HalfEE_EEvS5_RKT_EUliE_EEviT1_)
        /*01b8*/ 	.word	0x00000014


	//----- nvinfo : EIATTR_FRAME_SIZE
	.align		4
.L_111:
        /*01bc*/ 	.byte	0x04, 0x11
        /*01be*/ 	.short	(.L_113 - .L_112)
	.align		4
.L_112:
        /*01c0*/ 	.word	index@(_ZN2at6native18elementwise_kernelILi128ELi4EZNS0_22gpu_kernel_impl_nocastIZZZNS0_66_GLOBAL__N__d53a5ca4_28_ActivationLeakyReluKernel_cu_9e10b42f_310617leaky_relu_kernelERNS_18TensorIteratorBaseERKN3c106ScalarEENKUlvE_clEvENKUlvE1_clEvEUlNS6_4HalfEE_EEvS5_RKT_EUliE_EEviT1_)
        /*01c4*/ 	.word	0x00000000


	//----- nvinfo : EIATTR_REGCOUNT
	.align		4
.L_113:
        /*01c8*/ 	.byte	0x04, 0x2f
        /*01ca*/ 	.short	(.L_115 - .L_114)
	.align		4
.L_114:
        /*01cc*/ 	.word	index@(_ZN2at6native27unrolled_elementwise_kernelIZZZNS0_66_GLOBAL__N__d53a5ca4_28_ActivationLeakyReluKernel_cu_9e10b42f_310617leaky_relu_kernelERNS_18TensorIteratorBaseERKN3c106ScalarEENKUlvE_clEvENKUlvE1_clEvEUlNS5_4HalfEE_St5arrayIPcLm2EELi4E23TrivialOffsetCalculatorILi1EjESH_NS0_6memory12LoadWithCastILi1EEENSI_13StoreWithCastILi1EEEEEviT_T0_T2_T3_T4_T5_)
        /*01d0*/ 	.word	0x0000001c


	//----- nvinfo : EIATTR_FRAME_SIZE
	.align		4
.L_115:
        /*01d4*/ 	.byte	0x04, 0x11
        /*01d6*/ 	.short	(.L_117 - .L_116)
	.align		4
.L_116:
        /*01d8*/ 	.word	index@(_ZN2at6native27unrolled_elementwise_kernelIZZZNS0_66_GLOBAL__N__d53a5ca4_28_ActivationLeakyReluKernel_cu_9e10b42f_310617leaky_relu_kernelERNS_18TensorIteratorBaseERKN3c106ScalarEENKUlvE_clEvENKUlvE1_clEvEUlNS5_4HalfEE_St5arrayIPcLm2EELi4E23TrivialOffsetCalculatorILi1EjESH_NS0_6memory12LoadWithCastILi1EEENSI_13StoreWithCastILi1EEEEEviT_T0_T2_T3_T4_T5_)
        /*01dc*/ 	.word	0x00000000


	//----- nvinfo : EIATTR_REGCOUNT
	.align		4
.L_117:
        /*01e0*/ 	.byte	0x04, 0x2f
        /*01e2*/ 	.short	(.L_119 - .L_118)
	.align		4
.L_118:
        /*01e4*/ 	.word	index@(_ZN2at6native18elementwise_kernelILi128ELi4EZNS0_15gpu_kernel_implIZZZNS0_66_GLOBAL__N__d53a5ca4_28_ActivationLeakyReluKernel_cu_9e10b42f_310617leaky_relu_kernelERNS_18TensorIteratorBaseERKN3c106ScalarEENKUlvE_clEvENKUlvE1_clEvEUlNS6_4HalfEE_EEvS5_RKT_EUliE_EEviT1_)
        /*01e8*/ 	.word	0x00000018


	//----- nvinfo : EIATTR_FRAME_SIZE
	.align		4
.L_119:
        /*01ec*/ 	.byte	0x04, 0x11
        /*01ee*/ 	.short	(.L_121 - .L_120)
	.align		4
.L_120:
        /*01f0*/ 	.word	index@(_ZN2at6native18elementwise_kernelILi128ELi4EZNS0_15gpu_kernel_implIZZZNS0_66_GLOBAL__N__d53a5ca4_28_ActivationLeakyReluKernel_cu_9e10b42f_310617leaky_relu_kernelERNS_18TensorIteratorBaseERKN3c106ScalarEENKUlvE_clEvENKUlvE1_clEvEUlNS6_4HalfEE_EEvS5_RKT_EUliE_EEviT1_)
        /*01f4*/ 	.word	0x00000000


	//----- nvinfo : EIATTR_REGCOUNT
	.align		4
.L_121:
        /*01f8*/ 	.byte	0x04, 0x2f
        /*01fa*/ 	.short	(.L_123 - .L_122)
	.align		4
.L_122:
        /*01fc*/ 	.word	index@(_ZN2at6native29vectorized_elementwise_kernelILi8EZZZNS0_66_GLOBAL__N__d53a5ca4_28_ActivationLeakyReluKernel_cu_9e10b42f_310617leaky_relu_kernelERNS_18TensorIteratorBaseERKN3c106ScalarEENKUlvE_clEvENKUlvE2_clEvEUlNS5_8BFloat16EE_St5arrayIPcLm2EEEEviT0_T1_)
        /*0200*/ 	.word	0x00000004


	//----- nvinfo : EIATTR_FRAME_SIZE
	.align		4
.L_123:
        /*0204*/ 	.byte	0x04, 0x11
        /*0206*/ 	.short	(.L_125 - .L_124)
	.align		4
.L_124:
        /*0208*/ 	.word	index@(_ZN2at6native29vectorized_elementwise_kernelILi8EZZZNS0_66_GLOBAL__N__d53a5ca4_28_ActivationLeakyReluKernel_cu_9e10b42f_310617leaky_relu_kernelERNS_18TensorIteratorBaseERKN3c106ScalarEENKUlvE_clEvENKUlvE2_clEvEUlNS5_8BFloat16EE_St5arrayIPcLm2EEEEviT0_T1_)
        /*020c*/ 	.word	0x00000000


	//----- nvinfo : EIATTR_REGCOUNT
	.align		4
.L_125:
        /*0210*/ 	.byte	0x04, 0x2f
        /*0212*/ 	.short	(.L_127 - .L_126)
	.align		4
.L_126:
        /*0214*/ 	.word	index@(_ZN2at6native29vectorized_elementwise_kernelILi4EZZZNS0_66_GLOBAL__N__d53a5ca4_28_ActivationLeakyReluKernel_cu_9e10b42f_310617leaky_relu_kernelERNS_18TensorIteratorBaseERKN3c106ScalarEENKUlvE_clEvENKUlvE2_clEvEUlNS5_8BFloat16EE_St5arrayIPcLm2EEEEviT0_T1_)
        /*0218*/ 	.word	0x00000020


	//----- nvinfo : EIATTR_FRAME_SIZE
	.align		4
.L_127:
        /*021c*/ 	.byte	0x04, 0x11
        /*021e*/ 	.short	(.L_129 - .L_128)
	.align		4
.L_128:
        /*0220*/ 	.word	index@(_ZN2at6native29vectorized_elementwise_kernelILi4EZZZNS0_66_GLOBAL__N__d53a5ca4_28_ActivationLeakyReluKernel_cu_9e10b42f_310617leaky_relu_kernelERNS_18TensorIteratorBaseERKN3c106ScalarEENKUlvE_clEvENKUlvE2_clEvEUlNS5_8BFloat16EE_St5arrayIPcLm2EEEEviT0_T1_)
        /*0224*/ 	.word	0x00000000


	//----- nvinfo : EIATTR_REGCOUNT
	.align		4
.L_129:
        /*0228*/ 	.byte	0x04, 0x2f
        /*022a*/ 	.short	(.L_131 - .L_130)
	.align		4
.L_130:
        /*022c*/ 	.word	index@(_ZN2at6native29vectorized_elementwise_kernelILi2EZZZNS0_66_GLOBAL__N__d53a5ca4_28_ActivationLeakyReluKernel_cu_9e10b42f_310617leaky_relu_kernelERNS_18TensorIteratorBaseERKN3c106ScalarEENKUlvE_clEvENKUlvE2_clEvEUlNS5_8BFloat16EE_St5arrayIPcLm2EEEEviT0_T1_)
        /*0230*/ 	.word	0x00000020


	//----- nvinfo : EIATTR_FRAME_SIZE
	.align		4
.L_131:
        /*0234*/ 	.byte	0x04, 0x11
        /*0236*/ 	.short	(.L_133 - .L_132)
	.align		4
.L_132:
        /*0238*/ 	.word	index@(_ZN2at6native29vectorized_elementwise_kernelILi2EZZZNS0_66_GLOBAL__N__d53a5ca4_28_ActivationLeakyReluKernel_cu_9e10b42f_310617leaky_relu_kernelERNS_18TensorIteratorBaseERKN3c106ScalarEENKUlvE_clEvENKUlvE2_clEvEUlNS5_8BFloat16EE_St5arrayIPcLm2EEEEviT0_T1_)
        /*023c*/ 	.word	0x00000000


	//----- nvinfo : EIATTR_REGCOUNT
	.align		4
.L_133:
        /*0240*/ 	.byte	0x04, 0x2f
        /*0242*/ 	.short	(.L_135 - .L_134)
	.align		4
.L_134:
        /*0244*/ 	.word	index@(_ZN2at6native27unrolled_elementwise_kernelIZZZNS0_66_GLOBAL__N__d53a5ca4_28_ActivationLeakyReluKernel_cu_9e10b42f_310617leaky_relu_kernelERNS_18TensorIteratorBaseERKN3c106ScalarEENKUlvE_clEvENKUlvE2_clEvEUlNS5_8BFloat16EE_St5arrayIPcLm2EELi4E23TrivialOffsetCalculatorILi1EjESH_NS0_6memory15LoadWithoutCastENSI_16StoreWithoutCastEEEviT_T0_T2_T3_T4_T5_)
        /*0248*/ 	.word	0x00000018


	//----- nvinfo : EIATTR_FRAME_SIZE
	.align		4
.L_135:
        /*024c*/ 	.byte	0x04, 0x11
        /*024e*/ 	.short	(.L_137 - .L_136)
	.align		4
.L_136:
        /*0250*/ 	.word	index@(_ZN2at6native27unrolled_elementwise_kernelIZZZNS0_66_GLOBAL__N__d53a5ca4_28_ActivationLeakyReluKernel_cu_9e10b42f_310617leaky_relu_kernelERNS_18TensorIteratorBaseERKN3c106ScalarEENKUlvE_clEvENKUlvE2_clEvEUlNS5_8BFloat16EE_St5arrayIPcLm2EELi4E23TrivialOffsetCalculatorILi1EjESH_NS0_6memory15LoadWithoutCastENSI_16StoreWithoutCastEEEviT_T0_T2_T3_T4_T5_)
        /*0254*/ 	.word	0x00000000


	//----- nvinfo : EIATTR_REGCOUNT
	.align		4
.L_137:
        /*0258*/ 	.byte	0x04, 0x2f
        /*025a*/ 	.short	(.L_139 - .L_138)
	.align		4
.L_138:
        /*025c*/ 	.word	index@(_ZN2at6native18elementwise_kernelILi128ELi4EZNS0_22gpu_kernel_impl_nocastIZZZNS0_66_GLOBAL__N__d53a5ca4_28_ActivationLeakyReluKernel_cu_9e10b42f_310617leaky_relu_kernelERNS_18TensorIteratorBaseERKN3c106ScalarEENKUlvE_clEvENKUlvE2_clEvEUlNS6_8BFloat16EE_EEvS5_RKT_EUliE_EEviT1_)
        /*0260*/ 	.word	0x00000014


	//----- nvinfo : EIATTR_FRAME_SIZE
	.align		4
.L_139:
        /*0264*/ 	.byte	0x04, 0x11
        /*0266*/ 	.short	(.L_141 - .L_140)
	.align		4
.L_140:
        /*0268*/ 	.word	index@(_ZN2at6native18elementwise_kernelILi128ELi4EZNS0_22gpu_kernel_impl_nocastIZZZNS0_66_GLOBAL__N__d53a5ca4_28_ActivationLeakyReluKernel_cu_9e10b42f_310617leaky_relu_kernelERNS_18TensorIteratorBaseERKN3c106ScalarEENKUlvE_clEvENKUlvE2_clEvEUlNS6_8BFloat16EE_EEvS5_RKT_EUliE_EEviT1_)
        /*026c*/ 	.word	0x00000000


	//----- nvinfo : EIATTR_REGCOUNT
	.align		4
.L_141:
        /*0270*/ 	.byte	0x04, 0x2f
        /*0272*/ 	.short	(.L_143 - .L_142)
	.align		4
.L_142:
        /*0274*/ 	.word	index@(_ZN2at6native27unrolled_elementwise_kernelIZZZNS0_66_GLOBAL__N__d53a5ca4_28_ActivationLeakyReluKernel_cu_9e10b42f_310617leaky_relu_kernelERNS_18TensorIteratorBaseERKN3c106ScalarEENKUlvE_clEvENKUlvE2_clEvEUlNS5_8BFloat16EE_St5arrayIPcLm2EELi4E23TrivialOffsetCalculatorILi1EjESH_NS0_6memory12LoadWithCastILi1EEENSI_13StoreWithCastILi1EEEEEviT_T0_T2_T3_T4_T5_)
        /*0278*/ 	.word	0x0000001c


	//----- nvinfo : EIATTR_FRAME_SIZE
	.align		4
.L_143:
        /*027c*/ 	.byte	0x04, 0x11
        /*027e*/ 	.short	(.L_145 - .L_144)
	.align		4
.L_144:
        /*0280*/ 	.word	index@(_ZN2at6native27unrolled_elementwise_kernelIZZZNS0_66_GLOBAL__N__d53a5ca4_28_ActivationLeakyReluKernel_cu_9e10b42f_310617leaky_relu_kernelERNS_18TensorIteratorBaseERKN3c106ScalarEENKUlvE_clEvENKUlvE2_clEvEUlNS5_8BFloat16EE_St5arrayIPcLm2EELi4E23TrivialOffsetCalculatorILi1EjESH_NS0_6memory12LoadWithCastILi1EEENSI_13StoreWithCastILi1EEEEEviT_T0_T2_T3_T4_T5_)
        /*0284*/ 	.word	0x00000000


	//----- nvinfo : EIATTR_REGCOUNT
	.align		4
.L_145:
        /*0288*/ 	.byte	0x04, 0x2f
        /*028a*/ 	.short	(.L_147 - .L_146)
	.align		4
.L_146:
        /*028c*/ 	.word	index@(_ZN2at6native18elementwise_kernelILi128ELi4EZNS0_15gpu_kernel_implIZZZNS0_66_GLOBAL__N__d53a5ca4_28_ActivationLeakyReluKernel_cu_9e10b42f_310617leaky_relu_kernelERNS_18TensorIteratorBaseERKN3c106ScalarEENKUlvE_clEvENKUlvE2_clEvEUlNS6_8BFloat16EE_EEvS5_RKT_EUliE_EEviT1_)
        /*0290*/ 	.word	0x00000018


	//----- nvinfo : EIATTR_FRAME_SIZE
	.align		4
.L_147:
        /*0294*/ 	.byte	0x04, 0x11
        /*0296*/ 	.short	(.L_149 - .L_148)
	.align		4
.L_148:
        /*0298*/ 	.word	index@(_ZN2at6native18elementwise_kernelILi128ELi4EZNS0_15gpu_kernel_implIZZZNS0_66_GLOBAL__N__d53a5ca4_28_ActivationLeakyReluKernel_cu_9e10b42f_310617leaky_relu_kernelERNS_18TensorIteratorBaseERKN3c106ScalarEENKUlvE_clEvENKUlvE2_clEvEUlNS6_8BFloat16EE_EEvS5_RKT_EUliE_EEviT1_)
        /*029c*/ 	.word	0x00000000


	//----- nvinfo : EIATTR_REGCOUNT
	.align		4
.L_149:
        /*02a0*/ 	.byte	0x04, 0x2f
        /*02a2*/ 	.short	(.L_151 - .L_150)
	.align		4
.L_150:
        /*02a4*/ 	.word	index@(_ZN2at6native29vectorized_elementwise_kernelILi8EZZZNS0_66_GLOBAL__N__d53a5ca4_28_ActivationLeakyReluKernel_cu_9e10b42f_310626leaky_relu_backward_kernelERNS_18TensorIteratorBaseERKN3c106ScalarEENKUlvE_clEvENKUlvE_clEvEUlddE_St5arrayIPcLm3EEEEviT0_T1_)
        /*02a8*/ 	.word	0x00000004


	//----- nvinfo : EIATTR_FRAME_SIZE
	.align		4
.L_151:
        /*02ac*/ 	.byte	0x04, 0x11
        /*02ae*/ 	.short	(.L_153 - .L_152)
	.align		4
.L_152:
        /*02b0*/ 	.word	index@(_ZN2at6native29vectorized_elementwise_kernelILi8EZZZNS0_66_GLOBAL__N__d53a5ca4_28_ActivationLeakyReluKernel_cu_9e10b42f_310626leaky_relu_backward_kernelERNS_18TensorIteratorBaseERKN3c106ScalarEENKUlvE_clEvENKUlvE_clEvEUlddE_St5arrayIPcLm3EEEEviT0_T1_)
        /*02b4*/ 	.word	0x00000000


	//----- nvinfo : EIATTR_REGCOUNT
	.align		4
.L_153:
        /*02b8*/ 	.byte	0x04, 0x2f
        /*02ba*/ 	.short	(.L_155 - .L_154)
	.align		4
.L_154:
        /*02bc*/ 	.word	index@(_ZN2at6native29vectorized_elementwise_kernelILi4EZZZNS0_66_GLOBAL__N__d53a5ca4_28_ActivationLeakyReluKernel_cu_9e10b42f_310626leaky_relu_backward_kernelERNS_18TensorIteratorBaseERKN3c106ScalarEENKUlvE_clEvENKUlvE_clEvEUlddE_St5arrayIPcLm3EEEEviT0_T1_)
        /*02c0*/ 	.word	0x00000020


	//----- nvinfo : EIATTR_FRAME_SIZE
	.align		4
.L_155:
        /*02c4*/ 	.byte	0x04, 0x11
        /*02c6*/ 	.short	(.L_157 - .L_156)
	.align		4
.L_156:
        /*02c8*/ 	.word	index@(_ZN2at6native29vectorized_elementwise_kernelILi4EZZZNS0_66_GLOBAL__N__d53a5ca4_28_ActivationLeakyReluKernel_cu_9e10b42f_310626leaky_relu_backward_kernelERNS_18TensorIteratorBaseERKN3c106ScalarEENKUlvE_clEvENKUlvE_clEvEUlddE_St5arrayIPcLm3EEEEviT0_T1_)
        /*02cc*/ 	.word	0x00000000


	//----- nvinfo : EIATTR_REGCOUNT
	.align		4
.L_157:
        /*02d0*/ 	.byte	0x04, 0x2f
        /*02d2*/ 	.short	(.L_159 - .L_158)
	.align		4
.L_158:
        /*02d4*/ 	.word	index@(_ZN2at6native29vectorized_elementwise_kernelILi2EZZZNS0_66_GLOBAL__N__d53a5ca4_28_ActivationLeakyReluKernel_cu_9e10b42f_310626leaky_relu_backward_kernelERNS_18TensorIteratorBaseERKN3c106ScalarEENKUlvE_clEvENKUlvE_clEvEUlddE_St5arrayIPcLm3EEEEviT0_T1_)
        /*02d8*/ 	.word	0x00000020


	//----- nvinfo : EIATTR_FRAME_SIZE
	.align		4
.L_159:
        /*02dc*/ 	.byte	0x04, 0x11
        /*02de*/ 	.short	(.L_161 - .L_160)
	.align		4
.L_160:
        /*02e0*/ 	.word	index@(_ZN2at6native29vectorized_elementwise_kernelILi2EZZZNS0_66_GLOBAL__N__d53a5ca4_28_ActivationLeakyReluKernel_cu_9e10b42f_310626leaky_relu_backward_kernelERNS_18TensorIteratorBaseERKN3c106ScalarEENKUlvE_clEvENKUlvE_clEvEUlddE_St5arrayIPcLm3EEEEviT0_T1_)
        /*02e4*/ 	.word	0x00000000


	//----- nvinfo : EIATTR_REGCOUNT
	.align		4
.L_161:
        /*02e8*/ 	.byte	0x04, 0x2f
        /*02ea*/ 	.short	(.L_163 - .L_162)
	.align		4
.L_162:
        /*02ec*/ 	.word	index@(_ZN2at6native27unrolled_elementwise_kernelIZZZNS0_66_GLOBAL__N__d53a5ca4_28_ActivationLeakyReluKernel_cu_9e10b42f_310626leaky_relu_backward_kernelERNS_18TensorIteratorBaseERKN3c106ScalarEENKUlvE_clEvENKUlvE_clEvEUlddE_St5arrayIPcLm3EELi4E23TrivialOffsetCalculatorILi2EjESF_ILi1EjENS0_6memory15LoadWithoutCastENSI_16StoreWithoutCastEEEviT_T0_T2_T3_T4_T5_)
        /*02f0*/ 	.word	0x0000001e


	//----- nvinfo : EIATTR_FRAME_SIZE
	.align		4
.L_163:
        /*02f4*/ 	.byte	0x04, 0x11
        /*02f6*/ 	.short	(.L_165 - .L_164)
	.align		4
.L_164:
        /*02f8*/ 	.word	index@(_ZN2at6native27unrolled_elementwise_kernelIZZZNS0_66_GLOBAL__N__d53a5ca4_28_ActivationLeakyReluKernel_cu_9e10b42f_310626leaky_relu_backward_kernelERNS_18TensorIteratorBaseERKN3c106ScalarEENKUlvE_clEvENKUlvE_clEvEUlddE_St5arrayIPcLm3EELi4E23TrivialOffsetCalculatorILi2EjESF_ILi1EjENS0_6memory15LoadWithoutCastENSI_16StoreWithoutCastEEEviT_T0_T2_T3_T4_T5_)
        /*02fc*/ 	.word	0x00000000


	//----- nvinfo : EIATTR_REGCOUNT
	.align		4
.L_165:
        /*0300*/ 	.byte	0x04, 0x2f
        /*0302*/ 	.short	(.L_167 - .L_166)
	.align		4
.L_166:
        /*0304*/ 	.word	index@(_ZN2at6native18elementwise_kernelILi128ELi2EZNS0_22gpu_kernel_impl_nocastIZZZNS0_66_GLOBAL__N__d53a5ca4_28_ActivationLeakyReluKernel_cu_9e10b42f_310626leaky_relu_backward_kernelERNS_18TensorIteratorBaseERKN3c106ScalarEENKUlvE_clEvENKUlvE_clEvEUlddE_EEvS5_RKT_EUliE_EEviT1_)
        /*0308*/ 	.word	0x00000014


	//----- nvinfo : EIATTR_FRAME_SIZE
	.align		4
.L_167:
        /*030c*/ 	.byte	0x04, 0x11
        /*030e*/ 	.short	(.L_169 - .L_168)
	.align		4
.L_168:
        /*0310*/ 	.word	index@(_ZN2at6native18elementwise_kernelILi128ELi2EZNS0_22gpu_kernel_impl_nocastIZZZNS0_66_GLOBAL__N__d53a5ca4_28_ActivationLeakyReluKernel_cu_9e10b42f_310626leaky_relu_backward_kernelERNS_18TensorIteratorBaseERKN3c106ScalarEENKUlvE_clEvENKUlvE_clEvEUlddE_EEvS5_RKT_EUliE_EEviT1_)
        /*0314*/ 	.word	0x00000000


	//----- nvinfo : EIATTR_REGCOUNT
	.align		4
.L_169:
        /*0318*/ 	.byte	0x04, 0x2f
        /*031a*/ 	.short	(.L_171 - .L_170)
	.align		4
.L_170:
        /*031c*/ 	.word	index@(_ZN2at6native27unrolled_elementwise_kernelIZZZNS0_66_GLOBAL__N__d53a5ca4_28_ActivationLeakyReluKernel_cu_9e10b42f_310626leaky_relu_backward_kernelERNS_18TensorIteratorBaseERKN3c106ScalarEENKUlvE_clEvENKUlvE_clEvEUlddE_St5arrayIPcLm3EELi4E23TrivialOffsetCalculatorILi2EjESF_ILi1EjENS0_6memory12LoadWithCastILi2EEENSI_13StoreWithCastILi1EEEEEviT_T0_T2_T3_T4_T5_)
        /*0320*/ 	.word	0x00000022


	//----- nvinfo : EIATTR_FRAME_SIZE
	.align		4
.L_171:
        /*0324*/ 	.byte	0x04, 0x11
        /*0326*/ 	.short	(.L_173 - .L_172)
	.align		4
.L_172:
        /*0328*/ 	.word	index@(_ZN2at6native27unrolled_elementwise_kernelIZZZNS0_66_GLOBAL__N__d53a5ca4_28_ActivationLeakyReluKernel_cu_9e10b42f_310626leaky_relu_backward_kernelERNS_18TensorIteratorBaseERKN3c106ScalarEENKUlvE_clEvENKUlvE_clEvEUlddE_St5arrayIPcLm3EELi4E23TrivialOffsetCalculatorILi2EjESF_ILi1EjENS0_6memory12LoadWithCastILi2EEENSI_13StoreWithCastILi1EEEEEviT_T0_T2_T3_T4_T5_)
        /*032c*/ 	.word	0x00000000


	//----- nvinfo : EIATTR_REGCOUNT
	.align		4
.L_173:
        /*0330*/ 	.byte	0x04, 0x2f
        /*0332*/ 	.short	(.L_175 - .L_174)
	.align		4
.L_174:
        /*0334*/ 	.word	index@(_ZN2at6native18elementwise_kernelILi128ELi4EZNS0_15gpu_kernel_implIZZZNS0_66_GLOBAL__N__d53a5ca4_28_ActivationLeakyReluKernel_cu_9e10b42f_310626leaky_relu_backward_kernelERNS_18TensorIteratorBaseERKN3c106ScalarEENKUlvE_clEvENKUlvE_clEvEUlddE_EEvS5_RKT_EUliE_EEviT1_)
        /*0338*/ 	.word	0x0000001a


	//----- nvinfo : EIATTR_FRAME_SIZE
	.align		4
.L_175:
        /*033c*/ 	.byte	0x04, 0x11
        /*033e*/ 	.short	(.L_177 - .L_176)
	.align		4
.L_176:
        /*0340*/ 	.word	index@(_ZN2at6native18elementwise_kernelILi128ELi4EZNS0_15gpu_kernel_implIZZZNS0_66_GLOBAL__N__d53a5ca4_28_ActivationLeakyReluKernel_cu_9e10b42f_310626leaky_relu_backward_kernelERNS_18TensorIteratorBaseERKN3c106ScalarEENKUlvE_clEvENKUlvE_clEvEUlddE_EEvS5_RKT_EUliE_EEviT1_)
        /*0344*/ 	.word	0x00000000


	//----- nvinfo : EIATTR_REGCOUNT
	.align		4
.L_177:
        /*0348*/ 	.byte	0x04, 0x2f
        /*034a*/ 	.short	(.L_179 - .L_178)
	.align		4
.L_178:
        /*034c*/ 	.word	index@(_ZN2at6native29vectorized_elementwise_kernelILi8EZZZNS0_66_GLOBAL__N__d53a5ca4_28_ActivationLeakyReluKernel_cu_9e10b42f_310626leaky_relu_backward_kernelERNS_18TensorIteratorBaseERKN3c106ScalarEENKUlvE_clEvENKUlvE0_clEvEUlffE_St5arrayIPcLm3EEEEviT0_T1_)
        /*0350*/ 	.word	0x00000004


	//----- nvinfo : EIATTR_FRAME_SIZE
	.align		4
.L_179:
        /*0354*/ 	.byte	0x04, 0x11
        /*0356*/ 	.short	(.L_181 - .L_180)
	.align		4
.L_180:
        /*0358*/ 	.word	index@(_ZN2at6native29vectorized_elementwise_kernelILi8EZZZNS0_66_GLOBAL__N__d53a5ca4_28_ActivationLeakyReluKernel_cu_9e10b42f_310626leaky_relu_backward_kernelERNS_18TensorIteratorBaseERKN3c106ScalarEENKUlvE_clEvENKUlvE0_clEvEUlffE_St5arrayIPcLm3EEEEviT0_T1_)
        /*035c*/ 	.word	0x00000000


	//----- nvinfo : EIATTR_REGCOUNT
	.align		4
.L_181:
        /*0360*/ 	.byte	0x04, 0x2f
        /*0362*/ 	.short	(.L_183 - .L_182)
	.align		4
.L_182:
        /*0364*/ 	.word	index@(_ZN2at6native29vectorized_elementwise_kernelILi4EZZZNS0_66_GLOBAL__N__d53a5ca4_28_ActivationLeakyReluKernel_cu_9e10b42f_310626leaky_relu_backward_kernelERNS_18TensorIteratorBaseERKN3c106ScalarEENKUlvE_clEvENKUlvE0_clEvEUlffE_St5arrayIPcLm3EEEEviT0_T1_)
        /*0368*/ 	.word	0x00000020


	//----- nvinfo : EIATTR_FRAME_SIZE
	.align		4
.L_183:
        /*036c*/ 	.byte	0x04, 0x11
        /*036e*/ 	.short	(.L_185 - .L_184)
	.align		4
.L_184:
        /*0370*/ 	.word	index@(_ZN2at6native29vectorized_elementwise_kernelILi4EZZZNS0_66_GLOBAL__N__d53a5ca4_28_ActivationLeakyReluKernel_cu_9e10b42f_310626leaky_relu_backward_kernelERNS_18TensorIteratorBaseERKN3c106ScalarEENKUlvE_clEvENKUlvE0_clEvEUlffE_St5arrayIPcLm3EEEEviT0_T1_)
        /*0374*/ 	.word	0x00000000


	//----- nvinfo : EIATTR_REGCOUNT
	.align		4
.L_185:
        /*0378*/ 	.byte	0x04, 0x2f
        /*037a*/ 	.short	(.L_187 - .L_186)
	.align		4
.L_186:
        /*037c*/ 	.word	index@(_ZN2at6native29vectorized_elementwise_kernelILi2EZZZNS0_66_GLOBAL__N__d53a5ca4_28_ActivationLeakyReluKernel_cu_9e10b42f_310626leaky_relu_backward_kernelERNS_18TensorIteratorBaseERKN3c106ScalarEENKUlvE_clEvENKUlvE0_clEvEUlffE_St5arrayIPcLm3EEEEviT0_T1_)
        /*0380*/ 	.word	0x00000020


	//----- nvinfo : EIATTR_FRAME_SIZE
	.align		4
.L_187:
        /*0384*/ 	.byte	0x04, 0x11
        /*0386*/ 	.short	(.L_189 - .L_188)
	.align		4
.L_188:
        /*0388*/ 	.word	index@(_ZN2at6native29vectorized_elementwise_kernelILi2EZZZNS0_66_GLOBAL__N__d53a5ca4_28_ActivationLeakyReluKernel_cu_9e10b42f_310626leaky_relu_backward_kernelERNS_18TensorIteratorBaseERKN3c106ScalarEENKUlvE_clEvENKUlvE0_clEvEUlffE_St5arrayIPcLm3EEEEviT0_T1_)
        /*038c*/ 	.word	0x00000000


	//----- nvinfo : EIATTR_REGCOUNT
	.align		4
.L_189:
        /*0390*/ 	.byte	0x04, 0x2f
        /*0392*/ 	.short	(.L_191 - .L_190)
	.align		4
.L_190:
        /*0394*/ 	.word	index@(_ZN2at6native27unrolled_elementwise_kernelIZZZNS0_66_GLOBAL__N__d53a5ca4_28_ActivationLeakyReluKernel_cu_9e10b42f_310626leaky_relu_backward_kernelERNS_18TensorIteratorBaseERKN3c106ScalarEENKUlvE_clEvENKUlvE0_clEvEUlffE_St5arrayIPcLm3EELi4E23TrivialOffsetCalculatorILi2EjESF_ILi1EjENS0_6memory15LoadWithoutCastENSI_16StoreWithoutCastEEEviT_T0_T2_T3_T4_T5_)
        /*0398*/ 	.word	0x0000001c


	//----- nvinfo : EIATTR_FRAME_SIZE
	.align		4
.L_191:
        /*039c*/ 	.byte	0x04, 0x11
        /*039e*/ 	.short	(.L_193 - .L_192)
	.align		4
.L_192:
        /*03a0*/ 	.word	index@(_ZN2at6native27unrolled_elementwise_kernelIZZZNS0_66_GLOBAL__N__d53a5ca4_28_ActivationLeakyReluKernel_cu_9e10b42f_310626leaky_relu_backward_kernelERNS_18TensorIteratorBaseERKN3c106ScalarEENKUlvE_clEvENKUlvE0_clEvEUlffE_St5arrayIPcLm3EELi4E23TrivialOffsetCalculatorILi2EjESF_ILi1EjENS0_6memory15LoadWithoutCastENSI_16StoreWithoutCastEEEviT_T0_T2_T3_T4_T5_)
        /*03a4*/ 	.word	0x00000000


	//----- nvinfo : EIATTR_REGCOUNT
	.align		4
.L_193:
        /*03a8*/ 	.byte	0x04, 0x2f
        /*03aa*/ 	.short	(.L_195 - .L_194)
	.align		4
.L_194:
        /*03ac*/ 	.word	index@(_ZN2at6native18elementwise_kernelILi128ELi2EZNS0_22gpu_kernel_impl_nocastIZZZNS0_66_GLOBAL__N__d53a5ca4_28_ActivationLeakyReluKernel_cu_9e10b42f_310626leaky_relu_backward_kernelERNS_18TensorIteratorBaseERKN3c106ScalarEENKUlvE_clEvENKUlvE0_clEvEUlffE_EEvS5_RKT_EUliE_EEviT1_)
        /*03b0*/ 	.word	0x00000014


	//----- nvinfo : EIATTR_FRAME_SIZE
	.align		4
.L_195:
        /*03b4*/ 	.byte	0x04, 0x11
        /*03b6*/ 	.short	(.L_197 - .L_196)
	.align		4
.L_196:
        /*03b8*/ 	.word	index@(_ZN2at6native18elementwise_kernelILi128ELi2EZNS0_22gpu_kernel_impl_nocastIZZZNS0_66_GLOBAL__N__d53a5ca4_28_ActivationLeakyReluKernel_cu_9e10b42f_310626leaky_relu_backward_kernelERNS_18TensorIteratorBaseERKN3c106ScalarEENKUlvE_clEvENKUlvE0_clEvEUlffE_EEvS5_RKT_EUliE_EEviT1_)
        /*03bc*/ 	.word	0x00000000


	//----- nvinfo : EIATTR_REGCOUNT
	.align		4
.L_197:
        /*03c0*/ 	.byte	0x04, 0x2f
        /*03c2*/ 	.short	(.L_199 - .L_198)
	.align		4
.L_198:
        /*03c4*/ 	.word	index@(_ZN2at6native27unrolled_elementwise_kernelIZZZNS0_66_GLOBAL__N__d53a5ca4_28_ActivationLeakyReluKernel_cu_9e10b42f_310626leaky_relu_backward_kernelERNS_18TensorIteratorBaseERKN3c106ScalarEENKUlvE_clEvENKUlvE0_clEvEUlffE_St5arrayIPcLm3EELi4E23TrivialOffsetCalculatorILi2EjESF_ILi1EjENS0_6memory12LoadWithCastILi2EEENSI_13StoreWithCastILi1EEEEEviT_T0_T2_T3_T4_T5_)
        /*03c8*/ 	.word	0x0000001e


	//----- nvinfo : EIATTR_FRAME_SIZE
	.align		4
.L_199:
        /*03cc*/ 	.byte	0x04, 0x11
        /*03ce*/ 	.short	(.L_201 - .L_200)
	.align		4
.L_200:
        /*03d0*/ 	.word	index@(_ZN2at6native27unrolled_elementwise_kernelIZZZNS0_66_GLOBAL__N__d53a5ca4_28_ActivationLeakyReluKernel_cu_9e10b42f_310626leaky_relu_backward_kernelERNS_18TensorIteratorBaseERKN3c106ScalarEENKUlvE_clEvENKUlvE0_clEvEUlffE_St5arrayIPcLm3EELi4E23TrivialOffsetCalculatorILi2EjESF_ILi1EjENS0_6memory12LoadWithCastILi2EEENSI_13StoreWithCastILi1EEEEEviT_T0_T2_T3_T4_T5_)
        /*03d4*/ 	.word	0x00000000


	//----- nvinfo : EIATTR_REGCOUNT
	.align		4
.L_201:
        /*03d8*/ 	.byte	0x04, 0x2f
        /*03da*/ 	.short	(.L_203 - .L_202)
	.align		4
.L_202:
        /*03dc*/ 	.word	index@(_ZN2at6native18elementwise_kernelILi128ELi4EZNS0_15gpu_kernel_implIZZZNS0_66_GLOBAL__N__d53a5ca4_28_ActivationLeakyReluKernel_cu_9e10b42f_310626leaky_relu_backward_kernelERNS_18TensorIteratorBaseERKN3c106ScalarEENKUlvE_clEvENKUlvE0_clEvEUlffE_EEvS5_RKT_EUliE_EEviT1_)
        /*03e0*/ 	.word	0x00000018


	//----- nvinfo : EIATTR_FRAME_SIZE
	.align		4
.L_203:
        /*03e4*/ 	.byte	0x04, 0x11
        /*03e6*/ 	.short	(.L_205 - .L_204)
	.align		4
.L_204:
        /*03e8*/ 	.word	index@(_ZN2at6native18elementwise_kernelILi128ELi4EZNS0_15gpu_kernel_implIZZZNS0_66_GLOBAL__N__d53a5ca4_28_ActivationLeakyReluKernel_cu_9e10b42f_310626leaky_relu_backward_kernelERNS_18TensorIteratorBaseERKN3c106ScalarEENKUlvE_clEvENKUlvE0_clEvEUlffE_EEvS5_RKT_EUliE_EEviT1_)
        /*03ec*/ 	.word	0x00000000


	//----- nvinfo : EIATTR_REGCOUNT
	.align		4
.L_205:
        /*03f0*/ 	.byte	0x04, 0x2f
        /*03f2*/ 	.short	(.L_207 - .L_206)
	.align		4
.L_206:
        /*03f4*/ 	.word	index@(_ZN2at6native29vectorized_elementwise_kernelILi8EZZZNS0_66_GLOBAL__N__d53a5ca4_28_ActivationLeakyReluKernel_cu_9e10b42f_310626leaky_relu_backward_kernelERNS_18TensorIteratorBaseERKN3c106ScalarEENKUlvE_clEvENKUlvE1_clEvEUlNS5_4HalfESB_E_St5arrayIPcLm3EEEEviT0_T1_)
        /*03f8*/ 	.word	0x00000004


	//----- nvinfo : EIATTR_FRAME_SIZE
	.align		4
.L_207:
        /*03fc*/ 	.byte	0x04, 0x11
        /*03fe*/ 	.short	(.L_209 - .L_208)
	.align		4
.L_208:
        /*0400*/ 	.word	index@(_ZN2at6native29vectorized_elementwise_kernelILi8EZZZNS0_66_GLOBAL__N__d53a5ca4_28_ActivationLeakyReluKernel_cu_9e10b42f_310626leaky_relu_backward_kernelERNS_18TensorIteratorBaseERKN3c106ScalarEENKUlvE_clEvENKUlvE1_clEvEUlNS5_4HalfESB_E_St5arrayIPcLm3EEEEviT0_T1_)
        /*0404*/ 	.word	0x00000000


	//----- nvinfo : EIATTR_REGCOUNT
	.align		4
.L_209:
        /*0408*/ 	.byte	0x04, 0x2f
        /*040a*/ 	.short	(.L_211 - .L_210)
	.align		4
.L_210:
        /*040c*/ 	.word	index@(_ZN2at6native29vectorized_elementwise_kernelILi4EZZZNS0_66_GLOBAL__N__d53a5ca4_28_ActivationLeakyReluKernel_cu_9e10b42f_310626leaky_relu_backward_kernelERNS_18TensorIteratorBaseERKN3c106ScalarEENKUlvE_clEvENKUlvE1_clEvEUlNS5_4HalfESB_E_St5arrayIPcLm3EEEEviT0_T1_)
        /*0410*/ 	.word	0x00000028


	//----- nvinfo : EIATTR_FRAME_SIZE
	.align		4
.L_211:
        /*0414*/ 	.byte	0x04, 0x11
        /*0416*/ 	.short	(.L_213 - .L_212)
	.align		4
.L_212:
        /*0418*/ 	.word	index@(_ZN2at6native29vectorized_elementwise_kernelILi4EZZZNS0_66_GLOBAL__N__d53a5ca4_28_ActivationLeakyReluKernel_cu_9e10b42f_310626leaky_relu_backward_kernelERNS_18TensorIteratorBaseERKN3c106ScalarEENKUlvE_clEvENKUlvE1_clEvEUlNS5_4HalfESB_E_St5arrayIPcLm3EEEEviT0_T1_)
        /*041c*/ 	.word	0x00000000


	//----- nvinfo : EIATTR_REGCOUNT
	.align		4
.L_213:
        /*0420*/ 	.byte	0x04, 0x2f
        /*0422*/ 	.short	(.L_215 - .L_214)
	.align		4
.L_214:
        /*0424*/ 	.word	index@(_ZN2at6native29vectorized_elementwise_kernelILi2EZZZNS0_66_GLOBAL__N__d53a5ca4_28_ActivationLeakyReluKernel_cu_9e10b42f_310626leaky_relu_backward_kernelERNS_18TensorIteratorBaseERKN3c106ScalarEENKUlvE_clEvENKUlvE1_clEvEUlNS5_4HalfESB_E_St5arrayIPcLm3EEEEviT0_T1_)
        /*0428*/ 	.word	0x00000028


	//----- nvinfo : EIATTR_FRAME_SIZE
	.align		4
.L_215:
        /*042c*/ 	.byte	0x04, 0x11
        /*042e*/ 	.short	(.L_217 - .L_216)
	.align		4
.L_216:
        /*0430*/ 	.word	index@(_ZN2at6native29vectorized_elementwise_kernelILi2EZZZNS0_66_GLOBAL__N__d53a5ca4_28_ActivationLeakyReluKernel_cu_9e10b42f_310626leaky_relu_backward_kernelERNS_18TensorIteratorBaseERKN3c106ScalarEENKUlvE_clEvENKUlvE1_clEvEUlNS5_4HalfESB_E_St5arrayIPcLm3EEEEviT0_T1_)
        /*0434*/ 	.word	0x00000000


	//----- nvinfo : EIATTR_REGCOUNT
	.align		4
.L_217:
        /*0438*/ 	.byte	0x04, 0x2f
        /*043a*/ 	.short	(.L_219 - .L_218)
	.align		4
.L_218:
        /*043c*/ 	.word	index@(_ZN2at6native27unrolled_elementwise_kernelIZZZNS0_66_GLOBAL__N__d53a5ca4_28_ActivationLeakyReluKernel_cu_9e10b42f_310626leaky_relu_backward_kernelERNS_18TensorIteratorBaseERKN3c106ScalarEENKUlvE_clEvENKUlvE1_clEvEUlNS5_4HalfESB_E_St5arrayIPcLm3EELi4E23TrivialOffsetCalculatorILi2EjESG_ILi1EjENS0_6memory15LoadWithoutCastENSJ_16StoreWithoutCastEEEviT_T0_T2_T3_T4_T5_)
        /*0440*/ 	.word	0x0000001e


	//----- nvinfo : EIATTR_FRAME_SIZE
	.align		4
.L_219:
        /*0444*/ 	.byte	0x04, 0x11
        /*0446*/ 	.short	(.L_221 - .L_220)
	.align		4
.L_220:
        /*0448*/ 	.word	index@(_ZN2at6native27unrolled_elementwise_kernelIZZZNS0_66_GLOBAL__N__d53a5ca4_28_ActivationLeakyReluKernel_cu_9e10b42f_310626leaky_relu_backward_kernelERNS_18TensorIteratorBaseERKN3c106ScalarEENKUlvE_clEvENKUlvE1_clEvEUlNS5_4HalfESB_E_St5arrayIPcLm3EELi4E23TrivialOffsetCalculatorILi2EjESG_ILi1EjENS0_6memory15LoadWithoutCastENSJ_16StoreWithoutCastEEEviT_T0_T2_T3_T4_T5_)
        /*044c*/ 	.word	0x00000000


	//----- nvinfo : EIATTR_REGCOUNT
	.align		4
.L_221:
        /*0450*/ 	.byte	0x04, 0x2f
        /*0452*/ 	.short	(.L_223 - .L_222)
	.align		4
.L_222:
        /*0454*/ 	.word	index@(_ZN2at6native18elementwise_kernelILi128ELi4EZNS0_22gpu_kernel_impl_nocastIZZZNS0_66_GLOBAL__N__d53a5ca4_28_ActivationLeakyReluKernel_cu_9e10b42f_310626leaky_relu_backward_kernelERNS_18TensorIteratorBaseERKN3c106ScalarEENKUlvE_clEvENKUlvE1_clEvEUlNS6_4HalfESC_E_EEvS5_RKT_EUliE_EEviT1_)
        /*0458*/ 	.word	0x00000014


	//----- nvinfo : EIATTR_FRAME_SIZE
	.align		4
.L_223:
        /*045c*/ 	.byte	0x04, 0x11
        /*045e*/ 	.short	(.L_225 - .L_224)
	.align		4
.L_224:
        /*0460*/ 	.word	index@(_ZN2at6native18elementwise_kernelILi128ELi4EZNS0_22gpu_kernel_impl_nocastIZZZNS0_66_GLOBAL__N__d53a5ca4_28_ActivationLeakyReluKernel_cu_9e10b42f_310626leaky_relu_backward_kernelERNS_18TensorIteratorBaseERKN3c106ScalarEENKUlvE_clEvENKUlvE1_clEvEUlNS6_4HalfESC_E_EEvS5_RKT_EUliE_EEviT1_)
        /*0464*/ 	.word	0x00000000


	//----- nvinfo : EIATTR_REGCOUNT
	.align		4
.L_225:
        /*0468*/ 	.byte	0x04, 0x2f
        /*046a*/ 	.short	(.L_227 - .L_226)
	.align		4
.L_226:
        /*046c*/ 	.word	index@(_ZN2at6native27unrolled_elementwise_kernelIZZZNS0_66_GLOBAL__N__d53a5ca4_28_ActivationLeakyReluKernel_cu_9e10b42f_310626leaky_relu_backward_kernelERNS_18TensorIteratorBaseERKN3c106ScalarEENKUlvE_clEvENKUlvE1_clEvEUlNS5_4HalfESB_E_St5arrayIPcLm3EELi4E23TrivialOffsetCalculatorILi2EjESG_ILi1EjENS0_6memory12LoadWithCastILi2EEENSJ_13StoreWithCastILi1EEEEEviT_T0_T2_T3_T4_T5_)
        /*0470*/ 	.word	0x0000001e


	//----- nvinfo : EIATTR_FRAME_SIZE
	.align		4
.L_227:
        /*0474*/ 	.byte	0x04, 0x11
        /*0476*/ 	.short	(.L_229 - .L_228)
	.align		4
.L_228:
        /*0478*/ 	.word	index@(_ZN2at6native27unrolled_elementwise_kernelIZZZNS0_66_GLOBAL__N__d53a5ca4_28_ActivationLeakyReluKernel_cu_9e10b42f_310626leaky_relu_backward_kernelERNS_18TensorIteratorBaseERKN3c106ScalarEENKUlvE_clEvENKUlvE1_clEvEUlNS5_4HalfESB_E_St5arrayIPcLm3EELi4E23TrivialOffsetCalculatorILi2EjESG_ILi1EjENS0_6memory12LoadWithCastILi2EEENSJ_13StoreWithCastILi1EEEEEviT_T0_T2_T3_T4_T5_)
        /*047c*/ 	.word	0x00000000


	//----- nvinfo : EIATTR_REGCOUNT
	.align		4
.L_229:
        /*0480*/ 	.byte	0x04, 0x2f
        /*0482*/ 	.short	(.L_231 - .L_230)
	.align		4
.L_230:
        /*0484*/ 	.word	index@(_ZN2at6native18elementwise_kernelILi128ELi4EZNS0_15gpu_kernel_implIZZZNS0_66_GLOBAL__N__d53a5ca4_28_ActivationLeakyReluKernel_cu_9e10b42f_310626leaky_relu_backward_kernelERNS_18TensorIteratorBaseERKN3c106ScalarEENKUlvE_clEvENKUlvE1_clEvEUlNS6_4HalfESC_E_EEvS5_RKT_EUliE_EEviT1_)
        /*0488*/ 	.word	0x00000018


	//----- nvinfo : EIATTR_FRAME_SIZE
	.align		4
.L_231:
        /*048c*/ 	.byte	0x04, 0x11
        /*048e*/ 	.short	(.L_233 - .L_232)
	.align		4
.L_232:
        /*0490*/ 	.word	index@(_ZN2at6native18elementwise_kernelILi128ELi4EZNS0_15gpu_kernel_implIZZZNS0_66_GLOBAL__N__d53a5ca4_28_ActivationLeakyReluKernel_cu_9e10b42f_310626leaky_relu_backward_kernelERNS_18TensorIteratorBaseERKN3c106ScalarEENKUlvE_clEvENKUlvE1_clEvEUlNS6_4HalfESC_E_EEvS5_RKT_EUliE_EEviT1_)
        /*0494*/ 	.word	0x00000000


	//----- nvinfo : EIATTR_REGCOUNT
	.align		4
.L_233:
        /*0498*/ 	.byte	0x04, 0x2f
        /*049a*/ 	.short	(.L_235 - .L_234)
	.align		4
.L_234:
        /*049c*/ 	.word	index@(_ZN2at6native29vectorized_elementwise_kernelILi8EZZZNS0_66_GLOBAL__N__d53a5ca4_28_ActivationLeakyReluKernel_cu_9e10b42f_310626leaky_relu_backward_kernelERNS_18TensorIteratorBaseERKN3c106ScalarEENKUlvE_clEvENKUlvE2_clEvEUlNS5_8BFloat16ESB_E_St5arrayIPcLm3EEEEviT0_T1_)
        /*04a0*/ 	.word	0x00000004


	//----- nvinfo : EIATTR_FRAME_SIZE
	.align		4
.L_235:
        /*04a4*/ 	.byte	0x04, 0x11
        /*04a6*/ 	.short	(.L_237 - .L_236)
	.align		4
.L_236:
        /*04a8*/ 	.word	index@(_ZN2at6native29vectorized_elementwise_kernelILi8EZZZNS0_66_GLOBAL__N__d53a5ca4_28_ActivationLeakyReluKernel_cu_9e10b42f_310626leaky_relu_backward_kernelERNS_18TensorIteratorBaseERKN3c106ScalarEENKUlvE_clEvENKUlvE2_clEvEUlNS5_8BFloat16ESB_E_St5arrayIPcLm3EEEEviT0_T1_)
        /*04ac*/ 	.word	0x00000000


	//----- nvinfo : EIATTR_REGCOUNT
	.align		4
.L_237:
        /*04b0*/ 	.byte	0x04, 0x2f
        /*04b2*/ 	.short	(.L_239 - .L_238)
	.align		4
.L_238:
        /*04b4*/ 	.word	index@(_ZN2at6native29vectorized_elementwise_kernelILi4EZZZNS0_66_GLOBAL__N__d53a5ca4_28_ActivationLeakyReluKernel_cu_9e10b42f_310626leaky_relu_backward_kernelERNS_18TensorIteratorBaseERKN3c106ScalarEENKUlvE_clEvENKUlvE2_clEvEUlNS5_8BFloat16ESB_E_St5arrayIPcLm3EEEEviT0_T1_)
        /*04b8*/ 	.word	0x00000028


	//----- nvinfo : EIATTR_FRAME_SIZE
	.align		4
.L_239:
        /*04bc*/ 	.byte	0x04, 0x11
        /*04be*/ 	.short	(.L_241 - .L_240)
	.align		4
.L_240:
        /*04c0*/ 	.word	index@(_ZN2at6native29vectorized_elementwise_kernelILi4EZZZNS0_66_GLOBAL__N__d53a5ca4_28_ActivationLeakyReluKernel_cu_9e10b42f_310626leaky_relu_backward_kernelERNS_18TensorIteratorBaseERKN3c106ScalarEENKUlvE_clEvENKUlvE2_clEvEUlNS5_8BFloat16ESB_E_St5arrayIPcLm3EEEEviT0_T1_)
        /*04c4*/ 	.word	0x00000000


	//----- nvinfo : EIATTR_REGCOUNT
	.align		4
.L_241:
        /*04c8*/ 	.byte	0x04, 0x2f
        /*04ca*/ 	.short	(.L_243 - .L_242)
	.align		4
.L_242:
        /*04cc*/ 	.word	index@(_ZN2at6native29vectorized_elementwise_kernelILi2EZZZNS0_66_GLOBAL__N__d53a5ca4_28_ActivationLeakyReluKernel_cu_9e10b42f_310626leaky_relu_backward_kernelERNS_18TensorIteratorBaseERKN3c106ScalarEENKUlvE_clEvENKUlvE2_clEvEUlNS5_8BFloat16ESB_E_St5arrayIPcLm3EEEEviT0_T1_)
        /*04d0*/ 	.word	0x00000028


	//----- nvinfo : EIATTR_FRAME_SIZE
	.align		4
.L_243:
        /*04d4*/ 	.byte	0x04, 0x11
        /*04d6*/ 	.short	(.L_245 - .L_244)
	.align		4
.L_244:
        /*04d8*/ 	.word	index@(_ZN2at6native29vectorized_elementwise_kernelILi2EZZZNS0_66_GLOBAL__N__d53a5ca4_28_ActivationLeakyReluKernel_cu_9e10b42f_310626leaky_relu_backward_kernelERNS_18TensorIteratorBaseERKN3c106ScalarEENKUlvE_clEvENKUlvE2_clEvEUlNS5_8BFloat16ESB_E_St5arrayIPcLm3EEEEviT0_T1_)
        /*04dc*/ 	.word	0x00000000


	//----- nvinfo : EIATTR_REGCOUNT
	.align		4
.L_245:
        /*04e0*/ 	.byte	0x04, 0x2f
        /*04e2*/ 	.short	(.L_247 - .L_246)
	.align		4
.L_246:
        /*04e4*/ 	.word	index@(_ZN2at6native27unrolled_elementwise_kernelIZZZNS0_66_GLOBAL__N__d53a5ca4_28_ActivationLeakyReluKernel_cu_9e10b42f_310626leaky_relu_backward_kernelERNS_18TensorIteratorBaseERKN3c106ScalarEENKUlvE_clEvENKUlvE2_clEvEUlNS5_8BFloat16ESB_E_St5arrayIPcLm3EELi4E23TrivialOffsetCalculatorILi2EjESG_ILi1EjENS0_6memory15LoadWithoutCastENSJ_16StoreWithoutCastEEEviT_T0_T2_T3_T4_T5_)
        /*04e8*/ 	.word	0x0000001e


	//----- nvinfo : EIATTR_FRAME_SIZE
	.align		4
.L_247:
        /*04ec*/ 	.byte	0x04, 0x11
        /*04ee*/ 	.short	(.L_249 - .L_248)
	.align		4
.L_248:
        /*04f0*/ 	.word	index@(_ZN2at6native27unrolled_elementwise_kernelIZZZNS0_66_GLOBAL__N__d53a5ca4_28_ActivationLeakyReluKernel_cu_9e10b42f_310626leaky_relu_backward_kernelERNS_18TensorIteratorBaseERKN3c106ScalarEENKUlvE_clEvENKUlvE2_clEvEUlNS5_8BFloat16ESB_E_St5arrayIPcLm3EELi4E23TrivialOffsetCalculatorILi2EjESG_ILi1EjENS0_6memory15LoadWithoutCastENSJ_16StoreWithoutCastEEEviT_T0_T2_T3_T4_T5_)
        /*04f4*/ 	.word	0x00000000


	//----- nvinfo : EIATTR_REGCOUNT
	.align		4
.L_249:
        /*04f8*/ 	.byte	0x04, 0x2f
        /*04fa*/ 	.short	(.L_251 - .L_250)
	.align		4
.L_250:
        /*04fc*/ 	.word	index@(_ZN2at6native18elementwise_kernelILi128ELi4EZNS0_22gpu_kernel_impl_nocastIZZZNS0_66_GLOBAL__N__d53a5ca4_28_ActivationLeakyReluKernel_cu_9e10b42f_310626leaky_relu_backward_kernelERNS_18TensorIteratorBaseERKN3c106ScalarEENKUlvE_clEvENKUlvE2_clEvEUlNS6_8BFloat16ESC_E_EEvS5_RKT_EUliE_EEviT1_)
        /*0500*/ 	.word	0x00000014


	//----- nvinfo : EIATTR_FRAME_SIZE
	.align		4
.L_251:
        /*0504*/ 	.byte	0x04, 0x11
        /*0506*/ 	.short	(.L_253 - .L_252)
	.align		4
.L_252:
        /*0508*/ 	.word	index@(_ZN2at6native18elementwise_kernelILi128ELi4EZNS0_22gpu_kernel_impl_nocastIZZZNS0_66_GLOBAL__N__d53a5ca4_28_ActivationLeakyReluKernel_cu_9e10b42f_310626leaky_relu_backward_kernelERNS_18TensorIteratorBaseERKN3c106ScalarEENKUlvE_clEvENKUlvE2_clEvEUlNS6_8BFloat16ESC_E_EEvS5_RKT_EUliE_EEviT1_)
        /*050c*/ 	.word	0x00000000


	//----- nvinfo : EIATTR_REGCOUNT
	.align		4
.L_253:
        /*0510*/ 	.byte	0x04, 0x2f
        /*0512*/ 	.short	(.L_255 - .L_254)
	.align		4
.L_254:
        /*0514*/ 	.word	index@(_ZN2at6native27unrolled_elementwise_kernelIZZZNS0_66_GLOBAL__N__d53a5ca4_28_ActivationLeakyReluKernel_cu_9e10b42f_310626leaky_relu_backward_kernelERNS_18TensorIteratorBaseERKN3c106ScalarEENKUlvE_clEvENKUlvE2_clEvEUlNS5_8BFloat16ESB_E_St5arrayIPcLm3EELi4E23TrivialOffsetCalculatorILi2EjESG_ILi1EjENS0_6memory12LoadWithCastILi2EEENSJ_13StoreWithCastILi1EEEEEviT_T0_T2_T3_T4_T5_)
        /*0518*/ 	.word	0x0000001e


	//----- nvinfo : EIATTR_FRAME_SIZE
	.align		4
.L_255:
        /*051c*/ 	.byte	0x04, 0x11
        /*051e*/ 	.short	(.L_257 - .L_256)
	.align		4
.L_256:
        /*0520*/ 	.word	index@(_ZN2at6native27unrolled_elementwise_kernelIZZZNS0_66_GLOBAL__N__d53a5ca4_28_ActivationLeakyReluKernel_cu_9e10b42f_310626leaky_relu_backward_kernelERNS_18TensorIteratorBaseERKN3c106ScalarEENKUlvE_clEvENKUlvE2_clEvEUlNS5_8BFloat16ESB_E_St5arrayIPcLm3EELi4E23TrivialOffsetCalculatorILi2EjESG_ILi1EjENS0_6memory12LoadWithCastILi2EEENSJ_13StoreWithCastILi1EEEEEviT_T0_T2_T3_T4_T5_)
        /*0524*/ 	.word	0x00000000


	//----- nvinfo : EIATTR_REGCOUNT
	.align		4
.L_257:
        /*0528*/ 	.byte	0x04, 0x2f
        /*052a*/ 	.short	(.L_259 - .L_258)
	.align		4
.L_258:
        /*052c*/ 	.word	index@(_ZN2at6native18elementwise_kernelILi128ELi4EZNS0_15gpu_kernel_implIZZZNS0_66_GLOBAL__N__d53a5ca4_28_ActivationLeakyReluKernel_cu_9e10b42f_310626leaky_relu_backward_kernelERNS_18TensorIteratorBaseERKN3c106ScalarEENKUlvE_clEvENKUlvE2_clEvEUlNS6_8BFloat16ESC_E_EEvS5_RKT_EUliE_EEviT1_)
        /*0530*/ 	.word	0x00000018


	//----- nvinfo : EIATTR_FRAME_SIZE
	.align		4
.L_259:
        /*0534*/ 	.byte	0x04, 0x11
        /*0536*/ 	.short	(.L_261 - .L_260)
	.align		4
.L_260:
        /*0538*/ 	.word	index@(_ZN2at6native18elementwise_kernelILi128ELi4EZNS0_15gpu_kernel_implIZZZNS0_66_GLOBAL__N__d53a5ca4_28_ActivationLeakyReluKernel_cu_9e10b42f_310626leaky_relu_backward_kernelERNS_18TensorIteratorBaseERKN3c106ScalarEENKUlvE_clEvENKUlvE2_clEvEUlNS6_8BFloat16ESC_E_EEvS5_RKT_EUliE_EEviT1_)
        /*053c*/ 	.word	0x00000000


	//----- nvinfo : EIATTR_MIN_STACK_SIZE
	.align		4
.L_261:
        /*0540*/ 	.byte	0x04, 0x12
        /*0542*/ 	.short	(.L_263 - .L_262)
	.align		4
.L_262:
        /*0544*/ 	.word	index@(_ZN2at6native18elementwise_kernelILi128ELi4EZNS0_15gpu_kernel_implIZZZNS0_66_GLOBAL__N__d53a5ca4_28_ActivationLeakyReluKernel_cu_9e10b42f_310626leaky_relu_backward_kernelERNS_18TensorIteratorBaseERKN3c106ScalarEENKUlvE_clEvENKUlvE2_clEvEUlNS6_8BFloat16ESC_E_EEvS5_RKT_EUliE_EEviT1_)
        /*0548*/ 	.word	0x00000000


	//----- nvinfo : EIATTR_MIN_STACK_SIZE
	.align		4
.L_263:
        /*054c*/ 	.byte	0x04, 0x12
        /*054e*/ 	.short	(.L_265 - .L_264)
	.align		4
.L_264:
        /*0550*/ 	.word	index@(_ZN2at6native27unrolled_elementwise_kernelIZZZNS0_66_GLOBAL__N__d53a5ca4_28_ActivationLeakyReluKernel_cu_9e10b42f_310626leaky_relu_backward_kernelERNS_18TensorIteratorBaseERKN3c106ScalarEENKUlvE_clEvENKUlvE2_clEvEUlNS5_8BFloat16ESB_E_St5arrayIPcLm3EELi4E23TrivialOffsetCalculatorILi2EjESG_ILi1EjENS0_6memory12LoadWithCastILi2EEENSJ_13StoreWithCastILi1EEEEEviT_T0_T2_T3_T4_T5_)
        /*0554*/ 	.word	0x00000000


	//----- nvinfo : EIATTR_MIN_STACK_SIZE
	.align		4
.L_265:
        /*0558*/ 	.byte	0x04, 0x12
        /*055a*/ 	.short	(.L_267 - .L_266)
	.align		4
.L_266:
        /*055c*/ 	.word	index@(_ZN2at6native18elementwise_kernelILi128ELi4EZNS0_22gpu_kernel_impl_nocastIZZZNS0_66_GLOBAL__N__d53a5ca4_28_ActivationLeakyReluKernel_cu_9e10b42f_310626leaky_relu_backward_kernelERNS_18TensorIteratorBaseERKN3c106ScalarEENKUlvE_clEvENKUlvE2_clEvEUlNS6_8BFloat16ESC_E_EEvS5_RKT_EUliE_EEviT1_)
        /*0560*/ 	.word	0x00000000


	//----- nvinfo : EIATTR_MIN_STACK_SIZE
	.align		4
.L_267:
        /*0564*/ 	.byte	0x04, 0x12
        /*0566*/ 	.short	(.L_269 - .L_268)
	.align		4
.L_268:
        /*0568*/ 	.word	index@(_ZN2at6native27unrolled_elementwise_kernelIZZZNS0_66_GLOBAL__N__d53a5ca4_28_ActivationLeakyReluKernel_cu_9e10b42f_310626leaky_relu_backward_kernelERNS_18TensorIteratorBaseERKN3c106ScalarEENKUlvE_clEvENKUlvE2_clEvEUlNS5_8BFloat16ESB_E_St5arrayIPcLm3EELi4E23TrivialOffsetCalculatorILi2EjESG_ILi1EjENS0_6memory15LoadWithoutCastENSJ_16StoreWithoutCastEEEviT_T0_T2_T3_T4_T5_)
        /*056c*/ 	.word	0x00000000


	//----- nvinfo : EIATTR_MIN_STACK_SIZE
	.align		4
.L_269:
        /*0570*/ 	.byte	0x04, 0x12
        /*0572*/ 	.short	(.L_271 - .L_270)
	.align		4
.L_270:
        /*0574*/ 	.word	index@(_ZN2at6native29vectorized_elementwise_kernelILi2EZZZNS0_66_GLOBAL__N__d53a5ca4_28_ActivationLeakyReluKernel_cu_9e10b42f_310626leaky_relu_backward_kernelERNS_18TensorIteratorBaseERKN3c106ScalarEENKUlvE_clEvENKUlvE2_clEvEUlNS5_8BFloat16ESB_E_St5arrayIPcLm3EEEEviT0_T1_)
        /*0578*/ 	.word	0x00000000


	//----- nvinfo : EIATTR_MIN_STACK_SIZE
	.align		4
.L_271:
        /*057c*/ 	.byte	0x04, 0x12
        /*057e*/ 	.short	(.L_273 - .L_272)
	.align		4
.L_272:
        /*0580*/ 	.word	index@(_ZN2at6native29vectorized_elementwise_kernelILi4EZZZNS0_66_GLOBAL__N__d53a5ca4_28_ActivationLeakyReluKernel_cu_9e10b42f_310626leaky_relu_backward_kernelERNS_18TensorIteratorBaseERKN3c106ScalarEENKUlvE_clEvENKUlvE2_clEvEUlNS5_8BFloat16ESB_E_St5arrayIPcLm3EEEEviT0_T1_)
        /*0584*/ 	.word	0x00000000


	//----- nvinfo : EIATTR_MIN_STACK_SIZE
	.align		4
.L_273:
        /*0588*/ 	.byte	0x04, 0x12
        /*058a*/ 	.short	(.L_275 - .L_274)
	.align		4
.L_274:
        /*058c*/ 	.word	index@(_ZN2at6native29vectorized_elementwise_kernelILi8EZZZNS0_66_GLOBAL__N__d53a5ca4_28_ActivationLeakyReluKernel_cu_9e10b42f_310626leaky_relu_backward_kernelERNS_18TensorIteratorBaseERKN3c106ScalarEENKUlvE_clEvENKUlvE2_clEvEUlNS5_8BFloat16ESB_E_St5arrayIPcLm3EEEEviT0_T1_)
        /*0590*/ 	.word	0x00000000


	//----- nvinfo : EIATTR_MIN_STACK_SIZE
	.align		4
.L_275:
        /*0594*/ 	.byte	0x04, 0x12
        /*0596*/ 	.short	(.L_277 - .L_276)
	.align		4
.L_276:
        /*0598*/ 	.word	index@(_ZN2at6native18elementwise_kernelILi128ELi4EZNS0_15gpu_kernel_implIZZZNS0_66_GLOBAL__N__d53a5ca4_28_ActivationLeakyReluKernel_cu_9e10b42f_310626leaky_relu_backward_kernelERNS_18TensorIteratorBaseERKN3c106ScalarEENKUlvE_clEvENKUlvE1_clEvEUlNS6_4HalfESC_E_EEvS5_RKT_EUliE_EEviT1_)
        /*059c*/ 	.word	0x00000000


	//----- nvinfo : EIATTR_MIN_STACK_SIZE
	.align		4
.L_277:
        /*05a0*/ 	.byte	0x04, 0x12
        /*05a2*/ 	.short	(.L_279 - .L_278)
	.align		4
.L_278:
        /*05a4*/ 	.word	index@(_ZN2at6native27unrolled_elementwise_kernelIZZZNS0_66_GLOBAL__N__d53a5ca4_28_ActivationLeakyReluKernel_cu_9e10b42f_310626leaky_relu_backward_kernelERNS_18TensorIteratorBaseERKN3c106ScalarEENKUlvE_clEvENKUlvE1_clEvEUlNS5_4HalfESB_E_St5arrayIPcLm3EELi4E23TrivialOffsetCalculatorILi2EjESG_ILi1EjENS0_6memory12LoadWithCastILi2EEENSJ_13StoreWithCastILi1EEEEEviT_T0_T2_T3_T4_T5_)
        /*05a8*/ 	.word	0x00000000


	//----- nvinfo : EIATTR_MIN_STACK_SIZE
	.align		4
.L_279:
        /*05ac*/ 	.byte	0x04, 0x12
        /*05ae*/ 	.short	(.L_281 - .L_280)
	.align		4
.L_280:
        /*05b0*/ 	.word	index@(_ZN2at6native18elementwise_kernelILi128ELi4EZNS0_22gpu_kernel_impl_nocastIZZZNS0_66_GLOBAL__N__d53a5ca4_28_ActivationLeakyReluKernel_cu_9e10b42f_310626leaky_relu_backward_kernelERNS_18TensorIteratorBaseERKN3c106ScalarEENKUlvE_clEvENKUlvE1_clEvEUlNS6_4HalfESC_E_EEvS5_RKT_EUliE_EEviT1_)
        /*05b4*/ 	.word	0x00000000


	//----- nvinfo : EIATTR_MIN_STACK_SIZE
	.align		4
.L_281:
        /*05b8*/ 	.byte	0x04, 0x12
        /*05ba*/ 	.short	(.L_283 - .L_282)
	.align		4
.L_282:
        /*05bc*/ 	.word	index@(_ZN2at6native27unrolled_elementwise_kernelIZZZNS0_66_GLOBAL__N__d53a5ca4_28_ActivationLeakyReluKernel_cu_9e10b42f_310626leaky_relu_backward_kernelERNS_18TensorIteratorBaseERKN3c106ScalarEENKUlvE_clEvENKUlvE1_clEvEUlNS5_4HalfESB_E_St5arrayIPcLm3EELi4E23TrivialOffsetCalculatorILi2EjESG_ILi1EjENS0_6memory15LoadWithoutCastENSJ_16StoreWithoutCastEEEviT_T0_T2_T3_T4_T5_)
        /*05c0*/ 	.word	0x00000000


	//----- nvinfo : EIATTR_MIN_STACK_SIZE
	.align		4
.L_283:
        /*05c4*/ 	.byte	0x04, 0x12
        /*05c6*/ 	.short	(.L_285 - .L_284)
	.align		4
.L_284:
        /*05c8*/ 	.word	index@(_ZN2at6native29vectorized_elementwise_kernelILi2EZZZNS0_66_GLOBAL__N__d53a5ca4_28_ActivationLeakyReluKernel_cu_9e10b42f_310626leaky_relu_backward_kernelERNS_18TensorIteratorBaseERKN3c106ScalarEENKUlvE_clEvENKUlvE1_clEvEUlNS5_4HalfESB_E_St5arrayIPcLm3EEEEviT0_T1_)
        /*05cc*/ 	.word	0x00000000


	//----- nvinfo : EIATTR_MIN_STACK_SIZE
	.align		4
.L_285:
        /*05d0*/ 	.byte	0x04, 0x12
        /*05d2*/ 	.short	(.L_287 - .L_286)
	.align		4
.L_286:
        /*05d4*/ 	.word	index@(_ZN2at6native29vectorized_elementwise_kernelILi4EZZZNS0_66_GLOBAL__N__d53a5ca4_28_ActivationLeakyReluKernel_cu_9e10b42f_310626leaky_relu_backward_kernelERNS_18TensorIteratorBaseERKN3c106ScalarEENKUlvE_clEvENKUlvE1_clEvEUlNS5_4HalfESB_E_St5arrayIPcLm3EEEEviT0_T1_)
        /*05d8*/ 	.word	0x00000000


	//----- nvinfo : EIATTR_MIN_STACK_SIZE
	.align		4
.L_287:
        /*05dc*/ 	.byte	0x04, 0x12
        /*05de*/ 	.short	(.L_289 - .L_288)
	.align		4
.L_288:
        /*05e0*/ 	.word	index@(_ZN2at6native29vectorized_elementwise_kernelILi8EZZZNS0_66_GLOBAL__N__d53a5ca4_28_ActivationLeakyReluKernel_cu_9e10b42f_310626leaky_relu_backward_kernelERNS_18TensorIteratorBaseERKN3c106ScalarEENKUlvE_clEvENKUlvE1_clEvEUlNS5_4HalfESB_E_St5arrayIPcLm3EEEEviT0_T1_)
        /*05e4*/ 	.word	0x00000000


	//----- nvinfo : EIATTR_MIN_STACK_SIZE
	.align		4
.L_289:
        /*05e8*/ 	.byte	0x04, 0x12
        /*05ea*/ 	.short	(.L_291 - .L_290)
	.align		4
.L_290:
        /*05ec*/ 	.word	index@(_ZN2at6native18elementwise_kernelILi128ELi4EZNS0_15gpu_kernel_implIZZZNS0_66_GLOBAL__N__d53a5ca4_28_ActivationLeakyReluKernel_cu_9e10b42f_310626leaky_relu_backward_kernelERNS_18TensorIteratorBaseERKN3c106ScalarEENKUlvE_clEvENKUlvE0_clEvEUlffE_EEvS5_RKT_EUliE_EEviT1_)
        /*05f0*/ 	.word	0x00000000


	//----- nvinfo : EIATTR_MIN_STACK_SIZE
	.align		4
.L_291:
        /*05f4*/ 	.byte	0x04, 0x12
        /*05f6*/ 	.short	(.L_293 - .L_292)
	.align		4
.L_292:
        /*05f8*/ 	.word	index@(_ZN2at6native27unrolled_elementwise_kernelIZZZNS0_66_GLOBAL__N__d53a5ca4_28_ActivationLeakyReluKernel_cu_9e10b42f_310626leaky_relu_backward_kernelERNS_18TensorIteratorBaseERKN3c106ScalarEENKUlvE_clEvENKUlvE0_clEvEUlffE_St5arrayIPcLm3EELi4E23TrivialOffsetCalculatorILi2EjESF_ILi1EjENS0_6memory12LoadWithCastILi2EEENSI_13StoreWithCastILi1EEEEEviT_T0_T2_T3_T4_T5_)
        /*05fc*/ 	.word	0x00000000


	//----- nvinfo : EIATTR_MIN_STACK_SIZE
	.align		4
.L_293:
        /*0600*/ 	.byte	0x04, 0x12
        /*0602*/ 	.short	(.L_295 - .L_294)
	.align		4
.L_294:
        /*0604*/ 	.word	index@(_ZN2at6native18elementwise_kernelILi128ELi2EZNS0_22gpu_kernel_impl_nocastIZZZNS0_66_GLOBAL__N__d53a5ca4_28_ActivationLeakyReluKernel_cu_9e10b42f_310626leaky_relu_backward_kernelERNS_18TensorIteratorBaseERKN3c106ScalarEENKUlvE_clEvENKUlvE0_clEvEUlffE_EEvS5_RKT_EUliE_EEviT1_)
        /*0608*/ 	.word	0x00000000


	//----- nvinfo : EIATTR_MIN_STACK_SIZE
	.align		4
.L_295:
        /*060c*/ 	.byte	0x04, 0x12
        /*060e*/ 	.short	(.L_297 - .L_296)
	.align		4
.L_296:
        /*0610*/ 	.word	index@(_ZN2at6native27unrolled_elementwise_kernelIZZZNS0_66_GLOBAL__N__d53a5ca4_28_ActivationLeakyReluKernel_cu_9e10b42f_310626leaky_relu_backward_kernelERNS_18TensorIteratorBaseERKN3c106ScalarEENKUlvE_clEvENKUlvE0_clEvEUlffE_St5arrayIPcLm3EELi4E23TrivialOffsetCalculatorILi2EjESF_ILi1EjENS0_6memory15LoadWithoutCastENSI_16StoreWithoutCastEEEviT_T0_T2_T3_T4_T5_)
        /*0614*/ 	.word	0x00000000


	//----- nvinfo : EIATTR_MIN_STACK_SIZE
	.align		4
.L_297:
        /*0618*/ 	.byte	0x04, 0x12
        /*061a*/ 	.short	(.L_299 - .L_298)
	.align		4
.L_298:
        /*061c*/ 	.word	index@(_ZN2at6native29vectorized_elementwise_kernelILi2EZZZNS0_66_GLOBAL__N__d53a5ca4_28_ActivationLeakyReluKernel_cu_9e10b42f_310626leaky_relu_backward_kernelERNS_18TensorIteratorBaseERKN3c106ScalarEENKUlvE_clEvENKUlvE0_clEvEUlffE_St5arrayIPcLm3EEEEviT0_T1_)
        /*0620*/ 	.word	0x00000000


	//----- nvinfo : EIATTR_MIN_STACK_SIZE
	.align		4
.L_299:
        /*0624*/ 	.byte	0x04, 0x12
        /*0626*/ 	.short	(.L_301 - .L_300)
	.align		4
.L_300:
        /*0628*/ 	.word	index@(_ZN2at6native29vectorized_elementwise_kernelILi4EZZZNS0_66_GLOBAL__N__d53a5ca4_28_ActivationLeakyReluKernel_cu_9e10b42f_310626leaky_relu_backward_kernelERNS_18TensorIteratorBaseERKN3c106ScalarEENKUlvE_clEvENKUlvE0_clEvEUlffE_St5arrayIPcLm3EEEEviT0_T1_)
        /*062c*/ 	.word	0x00000000


	//----- nvinfo : EIATTR_MIN_STACK_SIZE
	.align		4
.L_301:
        /*0630*/ 	.byte	0x04, 0x12
        /*0632*/ 	.short	(.L_303 - .L_302)
	.align		4
.L_302:
        /*0634*/ 	.word	index@(_ZN2at6native29vectorized_elementwise_kernelILi8EZZZNS0_66_GLOBAL__N__d53a5ca4_28_ActivationLeakyReluKernel_cu_9e10b42f_310626leaky_relu_backward_kernelERNS_18TensorIteratorBaseERKN3c106ScalarEENKUlvE_clEvENKUlvE0_clEvEUlffE_St5arrayIPcLm3EEEEviT0_T1_)
        /*0638*/ 	.word	0x00000000


	//----- nvinfo : EIATTR_MIN_STACK_SIZE
	.align		4
.L_303:
        /*063c*/ 	.byte	0x04, 0x12
        /*063e*/ 	.short	(.L_305 - .L_304)
	.align		4
.L_304:
        /*0640*/ 	.word	index@(_ZN2at6native18elementwise_kernelILi128ELi4EZNS0_15gpu_kernel_implIZZZNS0_66_GLOBAL__N__d53a5ca4_28_ActivationLeakyReluKernel_cu_9e10b42f_310626leaky_relu_backward_kernelERNS_18TensorIteratorBaseERKN3c106ScalarEENKUlvE_clEvENKUlvE_clEvEUlddE_EEvS5_RKT_EUliE_EEviT1_)
        /*0644*/ 	.word	0x00000000


	//----- nvinfo : EIATTR_MIN_STACK_SIZE
	.align		4
.L_305:
        /*0648*/ 	.byte	0x04, 0x12
        /*064a*/ 	.short	(.L_307 - .L_306)
	.align		4
.L_306:
        /*064c*/ 	.word	index@(_ZN2at6native27unrolled_elementwise_kernelIZZZNS0_66_GLOBAL__N__d53a5ca4_28_ActivationLeakyReluKernel_cu_9e10b42f_310626leaky_relu_backward_kernelERNS_18TensorIteratorBaseERKN3c106ScalarEENKUlvE_clEvENKUlvE_clEvEUlddE_St5arrayIPcLm3EELi4E23TrivialOffsetCalculatorILi2EjESF_ILi1EjENS0_6memory12LoadWithCastILi2EEENSI_13StoreWithCastILi1EEEEEviT_T0_T2_T3_T4_T5_)
        /*0650*/ 	.word	0x00000000


	//----- nvinfo : EIATTR_MIN_STACK_SIZE
	.align		4
.L_307:
        /*0654*/ 	.byte	0x04, 0x12
        /*0656*/ 	.short	(.L_309 - .L_308)
	.align		4
.L_308:
        /*0658*/ 	.word	index@(_ZN2at6native18elementwise_kernelILi128ELi2EZNS0_22gpu_kernel_impl_nocastIZZZNS0_66_GLOBAL__N__d53a5ca4_28_ActivationLeakyReluKernel_cu_9e10b42f_310626leaky_relu_backward_kernelERNS_18TensorIteratorBaseERKN3c106ScalarEENKUlvE_clEvENKUlvE_clEvEUlddE_EEvS5_RKT_EUliE_EEviT1_)
        /*065c*/ 	.word	0x00000000


	//----- nvinfo : EIATTR_MIN_STACK_SIZE
	.align		4
.L_309:
        /*0660*/ 	.byte	0x04, 0x12
        /*0662*/ 	.short	(.L_311 - .L_310)
	.align		4
.L_310:
        /*0664*/ 	.word	index@(_ZN2at6native27unrolled_elementwise_kernelIZZZNS0_66_GLOBAL__N__d53a5ca4_28_ActivationLeakyReluKernel_cu_9e10b42f_310626leaky_relu_backward_kernelERNS_18TensorIteratorBaseERKN3c106ScalarEENKUlvE_clEvENKUlvE_clEvEUlddE_St5arrayIPcLm3EELi4E23TrivialOffsetCalculatorILi2EjESF_ILi1EjENS0_6memory15LoadWithoutCastENSI_16StoreWithoutCastEEEviT_T0_T2_T3_T4_T5_)
        /*0668*/ 	.word	0x00000000


	//----- nvinfo : EIATTR_MIN_STACK_SIZE
	.align		4
.L_311:
        /*066c*/ 	.byte	0x04, 0x12
        /*066e*/ 	.short	(.L_313 - .L_312)
	.align		4
.L_312:
        /*0670*/ 	.word	index@(_ZN2at6native29vectorized_elementwise_kernelILi2EZZZNS0_66_GLOBAL__N__d53a5ca4_28_ActivationLeakyReluKernel_cu_9e10b42f_310626leaky_relu_backward_kernelERNS_18TensorIteratorBaseERKN3c106ScalarEENKUlvE_clEvENKUlvE_clEvEUlddE_St5arrayIPcLm3EEEEviT0_T1_)
        /*0674*/ 	.word	0x00000000


	//----- nvinfo : EIATTR_MIN_STACK_SIZE
	.align		4
.L_313:
        /*0678*/ 	.byte	0x04, 0x12
        /*067a*/ 	.short	(.L_315 - .L_314)
	.align		4
.L_314:
        /*067c*/ 	.word	index@(_ZN2at6native29vectorized_elementwise_kernelILi4EZZZNS0_66_GLOBAL__N__d53a5ca4_28_ActivationLeakyReluKernel_cu_9e10b42f_310626leaky_relu_backward_kernelERNS_18TensorIteratorBaseERKN3c106ScalarEENKUlvE_clEvENKUlvE_clEvEUlddE_St5arrayIPcLm3EEEEviT0_T1_)
        /*0680*/ 	.word	0x00000000


	//----- nvinfo : EIATTR_MIN_STACK_SIZE
	.align		4
.L_315:
        /*0684*/ 	.byte	0x04, 0x12
        /*0686*/ 	.short	(.L_317 - .L_316)
	.align		4
.L_316:
        /*0688*/ 	.word	index@(_ZN2at6native29vectorized_elementwise_kernelILi8EZZZNS0_66_GLOBAL__N__d53a5ca4_28_ActivationLeakyReluKernel_cu_9e10b42f_310626leaky_relu_backward_kernelERNS_18TensorIteratorBaseERKN3c106ScalarEENKUlvE_clEvENKUlvE_clEvEUlddE_St5arrayIPcLm3EEEEviT0_T1_)
        /*068c*/ 	.word	0x00000000


	//----- nvinfo : EIATTR_MIN_STACK_SIZE
	.align		4
.L_317:
        /*0690*/ 	.byte	0x04, 0x12
        /*0692*/ 	.short	(.L_319 - .L_318)
	.align		4
.L_318:
        /*0694*/ 	.word	index@(_ZN2at6native18elementwise_kernelILi128ELi4EZNS0_15gpu_kernel_implIZZZNS0_66_GLOBAL__N__d53a5ca4_28_ActivationLeakyReluKernel_cu_9e10b42f_310617leaky_relu_kernelERNS_18TensorIteratorBaseERKN3c106ScalarEENKUlvE_clEvENKUlvE2_clEvEUlNS6_8BFloat16EE_EEvS5_RKT_EUliE_EEviT1_)
        /*0698*/ 	.word	0x00000000


	//----- nvinfo : EIATTR_MIN_STACK_SIZE
	.align		4
.L_319:
        /*069c*/ 	.byte	0x04, 0x12
        /*069e*/ 	.short	(.L_321 - .L_320)
	.align		4
.L_320:
        /*06a0*/ 	.word	index@(_ZN2at6native27unrolled_elementwise_kernelIZZZNS0_66_GLOBAL__N__d53a5ca4_28_ActivationLeakyReluKernel_cu_9e10b42f_310617leaky_relu_kernelERNS_18TensorIteratorBaseERKN3c106ScalarEENKUlvE_clEvENKUlvE2_clEvEUlNS5_8BFloat16EE_St5arrayIPcLm2EELi4E23TrivialOffsetCalculatorILi1EjESH_NS0_6memory12LoadWithCastILi1EEENSI_13StoreWithCastILi1EEEEEviT_T0_T2_T3_T4_T5_)
        /*06a4*/ 	.word	0x00000000


	//----- nvinfo : EIATTR_MIN_STACK_SIZE
	.align		4
.L_321:
        /*06a8*/ 	.byte	0x04, 0x12
        /*06aa*/ 	.short	(.L_323 - .L_322)
	.align		4
.L_322:
        /*06ac*/ 	.word	index@(_ZN2at6native18elementwise_kernelILi128ELi4EZNS0_22gpu_kernel_impl_nocastIZZZNS0_66_GLOBAL__N__d53a5ca4_28_ActivationLeakyReluKernel_cu_9e10b42f_310617leaky_relu_kernelERNS_18TensorIteratorBaseERKN3c106ScalarEENKUlvE_clEvENKUlvE2_clEvEUlNS6_8BFloat16EE_EEvS5_RKT_EUliE_EEviT1_)
        /*06b0*/ 	.word	0x00000000


	//----- nvinfo : EIATTR_MIN_STACK_SIZE
	.align		4
.L_323:
        /*06b4*/ 	.byte	0x04, 0x12
        /*06b6*/ 	.short	(.L_325 - .L_324)
	.align		4
.L_324:
        /*06b8*/ 	.word	index@(_ZN2at6native27unrolled_elementwise_kernelIZZZNS0_66_GLOBAL__N__d53a5ca4_28_ActivationLeakyReluKernel_cu_9e10b42f_310617leaky_relu_kernelERNS_18TensorIteratorBaseERKN3c106ScalarEENKUlvE_clEvENKUlvE2_clEvEUlNS5_8BFloat16EE_St5arrayIPcLm2EELi4E23TrivialOffsetCalculatorILi1EjESH_NS0_6memory15LoadWithoutCastENSI_16StoreWithoutCastEEEviT_T0_T2_T3_T4_T5_)
        /*06bc*/ 	.word	0x00000000


	//----- nvinfo : EIATTR_MIN_STACK_SIZE
	.align		4
.L_325:
        /*06c0*/ 	.byte	0x04, 0x12
        /*06c2*/ 	.short	(.L_327 - .L_326)
	.align		4
.L_326:
        /*06c4*/ 	.word	index@(_ZN2at6native29vectorized_elementwise_kernelILi2EZZZNS0_66_GLOBAL__N__d53a5ca4_28_ActivationLeakyReluKernel_cu_9e10b42f_310617leaky_relu_kernelERNS_18TensorIteratorBaseERKN3c106ScalarEENKUlvE_clEvENKUlvE2_clEvEUlNS5_8BFloat16EE_St5arrayIPcLm2EEEEviT0_T1_)
        /*06c8*/ 	.word	0x00000000


	//----- nvinfo : EIATTR_MIN_STACK_SIZE
	.align		4
.L_327:
        /*06cc*/ 	.byte	0x04, 0x12
        /*06ce*/ 	.short	(.L_329 - .L_328)
	.align		4
.L_328:
        /*06d0*/ 	.word	index@(_ZN2at6native29vectorized_elementwise_kernelILi4EZZZNS0_66_GLOBAL__N__d53a5ca4_28_ActivationLeakyReluKernel_cu_9e10b42f_310617leaky_relu_kernelERNS_18TensorIteratorBaseERKN3c106ScalarEENKUlvE_clEvENKUlvE2_clEvEUlNS5_8BFloat16EE_St5arrayIPcLm2EEEEviT0_T1_)
        /*06d4*/ 	.word	0x00000000


	//----- nvinfo : EIATTR_MIN_STACK_SIZE
	.align		4
.L_329:
        /*06d8*/ 	.byte	0x04, 0x12
        /*06da*/ 	.short	(.L_331 - .L_330)
	.align		4
.L_330:
        /*06dc*/ 	.word	index@(_ZN2at6native29vectorized_elementwise_kernelILi8EZZZNS0_66_GLOBAL__N__d53a5ca4_28_ActivationLeakyReluKernel_cu_9e10b42f_310617leaky_relu_kernelERNS_18TensorIteratorBaseERKN3c106ScalarEENKUlvE_clEvENKUlvE2_clEvEUlNS5_8BFloat16EE_St5arrayIPcLm2EEEEviT0_T1_)
        /*06e0*/ 	.word	0x00000000


	//----- nvinfo : EIATTR_MIN_STACK_SIZE
	.align		4
.L_331:
        /*06e4*/ 	.byte	0x04, 0x12
        /*06e6*/ 	.short	(.L_333 - .L_332)
	.align		4
.L_332:
        /*06e8*/ 	.word	index@(_ZN2at6native18elementwise_kernelILi128ELi4EZNS0_15gpu_kernel_implIZZZNS0_66_GLOBAL__N__d53a5ca4_28_ActivationLeakyReluKernel_cu_9e10b42f_310617leaky_relu_kernelERNS_18TensorIteratorBaseERKN3c106ScalarEENKUlvE_clEvENKUlvE1_clEvEUlNS6_4HalfEE_EEvS5_RKT_EUliE_EEviT1_)
        /*06ec*/ 	.word	0x00000000


	//----- nvinfo : EIATTR_MIN_STACK_SIZE
	.align		4
.L_333:
        /*06f0*/ 	.byte	0x04, 0x12
        /*06f2*/ 	.short	(.L_335 - .L_334)
	.align		4
.L_334:
        /*06f4*/ 	.word	index@(_ZN2at6native27unrolled_elementwise_kernelIZZZNS0_66_GLOBAL__N__d53a5ca4_28_ActivationLeakyReluKernel_cu_9e10b42f_310617leaky_relu_kernelERNS_18TensorIteratorBaseERKN3c106ScalarEENKUlvE_clEvENKUlvE1_clEvEUlNS5_4HalfEE_St5arrayIPcLm2EELi4E23TrivialOffsetCalculatorILi1EjESH_NS0_6memory12LoadWithCastILi1EEENSI_13StoreWithCastILi1EEEEEviT_T0_T2_T3_T4_T5_)
        /*06f8*/ 	.word	0x00000000


	//----- nvinfo : EIATTR_MIN_STACK_SIZE
	.align		4
.L_335:
        /*06fc*/ 	.byte	0x04, 0x12
        /*06fe*/ 	.short	(.L_337 - .L_336)
	.align		4
.L_336:
        /*0700*/ 	.word	index@(_ZN2at6native18elementwise_kernelILi128ELi4EZNS0_22gpu_kernel_impl_nocastIZZZNS0_66_GLOBAL__N__d53a5ca4_28_ActivationLeakyReluKernel_cu_9e10b42f_310617leaky_relu_kernelERNS_18TensorIteratorBaseERKN3c106ScalarEENKUlvE_clEvENKUlvE1_clEvEUlNS6_4HalfEE_EEvS5_RKT_EUliE_EEviT1_)
        /*0704*/ 	.word	0x00000000


	//----- nvinfo : EIATTR_MIN_STACK_SIZE
	.align		4
.L_337:
        /*0708*/ 	.byte	0x04, 0x12
        /*070a*/ 	.short	(.L_339 - .L_338)
	.align		4
.L_338:
        /*070c*/ 	.word	index@(_ZN2at6native27unrolled_elementwise_kernelIZZZNS0_66_GLOBAL__N__d53a5ca4_28_ActivationLeakyReluKernel_cu_9e10b42f_310617leaky_relu_kernelERNS_18TensorIteratorBaseERKN3c106ScalarEENKUlvE_clEvENKUlvE1_clEvEUlNS5_4HalfEE_St5arrayIPcLm2EELi4E23TrivialOffsetCalculatorILi1EjESH_NS0_6memory15LoadWithoutCastENSI_16StoreWithoutCastEEEviT_T0_T2_T3_T4_T5_)
        /*0710*/ 	.word	0x00000000


	//----- nvinfo : EIATTR_MIN_STACK_SIZE
	.align		4
.L_339:
        /*0714*/ 	.byte	0x04, 0x12
        /*0716*/ 	.short	(.L_341 - .L_340)
	.align		4
.L_340:
        /*0718*/ 	.word	index@(_ZN2at6native29vectorized_elementwise_kernelILi2EZZZNS0_66_GLOBAL__N__d53a5ca4_28_ActivationLeakyReluKernel_cu_9e10b42f_310617leaky_relu_kernelERNS_18TensorIteratorBaseERKN3c106ScalarEENKUlvE_clEvENKUlvE1_clEvEUlNS5_4HalfEE_St5arrayIPcLm2EEEEviT0_T1_)
        /*071c*/ 	.word	0x00000000


	//----- nvinfo : EIATTR_MIN_STACK_SIZE
	.align		4
.L_341:
        /*0720*/ 	.byte	0x04, 0x12
        /*0722*/ 	.short	(.L_343 - .L_342)
	.align		4
.L_342:
        /*0724*/ 	.word	index@(_ZN2at6native29vectorized_elementwise_kernelILi4EZZZNS0_66_GLOBAL__N__d53a5ca4_28_ActivationLeakyReluKernel_cu_9e10b42f_310617leaky_relu_kernelERNS_18TensorIteratorBaseERKN3c106ScalarEENKUlvE_clEvENKUlvE1_clEvEUlNS5_4HalfEE_St5arrayIPcLm2EEEEviT0_T1_)
        /*0728*/ 	.word	0x00000000


	//----- nvinfo : EIATTR_MIN_STACK_SIZE
	.align		4
.L_343:
        /*072c*/ 	.byte	0x04, 0x12
        /*072e*/ 	.short	(.L_345 - .L_344)
	.align		4
.L_344:
        /*0730*/ 	.word	index@(_ZN2at6native29vectorized_elementwise_kernelILi8EZZZNS0_66_GLOBAL__N__d53a5ca4_28_ActivationLeakyReluKernel_cu_9e10b42f_310617leaky_relu_kernelERNS_18TensorIteratorBaseERKN3c106ScalarEENKUlvE_clEvENKUlvE1_clEvEUlNS5_4HalfEE_St5arrayIPcLm2EEEEviT0_T1_)
        /*0734*/ 	.word	0x00000000


	//----- nvinfo : EIATTR_MIN_STACK_SIZE
	.align		4
.L_345:
        /*0738*/ 	.byte	0x04, 0x12
        /*073a*/ 	.short	(.L_347 - .L_346)
	.align		4
.L_346:
        /*073c*/ 	.word	index@(_ZN2at6native18elementwise_kernelILi128ELi4EZNS0_15gpu_kernel_implIZZZNS0_66_GLOBAL__N__d53a5ca4_28_ActivationLeakyReluKernel_cu_9e10b42f_310617leaky_relu_kernelERNS_18TensorIteratorBaseERKN3c106ScalarEENKUlvE_clEvENKUlvE0_clEvEUlfE_EEvS5_RKT_EUliE_EEviT1_)
        /*0740*/ 	.word	0x00000000


	//----- nvinfo : EIATTR_MIN_STACK_SIZE
	.align		4
.L_347:
        /*0744*/ 	.byte	0x04, 0x12
        /*0746*/ 	.short	(.L_349 - .L_348)
	.align		4
.L_348:
        /*0748*/ 	.word	index@(_ZN2at6native27unrolled_elementwise_kernelIZZZNS0_66_GLOBAL__N__d53a5ca4_28_ActivationLeakyReluKernel_cu_9e10b42f_310617leaky_relu_kernelERNS_18TensorIteratorBaseERKN3c106ScalarEENKUlvE_clEvENKUlvE0_clEvEUlfE_St5arrayIPcLm2EELi4E23TrivialOffsetCalculatorILi1EjESG_NS0_6memory12LoadWithCastILi1EEENSH_13StoreWithCastILi1EEEEEviT_T0_T2_T3_T4_T5_)
        /*074c*/ 	.word	0x00000000


	//----- nvinfo : EIATTR_MIN_STACK_SIZE
	.align		4
.L_349:
        /*0750*/ 	.byte	0x04, 0x12
        /*0752*/ 	.short	(.L_351 - .L_350)
	.align		4
.L_350:
        /*0754*/ 	.word	index@(_ZN2at6native18elementwise_kernelILi128ELi2EZNS0_22gpu_kernel_impl_nocastIZZZNS0_66_GLOBAL__N__d53a5ca4_28_ActivationLeakyReluKernel_cu_9e10b42f_310617leaky_relu_kernelERNS_18TensorIteratorBaseERKN3c106ScalarEENKUlvE_clEvENKUlvE0_clEvEUlfE_EEvS5_RKT_EUliE_EEviT1_)
        /*0758*/ 	.word	0x00000000


	//----- nvinfo : EIATTR_MIN_STACK_SIZE
	.align		4
.L_351:
        /*075c*/ 	.byte	0x04, 0x12
        /*075e*/ 	.short	(.L_353 - .L_352)
	.align		4
.L_352:
        /*0760*/ 	.word	index@(_ZN2at6native27unrolled_elementwise_kernelIZZZNS0_66_GLOBAL__N__d53a5ca4_28_ActivationLeakyReluKernel_cu_9e10b42f_310617leaky_relu_kernelERNS_18TensorIteratorBaseERKN3c106ScalarEENKUlvE_clEvENKUlvE0_clEvEUlfE_St5arrayIPcLm2EELi4E23TrivialOffsetCalculatorILi1EjESG_NS0_6memory15LoadWithoutCastENSH_16StoreWithoutCastEEEviT_T0_T2_T3_T4_T5_)
        /*0764*/ 	.word	0x00000000


	//----- nvinfo : EIATTR_MIN_STACK_SIZE
	.align		4
.L_353:
        /*0768*/ 	.byte	0x04, 0x12
        /*076a*/ 	.short	(.L_355 - .L_354)
	.align		4
.L_354:
        /*076c*/ 	.word	index@(_ZN2at6native29vectorized_elementwise_kernelILi2EZZZNS0_66_GLOBAL__N__d53a5ca4_28_ActivationLeakyReluKernel_cu_9e10b42f_310617leaky_relu_kernelERNS_18TensorIteratorBaseERKN3c106ScalarEENKUlvE_clEvENKUlvE0_clEvEUlfE_St5arrayIPcLm2EEEEviT0_T1_)
        /*0770*/ 	.word	0x00000000


	//----- nvinfo : EIATTR_MIN_STACK_SIZE
	.align		4
.L_355:
        /*0774*/ 	.byte	0x04, 0x12
        /*0776*/ 	.short	(.L_357 - .L_356)
	.align		4
.L_356:
        /*0778*/ 	.word	index@(_ZN2at6native29vectorized_elementwise_kernelILi4EZZZNS0_66_GLOBAL__N__d53a5ca4_28_ActivationLeakyReluKernel_cu_9e10b42f_310617leaky_relu_kernelERNS_18TensorIteratorBaseERKN3c106ScalarEENKUlvE_clEvENKUlvE0_clEvEUlfE_St5arrayIPcLm2EEEEviT0_T1_)
        /*077c*/ 	.word	0x00000000


	//----- nvinfo : EIATTR_MIN_STACK_SIZE
	.align		4
.L_357:
        /*0780*/ 	.byte	0x04, 0x12
        /*0782*/ 	.short	(.L_359 - .L_358)
	.align		4
.L_358:
        /*0784*/ 	.word	index@(_ZN2at6native29vectorized_elementwise_kernelILi8EZZZNS0_66_GLOBAL__N__d53a5ca4_28_ActivationLeakyReluKernel_cu_9e10b42f_310617leaky_relu_kernelERNS_18TensorIteratorBaseERKN3c106ScalarEENKUlvE_clEvENKUlvE0_clEvEUlfE_St5arrayIPcLm2EEEEviT0_T1_)
        /*0788*/ 	.word	0x00000000


	//----- nvinfo : EIATTR_MIN_STACK_SIZE
	.align		4
.L_359:
        /*078c*/ 	.byte	0x04, 0x12
        /*078e*/ 	.short	(.L_361 - .L_360)
	.align		4
.L_360:
        /*0790*/ 	.word	index@(_ZN2at6native18elementwise_kernelILi128ELi4EZNS0_15gpu_kernel_implIZZZNS0_66_GLOBAL__N__d53a5ca4_28_ActivationLeakyReluKernel_cu_9e10b42f_310617leaky_relu_kernelERNS_18TensorIteratorBaseERKN3c106ScalarEENKUlvE_clEvENKUlvE_clEvEUldE_EEvS5_RKT_EUliE_EEviT1_)
        /*0794*/ 	.word	0x00000000


	//----- nvinfo : EIATTR_MIN_STACK_SIZE
	.align		4
.L_361:
        /*0798*/ 	.byte	0x04, 0x12
        /*079a*/ 	.short	(.L_363 - .L_362)
	.align		4
.L_362:
        /*079c*/ 	.word	index@(_ZN2at6native27unrolled_elementwise_kernelIZZZNS0_66_GLOBAL__N__d53a5ca4_28_ActivationLeakyReluKernel_cu_9e10b42f_310617leaky_relu_kernelERNS_18TensorIteratorBaseERKN3c106ScalarEENKUlvE_clEvENKUlvE_clEvEUldE_St5arrayIPcLm2EELi4E23TrivialOffsetCalculatorILi1EjESG_NS0_6memory12LoadWithCastILi1EEENSH_13StoreWithCastILi1EEEEEviT_T0_T2_T3_T4_T5_)
        /*07a0*/ 	.word	0x00000000


	//----- nvinfo : EIATTR_MIN_STACK_SIZE
	.align		4
.L_363:
        /*07a4*/ 	.byte	0x04, 0x12
        /*07a6*/ 	.short	(.L_365 - .L_364)
	.align		4
.L_364:
        /*07a8*/ 	.word	index@(_ZN2at6native18elementwise_kernelILi128ELi2EZNS0_22gpu_kernel_impl_nocastIZZZNS0_66_GLOBAL__N__d53a5ca4_28_ActivationLeakyReluKernel_cu_9e10b42f_310617leaky_relu_kernelERNS_18TensorIteratorBaseERKN3c106ScalarEENKUlvE_clEvENKUlvE_clEvEUldE_EEvS5_RKT_EUliE_EEviT1_)
        /*07ac*/ 	.word	0x00000000


	//----- nvinfo : EIATTR_MIN_STACK_SIZE
	.align		4
.L_365:
        /*07b0*/ 	.byte	0x04, 0x12
        /*07b2*/ 	.short	(.L_367 - .L_366)
	.align		4
.L_366:
        /*07b4*/ 	.word	index@(_ZN2at6native27unrolled_elementwise_kernelIZZZNS0_66_GLOBAL__N__d53a5ca4_28_ActivationLeakyReluKernel_cu_9e10b42f_310617leaky_relu_kernelERNS_18TensorIteratorBaseERKN3c106ScalarEENKUlvE_clEvENKUlvE_clEvEUldE_St5arrayIPcLm2EELi4E23TrivialOffsetCalculatorILi1EjESG_NS0_6memory15LoadWithoutCastENSH_16StoreWithoutCastEEEviT_T0_T2_T3_T4_T5_)
        /*07b8*/ 	.word	0x00000000


	//----- nvinfo : EIATTR_MIN_STACK_SIZE
	.align		4
.L_367:
        /*07bc*/ 	.byte	0x04, 0x12
        /*07be*/ 	.short	(.L_369 - .L_368)
	.align		4
.L_368:
        /*07c0*/ 	.word	index@(_ZN2at6native29vectorized_elementwise_kernelILi2EZZZNS0_66_GLOBAL__N__d53a5ca4_28_ActivationLeakyReluKernel_cu_9e10b42f_310617leaky_relu_kernelERNS_18TensorIteratorBaseERKN3c106ScalarEENKUlvE_clEvENKUlvE_clEvEUldE_St5arrayIPcLm2EEEEviT0_T1_)
        /*07c4*/ 	.word	0x00000000


	//----- nvinfo : EIATTR_MIN_STACK_SIZE
	.align		4
.L_369:
        /*07c8*/ 	.byte	0x04, 0x12
        /*07ca*/ 	.short	(.L_371 - .L_370)
	.align		4
.L_370:
        /*07cc*/ 	.word	index@(_ZN2at6native29vectorized_elementwise_kernelILi4EZZZNS0_66_GLOBAL__N__d53a5ca4_28_ActivationLeakyReluKernel_cu_9e10b42f_310617leaky_relu_kernelERNS_18TensorIteratorBaseERKN3c106ScalarEENKUlvE_clEvENKUlvE_clEvEUldE_St5arrayIPcLm2EEEEviT0_T1_)
        /*07d0*/ 	.word	0x00000000


	//----- nvinfo : EIATTR_MIN_STACK_SIZE
	.align		4
.L_371:
        /*07d4*/ 	.byte	0x04, 0x12
        /*07d6*/ 	.short	(.L_373 - .L_372)
	.align		4
.L_372:
        /*07d8*/ 	.word	index@(_ZN2at6native29vectorized_elementwise_kernelILi8EZZZNS0_66_GLOBAL__N__d53a5ca4_28_ActivationLeakyReluKernel_cu_9e10b42f_310617leaky_relu_kernelERNS_18TensorIteratorBaseERKN3c106ScalarEENKUlvE_clEvENKUlvE_clEvEUldE_St5arrayIPcLm2EEEEviT0_T1_)
        /*07dc*/ 	.word	0x00000000
.L_373:


//--------------------- .nv.compat                --------------------------
	.section	.nv.compat,"",@"SHT_CUDA_COMPAT_INFO"
	.align	4
        /*0000*/ 	.byte	0x02, 0x09, 0x01, 0x00, 0x02, 0x02, 0x01, 0x00, 0x02, 0x05, 0x05, 0x00, 0x03, 0x07, 0x01, 0x01
        /*0010*/ 	.byte	0x02, 0x03, 0x00, 0x00, 0x02, 0x06, 0x01, 0x00, 0x04, 0x0b, 0x08, 0x00, 0x00, 0x00, 0x00, 0x00
        /*0020*/ 	.byte	0x00, 0x00, 0x00, 0x00


//--------------------- .nv.info._ZN2at6native18elementwise_kernelILi128ELi4EZNS0_15gpu_kernel_implIZZZNS0_66_GLOBAL__N__d53a5ca4_28_ActivationLeakyReluKernel_cu_9e10b42f_310626leaky_relu_backward_kernelERNS_18TensorIteratorBaseERKN3c106ScalarEENKUlvE_clEvENKUlvE2_clEvEUlNS6_8BFloat16ESC_E_EEvS5_RKT_EUliE_EEviT1_ --------------------------
	.section	.nv.info._ZN2at6native18elementwise_kernelILi128ELi4EZNS0_15gpu_kernel_implIZZZNS0_66_GLOBAL__N__d53a5ca4_28_ActivationLeakyReluKernel_cu_9e10b42f_310626leaky_relu_backward_kernelERNS_18TensorIteratorBaseERKN3c106ScalarEENKUlvE_clEvENKUlvE2_clEvEUlNS6_8BFloat16ESC_E_EEvS5_RKT_EUliE_EEviT1_,"",@"SHT_CUDA_INFO"
	.sectionflags	@""
	.align	4


	//----- nvinfo : EIATTR_CUDA_API_VERSION
	.align		4
        /*0000*/ 	.byte	0x04, 0x37
        /*0002*/ 	.short	(.L_375 - .L_374)
.L_374:
        /*0004*/ 	.word	0x00000082


	//----- nvinfo : EIATTR_KPARAM_INFO
	.align		4
.L_375:
        /*0008*/ 	.byte	0x04, 0x17
        /*000a*/ 	.short	(.L_377 - .L_376)
.L_376:
        /*000c*/ 	.word	0x00000000
        /*0010*/ 	.short	0x0001
        /*0012*/ 	.short	0x0008
        /*0014*/ 	.byte	0x00, 0xf0, 0x61, 0x0a


	//----- nvinfo : EIATTR_KPARAM_INFO
	.align		4
.L_377:
        /*0018*/ 	.byte	0x04, 0x17
        /*001a*/ 	.short	(.L_379 - .L_378)
.L_378:
        /*001c*/ 	.word	0x00000000
        /*0020*/ 	.short	0x0000
        /*0022*/ 	.short	0x0000
        /*0024*/ 	.byte	0x00, 0xf0, 0x11, 0x00


	//----- nvinfo : EIATTR_SPARSE_MMA_MASK
	.align		4
.L_379:
        /*0028*/ 	.byte	0x03, 0x50
        /*002a*/ 	.short	0x0000


	//----- nvinfo : EIATTR_MAXREG_COUNT
	.align		4
        /*002c*/ 	.byte	0x03, 0x1b
        /*002e*/ 	.short	0x0080


	//----- nvinfo : EIATTR_EXTERNS
	.align		4
        /*0030*/ 	.byte	0x04, 0x0f
        /*0032*/ 	.short	(.L_381 - .L_380)


	//   ....[0]....
	.align		4
.L_380:
        /*0034*/ 	.word	index@(__assertfail)


	//----- nvinfo : EIATTR_MERCURY_ISA_VERSION
	.align		4
.L_381:
        /*0038*/ 	.byte	0x03, 0x5f
        /*003a*/ 	.short	0x0101


	//----- nvinfo : EIATTR_VRC_CTA_INIT_COUNT
	.align		4
        /*003c*/ 	.byte	0x02, 0x4a
	.zero		1
	.zero		1


	//----- nvinfo : EIATTR_SYSCALL_OFFSETS
	.align		4
        /*0040*/ 	.byte	0x04, 0x46
        /*0042*/ 	.short	(.L_383 - .L_382)


	//   ....[0]....
.L_382:
        /*0044*/ 	.word	0x000026c0


	//   ....[1]....
        /*0048*/ 	.word	0x000036e0


	//   ....[2]....
        /*004c*/ 	.word	0x00004620


	//   ....[3]....
        /*0050*/ 	.word	0x00006e70


	//   ....[4]....
        /*0054*/ 	.word	0x00007e80


	//   ....[5]....
        /*0058*/ 	.word	0x00008c10


	//   ....[6]....
        /*005c*/ 	.word	0x0000b550


	//   ....[7]....
        /*0060*/ 	.word	0x0000c560


	//   ....[8]....
        /*0064*/ 	.word	0x0000d2f0


	//   ....[9]....
        /*0068*/ 	.word	0x0000fc50


	//   ....[10]....
        /*006c*/ 	.word	0x00010c60


	//   ....[11]....
        /*0070*/ 	.word	0x000119c0


	//----- nvinfo : EIATTR_EXIT_INSTR_OFFSETS
	.align		4
.L_383:
        /*0074*/ 	.byte	0x04, 0x1c
        /*0076*/ 	.short	(.L_385 - .L_384)


	//   ....[0]....
.L_384:
        /*0078*/ 	.word	0x0000d5b0


	//   ....[1]....
        /*007c*/ 	.word	0x00010e40


	//   ....[2]....
        /*0080*/ 	.word	0x00010e80


	//   ....[3]....
        /*0084*/ 	.word	0x00010f20


	//   ....[4]....
        /*0088*/ 	.word	0x00010f60


	//   ....[5]....
        /*008c*/ 	.word	0x00010fa0


	//   ....[6]....
        /*0090*/ 	.word	0x00011030


	//   ....[7]....
        /*0094*/ 	.word	0x00011070


	//   ....[8]....
        /*0098*/ 	.word	0x00011110


	//   ....[9]....
        /*009c*/ 	.word	0x00011160


	//   ....[10]....
        /*00a0*/ 	.word	0x000111b0


	//   ....[11]....
        /*00a4*/ 	.word	0x00011290


	//   ....[12]....
        /*00a8*/ 	.word	0x00011400


	//   ....[13]....
        /*00ac*/ 	.word	0x00011570


	//   ....[14]....
        /*00b0*/ 	.word	0x000116d0


	//   ....[15]....
        /*00b4*/ 	.word	0x00011710


	//   ....[16]....
        /*00b8*/ 	.word	0x00011750


	//   ....[17]....
        /*00bc*/ 	.word	0x00011800


	//   ....[18]....
        /*00c0*/ 	.word	0x00011860


	//   ....[19]....
        /*00c4*/ 	.word	0x000119d0


	//   ....[20]....
        /*00c8*/ 	.word	0x00011ae0


	//   ....[21]....
        /*00cc*/ 	.word	0x00011c20


	//   ....[22]....
        /*00d0*/ 	.word	0x00011c40


	//----- nvinfo : EIATTR_MAX_THREADS
	.align		4
.L_385:
        /*00d4*/ 	.byte	0x04, 0x05
        /*00d6*/ 	.short	(.L_387 - .L_386)
.L_386:
        /*00d8*/ 	.word	0x00000080
        /*00dc*/ 	.word	0x00000001
        /*00e0*/ 	.word	0x00000001


	//----- nvinfo : EIATTR_CRS_STACK_SIZE
	.align		4
.L_387:
        /*00e4*/ 	.byte	0x04, 0x1e
        /*00e6*/ 	.short	(.L_389 - .L_388)
.L_388:
        /*00e8*/ 	.word	0x00000000


	//----- nvinfo : EIATTR_CBANK_PARAM_SIZE
	.align		4
.L_389:
        /*00ec*/ 	.byte	0x03, 0x19
        /*00ee*/ 	.short	0x02a0


	//----- nvinfo : EIATTR_PARAM_CBANK
	.align		4
        /*00f0*/ 	.byte	0x04, 0x0a
        /*00f2*/ 	.short	(.L_391 - .L_390)
	.align		4
.L_390:
        /*00f4*/ 	.word	index@(.nv.constant0._ZN2at6native18elementwise_kernelILi128ELi4EZNS0_15gpu_kernel_implIZZZNS0_66_GLOBAL__N__d53a5ca4_28_ActivationLeakyReluKernel_cu_9e10b42f_310626leaky_relu_backward_kernelERNS_18TensorIteratorBaseERKN3c106ScalarEENKUlvE_clEvENKUlvE2_clEvEUlNS6_8BFloat16ESC_E_EEvS5_RKT_EUliE_EEviT1_)
        /*00f8*/ 	.short	0x0380
        /*00fa*/ 	.short	0x02a0


	//----- nvinfo : EIATTR_SW_WAR
	.align		4
.L_391:
        /*00fc*/ 	.byte	0x04, 0x36
        /*00fe*/ 	.short	(.L_393 - .L_392)
.L_392:
        /*0100*/ 	.word	0x00000008
.L_393:


//--------------------- .nv.info._ZN2at6native27unrolled_elementwise_kernelIZZZNS0_66_GLOBAL__N__d53a5ca4_28_ActivationLeakyReluKernel_cu_9e10b42f_310626leaky_relu_backward_kernelERNS_18TensorIteratorBaseERKN3c106ScalarEENKUlvE_clEvENKUlvE2_clEvEUlNS5_8BFloat16ESB_E_St5arrayIPcLm3EELi4E23TrivialOffsetCalculatorILi2EjESG_ILi1EjENS0_6memory12LoadWithCastILi2EEENSJ_13StoreWithCastILi1EEEEEviT_T0_T2_T3_T4_T5_ --------------------------
	.section	.nv.info._ZN2at6native27unrolled_elementwise_kernelIZZZNS0_66_GLOBAL__N__d53a5ca4_28_ActivationLeakyReluKernel_cu_9e10b42f_310626leaky_relu_backward_kernelERNS_18TensorIteratorBaseERKN3c106ScalarEENKUlvE_clEvENKUlvE2_clEvEUlNS5_8BFloat16ESB_E_St5arrayIPcLm3EELi4E23TrivialOffsetCalculatorILi2EjESG_ILi1EjENS0_6memory12LoadWithCastILi2EEENSJ_13StoreWithCastILi1EEEEEviT_T0_T2_T3_T4_T5_,"",@"SHT_CUDA_INFO"
	.sectionflags	@""
	.align	4


	//----- nvinfo : EIATTR_CUDA_API_VERSION
	.align		4
        /*0000*/ 	.byte	0x04, 0x37
        /*0002*/ 	.short	(.L_395 - .L_394)
.L_394:
        /*0004*/ 	.word	0x00000082


	//----- nvinfo : EIATTR_KPARAM_INFO
	.align		4
.L_395:
        /*0008*/ 	.byte	0x04, 0x17
        /*000a*/ 	.short	(.L_397 - .L_396)
.L_396:
        /*000c*/ 	.word	0x00000000
        /*0010*/ 	.short	0x0006
        /*0012*/ 	.short	0x0040
        /*0014*/ 	.byte	0x00, 0xf0, 0x21, 0x00


	//----- nvinfo : EIATTR_KPARAM_INFO
	.align		4
.L_397:
        /*0018*/ 	.byte	0x04, 0x17
        /*001a*/ 	.short	(.L_399 - .L_398)
.L_398:
        /*001c*/ 	.word	0x00000000
        /*0020*/ 	.short	0x0005
        /*0022*/ 	.short	0x0034
        /*0024*/ 	.byte	0x00, 0xf0, 0x31, 0x00


	//----- nvinfo : EIATTR_KPARAM_INFO
	.align		4
.L_399:
        /*0028*/ 	.byte	0x04, 0x17
        /*002a*/ 	.short	(.L_401 - .L_400)
.L_400:
        /*002c*/ 	.word	0x00000000
        /*0030*/ 	.short	0x0004
        /*0032*/ 	.short	0x0031
        /*0034*/ 	.byte	0x00, 0xf0, 0x05, 0x00


	//----- nvinfo : EIATTR_KPARAM_INFO
	.align		4
.L_401:
        /*0038*/ 	.byte	0x04, 0x17
        /*003a*/ 	.short	(.L_403 - .L_402)
.L_402:
        /*003c*/ 	.word	0x00000000
        /*0040*/ 	.short	0x0003
        /*0042*/ 	.short	0x0030
        /*0044*/ 	.byte	0x00, 0xf0, 0x05, 0x00


	//----- nvinfo : EIATTR_KPARAM_INFO
	.align		4
.L_403:
        /*0048*/ 	.byte	0x04, 0x17
        /*004a*/ 	.short	(.L_405 - .L_404)
.L_404:
        /*004c*/ 	.word	0x00000000
        /*0050*/ 	.short	0x0002
        /*0052*/ 	.short	0x0018
        /*0054*/ 	.byte	0x00, 0xf0, 0x61, 0x00


	//----- nvinfo : EIATTR_KPARAM_INFO
	.align		4
.L_405:
        /*0058*/ 	.byte	0x04, 0x17
        /*005a*/ 	.short	(.L_407 - .L_406)
.L_406:
        /*005c*/ 	.word	0x00000000
        /*0060*/ 	.short	0x0001
        /*0062*/ 	.short	0x0008
        /*0064*/ 	.byte	0x00, 0xf0, 0x41, 0x00


	//----- nvinfo : EIATTR_KPARAM_INFO
	.align		4
.L_407:
        /*0068*/ 	.byte	0x04, 0x17
        /*006a*/ 	.short	(.L_409 - .L_408)
.L_408:
        /*006c*/ 	.word	0x00000000
        /*0070*/ 	.short	0x0000
        /*0072*/ 	.short	0x0000
        /*0074*/ 	.byte	0x00, 0xf0, 0x11, 0x00


	//----- nvinfo : EIATTR_SPARSE_MMA_MASK
	.align		4
.L_409:
        /*0078*/ 	.byte	0x03, 0x50
        /*007a*/ 	.short	0x0000


	//----- nvinfo : EIATTR_MAXREG_COUNT
	.align		4
        /*007c*/ 	.byte	0x03, 0x1b
        /*007e*/ 	.short	0x00ff


	//----- nvinfo : EIATTR_EXTERNS
	.align		4
        /*0080*/ 	.byte	0x04, 0x0f
        /*0082*/ 	.short	(.L_411 - .L_410)


	//   ....[0]....
	.align		4
.L_410:
        /*0084*/ 	.word	index@(__assertfail)


	//----- nvinfo : EIATTR_MERCURY_ISA_VERSION
	.align		4
.L_411:
        /*0088*/ 	.byte	0x03, 0x5f
        /*008a*/ 	.short	0x0101


	//----- nvinfo : EIATTR_VRC_CTA_INIT_COUNT
	.align		4
        /*008c*/ 	.byte	0x02, 0x4a
	.zero		1
	.zero		1


	//----- nvinfo : EIATTR_SYSCALL_OFFSETS
	.align		4
        /*0090*/ 	.byte	0x04, 0x46
        /*0092*/ 	.short	(.L_413 - .L_412)


	//   ....[0]....
.L_412:
        /*0094*/ 	.word	0x000010a0


	//   ....[1]....
        /*0098*/ 	.word	0x000021d0


	//   ....[2]....
        /*009c*/ 	.word	0x00003440


	//   ....[3]....
        /*00a0*/ 	.word	0x00004570


	//   ....[4]....
        /*00a4*/ 	.word	0x00005720


	//   ....[5]....
        /*00a8*/ 	.word	0x00006860


	//   ....[6]....
        /*00ac*/ 	.word	0x00007a10


	//   ....[7]....
        /*00b0*/ 	.word	0x00008a60


	//   ....[8]....
        /*00b4*/ 	.word	0x00009c20


	//   ....[9]....
        /*00b8*/ 	.word	0x0000ab00


	//   ....[10]....
        /*00bc*/ 	.word	0x0000ba80


	//   ....[11]....
        /*00c0*/ 	.word	0x0000ca00


	//----- nvinfo : EIATTR_EXIT_INSTR_OFFSETS
	.align		4
.L_413:
        /*00c4*/ 	.byte	0x04, 0x1c
        /*00c6*/ 	.short	(.L_415 - .L_414)


	//   ....[0]....
.L_414:
        /*00c8*/ 	.word	0x0000bd30


	//   ....[1]....
        /*00cc*/ 	.word	0x0000be80


	//   ....[2]....
        /*00d0*/ 	.word	0x0000bec0


	//   ....[3]....
        /*00d4*/ 	.word	0x0000bf60


	//   ....[4]....
        /*00d8*/ 	.word	0x0000bfa0


	//   ....[5]....
        /*00dc*/ 	.word	0x0000bfe0


	//   ....[6]....
        /*00e0*/ 	.word	0x0000c070


	//   ....[7]....
        /*00e4*/ 	.word	0x0000c0b0


	//   ....[8]....
        /*00e8*/ 	.word	0x0000c150


	//   ....[9]....
        /*00ec*/ 	.word	0x0000c1a0


	//   ....[10]....
        /*00f0*/ 	.word	0x0000c1f0


	//   ....[11]....
        /*00f4*/ 	.word	0x0000c2d0


	//   ....[12]....
        /*00f8*/ 	.word	0x0000c440


	//   ....[13]....
        /*00fc*/ 	.word	0x0000c5b0


	//   ....[14]....
        /*0100*/ 	.word	0x0000c710


	//   ....[15]....
        /*0104*/ 	.word	0x0000c750


	//   ....[16]....
        /*0108*/ 	.word	0x0000c790


	//   ....[17]....
        /*010c*/ 	.word	0x0000c840


	//   ....[18]....
        /*0110*/ 	.word	0x0000c8a0


	//   ....[19]....
        /*0114*/ 	.word	0x0000ca10


	//   ....[20]....
        /*0118*/ 	.word	0x0000cb20


	//   ....[21]....
        /*011c*/ 	.word	0x0000cc60


	//   ....[22]....
        /*0120*/ 	.word	0x0000cc80


	//----- nvinfo : EIATTR_MAX_THREADS
	.align		4
.L_415:
        /*0124*/ 	.byte	0x04, 0x05
        /*0126*/ 	.short	(.L_417 - .L_416)
.L_416:
        /*0128*/ 	.word	0x00000080
        /*012c*/ 	.word	0x00000001
        /*0130*/ 	.word	0x00000001


	//----- nvinfo : EIATTR_CRS_STACK_SIZE
	.align		4
.L_417:
        /*0134*/ 	.byte	0x04, 0x1e
        /*0136*/ 	.short	(.L_419 - .L_418)
.L_418:
        /*0138*/ 	.word	0x00000000


	//----- nvinfo : EIATTR_CBANK_PARAM_SIZE
	.align		4
.L_419:
        /*013c*/ 	.byte	0x03, 0x19
        /*013e*/ 	.short	0x0048


	//----- nvinfo : EIATTR_PARAM_CBANK
	.align		4
        /*0140*/ 	.byte	0x04, 0x0a
        /*0142*/ 	.short	(.L_421 - .L_420)
	.align		4
.L_420:
        /*0144*/ 	.word	index@(.nv.constant0._ZN2at6native27unrolled_elementwise_kernelIZZZNS0_66_GLOBAL__N__d53a5ca4_28_ActivationLeakyReluKernel_cu_9e10b42f_310626leaky_relu_backward_kernelERNS_18TensorIteratorBaseERKN3c106ScalarEENKUlvE_clEvENKUlvE2_clEvEUlNS5_8BFloat16ESB_E_St5arrayIPcLm3EELi4E23TrivialOffsetCalculatorILi2EjESG_ILi1EjENS0_6memory12LoadWithCastILi2EEENSJ_13StoreWithCastILi1EEEEEviT_T0_T2_T3_T4_T5_)
        /*0148*/ 	.short	0x0380
        /*014a*/ 	.short	0x0048


	//----- nvinfo : EIATTR_SW_WAR
	.align		4
.L_421:
        /*014c*/ 	.byte	0x04, 0x36
        /*014e*/ 	.short	(.L_423 - .L_422)
.L_422:
        /*0150*/ 	.word	0x00000008
.L_423:


//--------------------- .nv.info._ZN2at6native18elementwise_kernelILi128ELi4EZNS0_22gpu_kernel_impl_nocastIZZZNS0_66_GLOBAL__N__d53a5ca4_28_ActivationLeakyReluKernel_cu_9e10b42f_310626leaky_relu_backward_kernelERNS_18TensorIteratorBaseERKN3c106ScalarEENKUlvE_clEvENKUlvE2_clEvEUlNS6_8BFloat16ESC_E_EEvS5_RKT_EUliE_EEviT1_ --------------------------
	.section	.nv.info._ZN2at6native18elementwise_kernelILi128ELi4EZNS0_22gpu_kernel_impl_nocastIZZZNS0_66_GLOBAL__N__d53a5ca4_28_ActivationLeakyReluKernel_cu_9e10b42f_310626leaky_relu_backward_kernelERNS_18TensorIteratorBaseERKN3c106ScalarEENKUlvE_clEvENKUlvE2_clEvEUlNS6_8BFloat16ESC_E_EEvS5_RKT_EUliE_EEviT1_,"",@"SHT_CUDA_INFO"
	.sectionflags	@""
	.align	4


	//----- nvinfo : EIATTR_CUDA_API_VERSION
	.align		4
        /*0000*/ 	.byte	0x04, 0x37
        /*0002*/ 	.short	(.L_425 - .L_424)
.L_424:
        /*0004*/ 	.word	0x00000082


	//----- nvinfo : EIATTR_KPARAM_INFO
	.align		4
.L_425:
        /*0008*/ 	.byte	0x04, 0x17
        /*000a*/ 	.short	(.L_427 - .L_426)
.L_426:
        /*000c*/ 	.word	0x00000000
        /*0010*/ 	.short	0x0001
        /*0012*/ 	.short	0x0008
        /*0014*/ 	.byte	0x00, 0xf0, 0x41, 0x0a


	//----- nvinfo : EIATTR_KPARAM_INFO
	.align		4
.L_427:
        /*0018*/ 	.byte	0x04, 0x17
        /*001a*/ 	.short	(.L_429 - .L_428)
.L_428:
        /*001c*/ 	.word	0x00000000
        /*0020*/ 	.short	0x0000
        /*0022*/ 	.short	0x0000
        /*0024*/ 	.byte	0x00, 0xf0, 0x11, 0x00


	//----- nvinfo : EIATTR_SPARSE_MMA_MASK
	.align		4
.L_429:
        /*0028*/ 	.byte	0x03, 0x50
        /*002a*/ 	.short	0x0000


	//----- nvinfo : EIATTR_MAXREG_COUNT
	.align		4
        /*002c*/ 	.byte	0x03, 0x1b
        /*002e*/ 	.short	0x0080


	//----- nvinfo : EIATTR_MERCURY_ISA_VERSION
	.align		4
        /*0030*/ 	.byte	0x03, 0x5f
        /*0032*/ 	.short	0x0101


	//----- nvinfo : EIATTR_VRC_CTA_INIT_COUNT
	.align		4
        /*0034*/ 	.byte	0x02, 0x4a
	.zero		1
	.zero		1


	//----- nvinfo : EIATTR_EXIT_INSTR_OFFSETS
	.align		4
        /*0038*/ 	.byte	0x04, 0x1c
        /*003a*/ 	.short	(.L_431 - .L_430)


	//   ....[0]....
.L_430:
        /*003c*/ 	.word	0x000003f0


	//   ....[1]....
        /*0040*/ 	.word	0x000004c0


	//   ....[2]....
        /*0044*/ 	.word	0x00004a90


	//   ....[3]....
        /*0048*/ 	.word	0x00006170


	//----- nvinfo : EIATTR_MAX_THREADS
	.align		4
.L_431:
        /*004c*/ 	.byte	0x04, 0x05
        /*004e*/ 	.short	(.L_433 - .L_432)
.L_432:
        /*0050*/ 	.word	0x00000080
        /*0054*/ 	.word	0x00000001
        /*0058*/ 	.word	0x00000001


	//----- nvinfo : EIATTR_CRS_STACK_SIZE
	.align		4
.L_433:
        /*005c*/ 	.byte	0x04, 0x1e
        /*005e*/ 	.short	(.L_435 - .L_434)
.L_434:
        /*0060*/ 	.word	0x00000000


	//----- nvinfo : EIATTR_CBANK_PARAM_SIZE
	.align		4
.L_435:
        /*0064*/ 	.byte	0x03, 0x19
        /*0066*/ 	.short	0x0298


	//----- nvinfo : EIATTR_PARAM_CBANK
	.align		4
        /*0068*/ 	.byte	0x04, 0x0a
        /*006a*/ 	.short	(.L_437 - .L_436)
	.align		4
.L_436:
        /*006c*/ 	.word	index@(.nv.constant0._ZN2at6native18elementwise_kernelILi128ELi4EZNS0_22gpu_kernel_impl_nocastIZZZNS0_66_GLOBAL__N__d53a5ca4_28_ActivationLeakyReluKernel_cu_9e10b42f_310626leaky_relu_backward_kernelERNS_18TensorIteratorBaseERKN3c106ScalarEENKUlvE_clEvENKUlvE2_clEvEUlNS6_8BFloat16ESC_E_EEvS5_RKT_EUliE_EEviT1_)
        /*0070*/ 	.short	0x0380
        /*0072*/ 	.short	0x0298


	//----- nvinfo : EIATTR_SW_WAR
	.align		4
.L_437:
        /*0074*/ 	.byte	0x04, 0x36
        /*0076*/ 	.short	(.L_439 - .L_438)
.L_438:
        /*0078*/ 	.word	0x00000008
.L_439:


//--------------------- .nv.info._ZN2at6native27unrolled_elementwise_kernelIZZZNS0_66_GLOBAL__N__d53a5ca4_28_ActivationLeakyReluKernel_cu_9e10b42f_310626leaky_relu_backward_kernelERNS_18TensorIteratorBaseERKN3c106ScalarEENKUlvE_clEvENKUlvE2_clEvEUlNS5_8BFloat16ESB_E_St5arrayIPcLm3EELi4E23TrivialOffsetCalculatorILi2EjESG_ILi1EjENS0_6memory15LoadWithoutCastENSJ_16StoreWithoutCastEEEviT_T0_T2_T3_T4_T5_ --------------------------
	.section	.nv.info._ZN2at6native27unrolled_elementwise_kernelIZZZNS0_66_GLOBAL__N__d53a5ca4_28_ActivationLeakyReluKernel_cu_9e10b42f_310626leaky_relu_backward_kernelERNS_18TensorIteratorBaseERKN3c106ScalarEENKUlvE_clEvENKUlvE2_clEvEUlNS5_8BFloat16ESB_E_St5arrayIPcLm3EELi4E23TrivialOffsetCalculatorILi2EjESG_ILi1EjENS0_6memory15LoadWithoutCastENSJ_16StoreWithoutCastEEEviT_T0_T2_T3_T4_T5_,"",@"SHT_CUDA_INFO"
	.sectionflags	@""
	.align	4


	//----- nvinfo : EIATTR_CUDA_API_VERSION
	.align		4
        /*0000*/ 	.byte	0x04, 0x37
        /*0002*/ 	.short	(.L_441 - .L_440)
.L_440:
        /*0004*/ 	.word	0x00000082


	//----- nvinfo : EIATTR_KPARAM_INFO
	.align		4
.L_441:
        /*0008*/ 	.byte	0x04, 0x17
        /*000a*/ 	.short	(.L_443 - .L_442)
.L_442:
        /*000c*/ 	.word	0x00000000
        /*0010*/ 	.short	0x0006
        /*0012*/ 	.short	0x0033
        /*0014*/ 	.byte	0x00, 0xf0, 0x05, 0x00


	//----- nvinfo : EIATTR_KPARAM_INFO
	.align		4
.L_443:
        /*0018*/ 	.byte	0x04, 0x17
        /*001a*/ 	.short	(.L_445 - .L_444)
.L_444:
        /*001c*/ 	.word	0x00000000
        /*0020*/ 	.short	0x0005
        /*0022*/ 	.short	0x0032
        /*0024*/ 	.byte	0x00, 0xf0, 0x05, 0x00


	//----- nvinfo : EIATTR_KPARAM_INFO
	.align		4
.L_445:
        /*0028*/ 	.byte	0x04, 0x17
        /*002a*/ 	.short	(.L_447 - .L_446)
.L_446:
        /*002c*/ 	.word	0x00000000
        /*0030*/ 	.short	0x0004
        /*0032*/ 	.short	0x0031
        /*0034*/ 	.byte	0x00, 0xf0, 0x05, 0x00


	//----- nvinfo : EIATTR_KPARAM_INFO
	.align		4
.L_447:
        /*0038*/ 	.byte	0x04, 0x17
        /*003a*/ 	.short	(.L_449 - .L_448)
.L_448:
        /*003c*/ 	.word	0x00000000
        /*0040*/ 	.short	0x0003
        /*0042*/ 	.short	0x0030
        /*0044*/ 	.byte	0x00, 0xf0, 0x05, 0x00


	//----- nvinfo : EIATTR_KPARAM_INFO
	.align		4
.L_449:
        /*0048*/ 	.byte	0x04, 0x17
        /*004a*/ 	.short	(.L_451 - .L_450)
.L_450:
        /*004c*/ 	.word	0x00000000
        /*0050*/ 	.short	0x0002
        /*0052*/ 	.short	0x0018
        /*0054*/ 	.byte	0x00, 0xf0, 0x61, 0x00


	//----- nvinfo : EIATTR_KPARAM_INFO
	.align		4
.L_451:
        /*0058*/ 	.byte	0x04, 0x17
        /*005a*/ 	.short	(.L_453 - .L_452)
.L_452:
        /*005c*/ 	.word	0x00000000
        /*0060*/ 	.short	0x0001
        /*0062*/ 	.short	0x0008
        /*0064*/ 	.byte	0x00, 0xf0, 0x41, 0x00


	//----- nvinfo : EIATTR_KPARAM_INFO
	.align		4
.L_453:
        /*0068*/ 	.byte	0x04, 0x17
        /*006a*/ 	.short	(.L_455 - .L_454)
.L_454:
        /*006c*/ 	.word	0x00000000
        /*0070*/ 	.short	0x0000
        /*0072*/ 	.short	0x0000
        /*0074*/ 	.byte	0x00, 0xf0, 0x11, 0x00


	//----- nvinfo : EIATTR_SPARSE_MMA_MASK
	.align		4
.L_455:
        /*0078*/ 	.byte	0x03, 0x50
        /*007a*/ 	.short	0x0000


	//----- nvinfo : EIATTR_MAXREG_COUNT
	.align		4
        /*007c*/ 	.byte	0x03, 0x1b
        /*007e*/ 	.short	0x00ff


	//----- nvinfo : EIATTR_MERCURY_ISA_VERSION
	.align		4
        /*0080*/ 	.byte	0x03, 0x5f
        /*0082*/ 	.short	0x0101


	//----- nvinfo : EIATTR_VRC_CTA_INIT_COUNT
	.align		4
        /*0084*/ 	.byte	0x02, 0x4a
	.zero		1
	.zero		1


	//----- nvinfo : EIATTR_EXIT_INSTR_OFFSETS
	.align		4
        /*0088*/ 	.byte	0x04, 0x1c
        /*008a*/ 	.short	(.L_457 - .L_456)


	//   ....[0]....
.L_456:
        /*008c*/ 	.word	0x00000620


	//   ....[1]....
        /*0090*/ 	.word	0x000006a0


	//----- nvinfo : EIATTR_MAX_THREADS
	.align		4
.L_457:
        /*0094*/ 	.byte	0x04, 0x05
        /*0096*/ 	.short	(.L_459 - .L_458)
.L_458:
        /*0098*/ 	.word	0x00000080
        /*009c*/ 	.word	0x00000001
        /*00a0*/ 	.word	0x00000001


	//----- nvinfo : EIATTR_CRS_STACK_SIZE
	.align		4
.L_459:
        /*00a4*/ 	.byte	0x04, 0x1e
        /*00a6*/ 	.short	(.L_461 - .L_460)
.L_460:
        /*00a8*/ 	.word	0x00000000


	//----- nvinfo : EIATTR_CBANK_PARAM_SIZE
	.align		4
.L_461:
        /*00ac*/ 	.byte	0x03, 0x19
        /*00ae*/ 	.short	0x0034


	//----- nvinfo : EIATTR_PARAM_CBANK
	.align		4
        /*00b0*/ 	.byte	0x04, 0x0a
        /*00b2*/ 	.short	(.L_463 - .L_462)
	.align		4
.L_462:
        /*00b4*/ 	.word	index@(.nv.constant0._ZN2at6native27unrolled_elementwise_kernelIZZZNS0_66_GLOBAL__N__d53a5ca4_28_ActivationLeakyReluKernel_cu_9e10b42f_310626leaky_relu_backward_kernelERNS_18TensorIteratorBaseERKN3c106ScalarEENKUlvE_clEvENKUlvE2_clEvEUlNS5_8BFloat16ESB_E_St5arrayIPcLm3EELi4E23TrivialOffsetCalculatorILi2EjESG_ILi1EjENS0_6memory15LoadWithoutCastENSJ_16StoreWithoutCastEEEviT_T0_T2_T3_T4_T5_)
        /*00b8*/ 	.short	0x0380
        /*00ba*/ 	.short	0x0034


	//----- nvinfo : EIATTR_SW_WAR
	.align		4
.L_463:
        /*00bc*/ 	.byte	0x04, 0x36
        /*00be*/ 	.short	(.L_465 - .L_464)
.L_464:
        /*00c0*/ 	.word	0x00000008
.L_465:


//--------------------- .nv.info._ZN2at6native29vectorized_elementwise_kernelILi2EZZZNS0_66_GLOBAL__N__d53a5ca4_28_ActivationLeakyReluKernel_cu_9e10b42f_310626leaky_relu_backward_kernelERNS_18TensorIteratorBaseERKN3c106ScalarEENKUlvE_clEvENKUlvE2_clEvEUlNS5_8BFloat16ESB_E_St5arrayIPcLm3EEEEviT0_T1_ --------------------------
	.section	.nv.info._ZN2at6native29vectorized_elementwise_kernelILi2EZZZNS0_66_GLOBAL__N__d53a5ca4_28_ActivationLeakyReluKernel_cu_9e10b42f_310626leaky_relu_backward_kernelERNS_18TensorIteratorBaseERKN3c106ScalarEENKUlvE_clEvENKUlvE2_clEvEUlNS5_8BFloat16ESB_E_St5arrayIPcLm3EEEEviT0_T1_,"",@"SHT_CUDA_INFO"
	.sectionflags	@""
	.align	4


	//----- nvinfo : EIATTR_CUDA_API_VERSION
	.align		4
        /*0000*/ 	.byte	0x04, 0x37
        /*0002*/ 	.short	(.L_467 - .L_466)
.L_466:
        /*0004*/ 	.word	0x00000082


	//----- nvinfo : EIATTR_KPARAM_INFO
	.align		4
.L_467:
        /*0008*/ 	.byte	0x04, 0x17
        /*000a*/ 	.short	(.L_469 - .L_468)
.L_468:
        /*000c*/ 	.word	0x00000000
        /*0010*/ 	.short	0x0002
        /*0012*/ 	.short	0x0018
        /*0014*/ 	.byte	0x00, 0xf0, 0x61, 0x00


	//----- nvinfo : EIATTR_KPARAM_INFO
	.align		4
.L_469:
        /*0018*/ 	.byte	0x04, 0x17
        /*001a*/ 	.short	(.L_471 - .L_470)
.L_470:
        /*001c*/ 	.word	0x00000000
        /*0020*/ 	.short	0x0001
        /*0022*/ 	.short	0x0008
        /*0024*/ 	.byte	0x00, 0xf0, 0x41, 0x00


	//----- nvinfo : EIATTR_KPARAM_INFO
	.align		4
.L_471:
        /*0028*/ 	.byte	0x04, 0x17
        /*002a*/ 	.short	(.L_473 - .L_472)
.L_472:
        /*002c*/ 	.word	0x00000000
        /*0030*/ 	.short	0x0000
        /*0032*/ 	.short	0x0000
        /*0034*/ 	.byte	0x00, 0xf0, 0x11, 0x00


	//----- nvinfo : EIATTR_SPARSE_MMA_MASK
	.align		4
.L_473:
        /*0038*/ 	.byte	0x03, 0x50
        /*003a*/ 	.short	0x0000


	//----- nvinfo : EIATTR_MAXREG_COUNT
	.align		4
        /*003c*/ 	.byte	0x03, 0x1b
        /*003e*/ 	.short	0x00ff


	//----- nvinfo : EIATTR_MERCURY_ISA_VERSION
	.align		4
        /*0040*/ 	.byte	0x03, 0x5f
        /*0042*/ 	.short	0x0101


	//----- nvinfo : EIATTR_VRC_CTA_INIT_COUNT
	.align		4
        /*0044*/ 	.byte	0x02, 0x4a
	.zero		1
	.zero		1


	//----- nvinfo : EIATTR_EXIT_INSTR_OFFSETS
	.align		4
        /*0048*/ 	.byte	0x04, 0x1c
        /*004a*/ 	.short	(.L_475 - .L_474)


	//   ....[0]....
.L_474:
        /*004c*/ 	.word	0x00000da0


	//   ....[1]....
        /*0050*/ 	.word	0x00000df0


	//   ....[2]....
        /*0054*/ 	.word	0x00001230


	//----- nvinfo : EIATTR_MAX_THREADS
	.align		4
.L_475:
        /*0058*/ 	.byte	0x04, 0x05
        /*005a*/ 	.short	(.L_477 - .L_476)
.L_476:
        /*005c*/ 	.word	0x00000080
        /*0060*/ 	.word	0x00000001
        /*0064*/ 	.word	0x00000001


	//----- nvinfo : EIATTR_CRS_STACK_SIZE
	.align		4
.L_477:
        /*0068*/ 	.byte	0x04, 0x1e
        /*006a*/ 	.short	(.L_479 - .L_478)
.L_478:
        /*006c*/ 	.word	0x00000000


	//----- nvinfo : EIATTR_CBANK_PARAM_SIZE
	.align		4
.L_479:
        /*0070*/ 	.byte	0x03, 0x19
        /*0072*/ 	.short	0x0030


	//----- nvinfo : EIATTR_PARAM_CBANK
	.align		4
        /*0074*/ 	.byte	0x04, 0x0a
        /*0076*/ 	.short	(.L_481 - .L_480)
	.align		4
.L_480:
        /*0078*/ 	.word	index@(.nv.constant0._ZN2at6native29vectorized_elementwise_kernelILi2EZZZNS0_66_GLOBAL__N__d53a5ca4_28_ActivationLeakyReluKernel_cu_9e10b42f_310626leaky_relu_backward_kernelERNS_18TensorIteratorBaseERKN3c106ScalarEENKUlvE_clEvENKUlvE2_clEvEUlNS5_8BFloat16ESB_E_St5arrayIPcLm3EEEEviT0_T1_)
        /*007c*/ 	.short	0x0380
        /*007e*/ 	.short	0x0030


	//----- nvinfo : EIATTR_SW_WAR
	.align		4
.L_481:
        /*0080*/ 	.byte	0x04, 0x36
        /*0082*/ 	.short	(.L_483 - .L_482)
.L_482:
        /*0084*/ 	.word	0x00000008
.L_483:


//--------------------- .nv.info._ZN2at6native29vectorized_elementwise_kernelILi4EZZZNS0_66_GLOBAL__N__d53a5ca4_28_ActivationLeakyReluKernel_cu_9e10b42f_310626leaky_relu_backward_kernelERNS_18TensorIteratorBaseERKN3c106ScalarEENKUlvE_clEvENKUlvE2_clEvEUlNS5_8BFloat16ESB_E_St5arrayIPcLm3EEEEviT0_T1_ --------------------------
	.section	.nv.info._ZN2at6native29vectorized_elementwise_kernelILi4EZZZNS0_66_GLOBAL__N__d53a5ca4_28_ActivationLeakyReluKernel_cu_9e10b42f_310626leaky_relu_backward_kernelERNS_18TensorIteratorBaseERKN3c106ScalarEENKUlvE_clEvENKUlvE2_clEvEUlNS5_8BFloat16ESB_E_St5arrayIPcLm3EEEEviT0_T1_,"",@"SHT_CUDA_INFO"
	.sectionflags	@""
	.align	4


	//----- nvinfo : EIATTR_CUDA_API_VERSION
	.align		4
        /*0000*/ 	.byte	0x04, 0x37
        /*0002*/ 	.short	(.L_485 - .L_484)
.L_484:
        /*0004*/ 	.word	0x00000082


	//----- nvinfo : EIATTR_KPARAM_INFO
	.align		4
.L_485:
        /*0008*/ 	.byte	0x04, 0x17
        /*000a*/ 	.short	(.L_487 - .L_486)
.L_486:
        /*000c*/ 	.word	0x00000000
        /*0010*/ 	.short	0x0002
        /*0012*/ 	.short	0x0018
        /*0014*/ 	.byte	0x00, 0xf0, 0x61, 0x00


	//----- nvinfo : EIATTR_KPARAM_INFO
	.align		4
.L_487:
        /*0018*/ 	.byte	0x04, 0x17
        /*001a*/ 	.short	(.L_489 - .L_488)
.L_488:
        /*001c*/ 	.word	0x00000000
        /*0020*/ 	.short	0x0001
        /*0022*/ 	.short	0x0008
        /*0024*/ 	.byte	0x00, 0xf0, 0x41, 0x00


	//----- nvinfo : EIATTR_KPARAM_INFO
	.align		4
.L_489:
        /*0028*/ 	.byte	0x04, 0x17
        /*002a*/ 	.short	(.L_491 - .L_490)
.L_490:
        /*002c*/ 	.word	0x00000000
        /*0030*/ 	.short	0x0000
        /*0032*/ 	.short	0x0000
        /*0034*/ 	.byte	0x00, 0xf0, 0x11, 0x00


	//----- nvinfo : EIATTR_SPARSE_MMA_MASK
	.align		4
.L_491:
        /*0038*/ 	.byte	0x03, 0x50
        /*003a*/ 	.short	0x0000


	//----- nvinfo : EIATTR_MAXREG_COUNT
	.align		4
        /*003c*/ 	.byte	0x03, 0x1b
        /*003e*/ 	.short	0x00ff


	//----- nvinfo : EIATTR_MERCURY_ISA_VERSION
	.align		4
        /*0040*/ 	.byte	0x03, 0x5f
        /*0042*/ 	.short	0x0101


	//----- nvinfo : EIATTR_VRC_CTA_INIT_COUNT
	.align		4
        /*0044*/ 	.byte	0x02, 0x4a
	.zero		1
	.zero		1


	//----- nvinfo : EIATTR_EXIT_INSTR_OFFSETS
	.align		4
        /*0048*/ 	.byte	0x04, 0x1c
        /*004a*/ 	.short	(.L_493 - .L_492)


	//   ....[0]....
.L_492:
        /*004c*/ 	.word	0x00000da0


	//   ....[1]....
        /*0050*/ 	.word	0x00000df0


	//   ....[2]....
        /*0054*/ 	.word	0x000011d0


	//----- nvinfo : EIATTR_MAX_THREADS
	.align		4
.L_493:
        /*0058*/ 	.byte	0x04, 0x05
        /*005a*/ 	.short	(.L_495 - .L_494)
.L_494:
        /*005c*/ 	.word	0x00000080
        /*0060*/ 	.word	0x00000001
        /*0064*/ 	.word	0x00000001


	//----- nvinfo : EIATTR_CRS_STACK_SIZE
	.align		4
.L_495:
        /*0068*/ 	.byte	0x04, 0x1e
        /*006a*/ 	.short	(.L_497 - .L_496)
.L_496:
        /*006c*/ 	.word	0x00000000


	//----- nvinfo : EIATTR_CBANK_PARAM_SIZE
	.align		4
.L_497:
        /*0070*/ 	.byte	0x03, 0x19
        /*0072*/ 	.short	0x0030


	//----- nvinfo : EIATTR_PARAM_CBANK
	.align		4
        /*0074*/ 	.byte	0x04, 0x0a
        /*0076*/ 	.short	(.L_499 - .L_498)
	.align		4
.L_498:
        /*0078*/ 	.word	index@(.nv.constant0._ZN2at6native29vectorized_elementwise_kernelILi4EZZZNS0_66_GLOBAL__N__d53a5ca4_28_ActivationLeakyReluKernel_cu_9e10b42f_310626leaky_relu_backward_kernelERNS_18TensorIteratorBaseERKN3c106ScalarEENKUlvE_clEvENKUlvE2_clEvEUlNS5_8BFloat16ESB_E_St5arrayIPcLm3EEEEviT0_T1_)
        /*007c*/ 	.short	0x0380
        /*007e*/ 	.short	0x0030


	//----- nvinfo : EIATTR_SW_WAR
	.align		4
.L_499:
        /*0080*/ 	.byte	0x04, 0x36
        /*0082*/ 	.short	(.L_501 - .L_500)
.L_500:
        /*0084*/ 	.word	0x00000008
.L_501:


//--------------------- .nv.info._ZN2at6native29vectorized_elementwise_kernelILi8EZZZNS0_66_GLOBAL__N__d53a5ca4_28_ActivationLeakyReluKernel_cu_9e10b42f_310626leaky_relu_backward_kernelERNS_18TensorIteratorBaseERKN3c106ScalarEENKUlvE_clEvENKUlvE2_clEvEUlNS5_8BFloat16ESB_E_St5arrayIPcLm3EEEEviT0_T1_ --------------------------
	.section	.nv.info._ZN2at6native29vectorized_elementwise_kernelILi8EZZZNS0_66_GLOBAL__N__d53a5ca4_28_ActivationLeakyReluKernel_cu_9e10b42f_310626leaky_relu_backward_kernelERNS_18TensorIteratorBaseERKN3c106ScalarEENKUlvE_clEvENKUlvE2_clEvEUlNS5_8BFloat16ESB_E_St5arrayIPcLm3EEEEviT0_T1_,"",@"SHT_CUDA_INFO"
	.sectionflags	@""
	.align	4


	//----- nvinfo : EIATTR_CUDA_API_VERSION
	.align		4
        /*0000*/ 	.byte	0x04, 0x37
        /*0002*/ 	.short	(.L_503 - .L_502)
.L_502:
        /*0004*/ 	.word	0x00000082


	//----- nvinfo : EIATTR_KPARAM_INFO
	.align		4
.L_503:
        /*0008*/ 	.byte	0x04, 0x17
        /*000a*/ 	.short	(.L_505 - .L_504)
.L_504:
        /*000c*/ 	.word	0x00000000
        /*0010*/ 	.short	0x0002
        /*0012*/ 	.short	0x0018
        /*0014*/ 	.byte	0x00, 0xf0, 0x61, 0x00


	//----- nvinfo : EIATTR_KPARAM_INFO
	.align		4
.L_505:
        /*0018*/ 	.byte	0x04, 0x17
        /*001a*/ 	.short	(.L_507 - .L_506)
.L_506:
        /*001c*/ 	.word	0x00000000
        /*0020*/ 	.short	0x0001
        /*0022*/ 	.short	0x0008
        /*0024*/ 	.byte	0x00, 0xf0, 0x41, 0x00


	//----- nvinfo : EIATTR_KPARAM_INFO
	.align		4
.L_507:
        /*0028*/ 	.byte	0x04, 0x17
        /*002a*/ 	.short	(.L_509 - .L_508)
.L_508:
        /*002c*/ 	.word	0x00000000
        /*0030*/ 	.short	0x0000
        /*0032*/ 	.short	0x0000
        /*0034*/ 	.byte	0x00, 0xf0, 0x11, 0x00


	//----- nvinfo : EIATTR_SPARSE_MMA_MASK
	.align		4
.L_509:
        /*0038*/ 	.byte	0x03, 0x50
        /*003a*/ 	.short	0x0000


	//----- nvinfo : EIATTR_MAXREG_COUNT
	.align		4
        /*003c*/ 	.byte	0x03, 0x1b
        /*003e*/ 	.short	0x00ff


	//----- nvinfo : EIATTR_MERCURY_ISA_VERSION
	.align		4
        /*0040*/ 	.byte	0x03, 0x5f
        /*0042*/ 	.short	0x0101


	//----- nvinfo : EIATTR_VRC_CTA_INIT_COUNT
	.align		4
        /*0044*/ 	.byte	0x02, 0x4a
	.zero		1
	.zero		1


	//----- nvinfo : EIATTR_EXIT_INSTR_OFFSETS
	.align		4
        /*0048*/ 	.byte	0x04, 0x1c
        /*004a*/ 	.short	(.L_511 - .L_510)


	//   ....[0]....
.L_510:
        /*004c*/ 	.word	0x00000010


	//----- nvinfo : EIATTR_MAX_THREADS
	.align		4
.L_511:
        /*0050*/ 	.byte	0x04, 0x05
        /*0052*/ 	.short	(.L_513 - .L_512)
.L_512:
        /*0054*/ 	.word	0x00000080
        /*0058*/ 	.word	0x00000001
        /*005c*/ 	.word	0x00000001


	//----- nvinfo : EIATTR_CBANK_PARAM_SIZE
	.align		4
.L_513:
        /*0060*/ 	.byte	0x03, 0x19
        /*0062*/ 	.short	0x0030


	//----- nvinfo : EIATTR_PARAM_CBANK
	.align		4
        /*0064*/ 	.byte	0x04, 0x0a
        /*0066*/ 	.short	(.L_515 - .L_514)
	.align		4
.L_514:
        /*0068*/ 	.word	index@(.nv.constant0._ZN2at6native29vectorized_elementwise_kernelILi8EZZZNS0_66_GLOBAL__N__d53a5ca4_28_ActivationLeakyReluKernel_cu_9e10b42f_310626leaky_relu_backward_kernelERNS_18TensorIteratorBaseERKN3c106ScalarEENKUlvE_clEvENKUlvE2_clEvEUlNS5_8BFloat16ESB_E_St5arrayIPcLm3EEEEviT0_T1_)
        /*006c*/ 	.short	0x0380
        /*006e*/ 	.short	0x0030


	//----- nvinfo : EIATTR_SW_WAR
	.align		4
.L_515:
        /*0070*/ 	.byte	0x04, 0x36
        /*0072*/ 	.short	(.L_517 - .L_516)
.L_516:
        /*0074*/ 	.word	0x00000008
.L_517:


//--------------------- .nv.info._ZN2at6native18elementwise_kernelILi128ELi4EZNS0_15gpu_kernel_implIZZZNS0_66_GLOBAL__N__d53a5ca4_28_ActivationLeakyReluKernel_cu_9e10b42f_310626leaky_relu_backward_kernelERNS_18TensorIteratorBaseERKN3c106ScalarEENKUlvE_clEvENKUlvE1_clEvEUlNS6_4HalfESC_E_EEvS5_RKT_EUliE_EEviT1_ --------------------------
	.section	.nv.info._ZN2at6native18elementwise_kernelILi128ELi4EZNS0_15gpu_kernel_implIZZZNS0_66_GLOBAL__N__d53a5ca4_28_ActivationLeakyReluKernel_cu_9e10b42f_310626leaky_relu_backward_kernelERNS_18TensorIteratorBaseERKN3c106ScalarEENKUlvE_clEvENKUlvE1_clEvEUlNS6_4HalfESC_E_EEvS5_RKT_EUliE_EEviT1_,"",@"SHT_CUDA_INFO"
	.sectionflags	@""
	.align	4


	//----- nvinfo : EIATTR_CUDA_API_VERSION
	.align		4
        /*0000*/ 	.byte	0x04, 0x37
        /*0002*/ 	.short	(.L_519 - .L_518)
.L_518:
        /*0004*/ 	.word	0x00000082


	//----- nvinfo : EIATTR_KPARAM_INFO
	.align		4
.L_519:
        /*0008*/ 	.byte	0x04, 0x17
        /*000a*/ 	.short	(.L_521 - .L_520)
.L_520:
        /*000c*/ 	.word	0x00000000
        /*0010*/ 	.short	0x0001
        /*0012*/ 	.short	0x0008
        /*0014*/ 	.byte	0x00, 0xf0, 0x61, 0x0a


	//----- nvinfo : EIATTR_KPARAM_INFO
	.align		4
.L_521:
        /*0018*/ 	.byte	0x04, 0x17
        /*001a*/ 	.short	(.L_523 - .L_522)
.L_522:
        /*001c*/ 	.word	0x00000000
        /*0020*/ 	.short	0x0000
        /*0022*/ 	.short	0x0000
        /*0024*/ 	.byte	0x00, 0xf0, 0x11, 0x00


	//----- nvinfo : EIATTR_SPARSE_MMA_MASK
	.align		4
.L_523:
        /*0028*/ 	.byte	0x03, 0x50
        /*002a*/ 	.short	0x0000


	//----- nvinfo : EIATTR_MAXREG_COUNT
	.align		4
        /*002c*/ 	.byte	0x03, 0x1b
        /*002e*/ 	.short	0x0080


	//----- nvinfo : EIATTR_EXTERNS
	.align		4
        /*0030*/ 	.byte	0x04, 0x0f
        /*0032*/ 	.short	(.L_525 - .L_524)


	//   ....[0]....
	.align		4
.L_524:
        /*0034*/ 	.word	index@(__assertfail)


	//----- nvinfo : EIATTR_MERCURY_ISA_VERSION
	.align		4
.L_525:
        /*0038*/ 	.byte	0x03, 0x5f
        /*003a*/ 	.short	0x0101


	//----- nvinfo : EIATTR_VRC_CTA_INIT_COUNT
	.align		4
        /*003c*/ 	.byte	0x02, 0x4a
	.zero		1
	.zero		1


	//----- nvinfo : EIATTR_SYSCALL_OFFSETS
	.align		4
        /*0040*/ 	.byte	0x04, 0x46
        /*0042*/ 	.short	(.L_527 - .L_526)


	//   ....[0]....
.L_526:
        /*0044*/ 	.word	0x00002690


	//   ....[1]....
        /*0048*/ 	.word	0x00003690


	//   ....[2]....
        /*004c*/ 	.word	0x000045d0


	//   ....[3]....
        /*0050*/ 	.word	0x00006df0


	//   ....[4]....
        /*0054*/ 	.word	0x00007de0


	//   ....[5]....
        /*0058*/ 	.word	0x00008b50


	//   ....[6]....
        /*005c*/ 	.word	0x0000b480


	//   ....[7]....
        /*0060*/ 	.word	0x0000c470


	//   ....[8]....
        /*0064*/ 	.word	0x0000d1e0


	//   ....[9]....
        /*0068*/ 	.word	0x0000fb30


	//   ....[10]....
        /*006c*/ 	.word	0x00010b20


	//   ....[11]....
        /*0070*/ 	.word	0x00011860


	//----- nvinfo : EIATTR_EXIT_INSTR_OFFSETS
	.align		4
.L_527:
        /*0074*/ 	.byte	0x04, 0x1c
        /*0076*/ 	.short	(.L_529 - .L_528)


	//   ....[0]....
.L_528:
        /*0078*/ 	.word	0x0000d4c0


	//   ....[1]....
        /*007c*/ 	.word	0x00010d00


	//   ....[2]....
        /*0080*/ 	.word	0x00010d40


	//   ....[3]....
        /*0084*/ 	.word	0x00010de0


	//   ....[4]....
        /*0088*/ 	.word	0x00010e20


	//   ....[5]....
        /*008c*/ 	.word	0x00010e60


	//   ....[6]....
        /*0090*/ 	.word	0x00010ef0


	//   ....[7]....
        /*0094*/ 	.word	0x00010f10


	//   ....[8]....
        /*0098*/ 	.word	0x00010fb0


	//   ....[9]....
        /*009c*/ 	.word	0x00011000


	//   ....[10]....
        /*00a0*/ 	.word	0x00011050


	//   ....[11]....
        /*00a4*/ 	.word	0x00011130


	//   ....[12]....
        /*00a8*/ 	.word	0x000112a0


	//   ....[13]....
        /*00ac*/ 	.word	0x00011410


	//   ....[14]....
        /*00b0*/ 	.word	0x00011570


	//   ....[15]....
        /*00b4*/ 	.word	0x000115b0


	//   ....[16]....
        /*00b8*/ 	.word	0x000115f0


	//   ....[17]....
        /*00bc*/ 	.word	0x000116a0


	//   ....[18]....
        /*00c0*/ 	.word	0x00011700


	//   ....[19]....
        /*00c4*/ 	.word	0x00011870


	//   ....[20]....
        /*00c8*/ 	.word	0x00011980


	//   ....[21]....
        /*00cc*/ 	.word	0x00011ac0


	//   ....[22]....
        /*00d0*/ 	.word	0x00011b00


	//----- nvinfo : EIATTR_MAX_THREADS
	.align		4
.L_529:
        /*00d4*/ 	.byte	0x04, 0x05
        /*00d6*/ 	.short	(.L_531 - .L_530)
.L_530:
        /*00d8*/ 	.word	0x00000080
        /*00dc*/ 	.word	0x00000001
        /*00e0*/ 	.word	0x00000001


	//----- nvinfo : EIATTR_CRS_STACK_SIZE
	.align		4
.L_531:
        /*00e4*/ 	.byte	0x04, 0x1e
        /*00e6*/ 	.short	(.L_533 - .L_532)
.L_532:
        /*00e8*/ 	.word	0x00000000


	//----- nvinfo : EIATTR_CBANK_PARAM_SIZE
	.align		4
.L_533:
        /*00ec*/ 	.byte	0x03, 0x19
        /*00ee*/ 	.short	0x02a0


	//----- nvinfo : EIATTR_PARAM_CBANK
	.align		4
        /*00f0*/ 	.byte	0x04, 0x0a
        /*00f2*/ 	.short	(.L_535 - .L_534)
	.align		4
.L_534:
        /*00f4*/ 	.word	index@(.nv.constant0._ZN2at6native18elementwise_kernelILi128ELi4EZNS0_15gpu_kernel_implIZZZNS0_66_GLOBAL__N__d53a5ca4_28_ActivationLeakyReluKernel_cu_9e10b42f_310626leaky_relu_backward_kernelERNS_18TensorIteratorBaseERKN3c106ScalarEENKUlvE_clEvENKUlvE1_clEvEUlNS6_4HalfESC_E_EEvS5_RKT_EUliE_EEviT1_)
        /*00f8*/ 	.short	0x0380
        /*00fa*/ 	.short	0x02a0


	//----- nvinfo : EIATTR_SW_WAR
	.align		4
.L_535:
        /*00fc*/ 	.byte	0x04, 0x36
        /*00fe*/ 	.short	(.L_537 - .L_536)
.L_536:
        /*0100*/ 	.word	0x00000008
.L_537:


//--------------------- .nv.info._ZN2at6native27unrolled_elementwise_kernelIZZZNS0_66_GLOBAL__N__d53a5ca4_28_ActivationLeakyReluKernel_cu_9e10b42f_310626leaky_relu_backward_kernelERNS_18TensorIteratorBaseERKN3c106ScalarEENKUlvE_clEvENKUlvE1_clEvEUlNS5_4HalfESB_E_St5arrayIPcLm3EELi4E23TrivialOffsetCalculatorILi2EjESG_ILi1EjENS0_6memory12LoadWithCastILi2EEENSJ_13StoreWithCastILi1EEEEEviT_T0_T2_T3_T4_T5_ --------------------------
	.section	.nv.info._ZN2at6native27unrolled_elementwise_kernelIZZZNS0_66_GLOBAL__N__d53a5ca4_28_ActivationLeakyReluKernel_cu_9e10b42f_310626leaky_relu_backward_kernelERNS_18TensorIteratorBaseERKN3c106ScalarEENKUlvE_clEvENKUlvE1_clEvEUlNS5_4HalfESB_E_St5arrayIPcLm3EELi4E23TrivialOffsetCalculatorILi2EjESG_ILi1EjENS0_6memory12LoadWithCastILi2EEENSJ_13StoreWithCastILi1EEEEEviT_T0_T2_T3_T4_T5_,"",@"SHT_CUDA_INFO"
	.sectionflags	@""
	.align	4


	//----- nvinfo : EIATTR_CUDA_API_VERSION
	.align		4
        /*0000*/ 	.byte	0x04, 0x37
        /*0002*/ 	.short	(.L_539 - .L_538)
.L_538:
        /*0004*/ 	.word	0x00000082


	//----- nvinfo : EIATTR_KPARAM_INFO
	.align		4
.L_539:
        /*0008*/ 	.byte	0x04, 0x17
        /*000a*/ 	.short	(.L_541 - .L_540)
.L_540:
        /*000c*/ 	.word	0x00000000
        /*0010*/ 	.short	0x0006
        /*0012*/ 	.short	0x0040
        /*0014*/ 	.byte	0x00, 0xf0, 0x21, 0x00


	//----- nvinfo : EIATTR_KPARAM_INFO
	.align		4
.L_541:
        /*0018*/ 	.byte	0x04, 0x17
        /*001a*/ 	.short	(.L_543 - .L_542)
.L_542:
        /*001c*/ 	.word	0x00000000
        /*0020*/ 	.short	0x0005
        /*0022*/ 	.short	0x0034
        /*0024*/ 	.byte	0x00, 0xf0, 0x31, 0x00


	//----- nvinfo : EIATTR_KPARAM_INFO
	.align		4
.L_543:
        /*0028*/ 	.byte	0x04, 0x17
        /*002a*/ 	.short	(.L_545 - .L_544)
.L_544:
        /*002c*/ 	.word	0x00000000
        /*0030*/ 	.short	0x0004
        /*0032*/ 	.short	0x0031
        /*0034*/ 	.byte	0x00, 0xf0, 0x05, 0x00


	//----- nvinfo : EIATTR_KPARAM_INFO
	.align		4
.L_545:
        /*0038*/ 	.byte	0x04, 0x17
        /*003a*/ 	.short	(.L_547 - .L_546)
.L_546:
        /*003c*/ 	.word	0x00000000
        /*0040*/ 	.short	0x0003
        /*0042*/ 	.short	0x0030
        /*0044*/ 	.byte	0x00, 0xf0, 0x05, 0x00


	//----- nvinfo : EIATTR_KPARAM_INFO
	.align		4
.L_547:
        /*0048*/ 	.byte	0x04, 0x17
        /*004a*/ 	.short	(.L_549 - .L_548)
.L_548:
        /*004c*/ 	.word	0x00000000
        /*0050*/ 	.short	0x0002
        /*0052*/ 	.short	0x0018
        /*0054*/ 	.byte	0x00, 0xf0, 0x61, 0x00


	//----- nvinfo : EIATTR_KPARAM_INFO
	.align		4
.L_549:
        /*0058*/ 	.byte	0x04, 0x17
        /*005a*/ 	.short	(.L_551 - .L_550)
.L_550:
        /*005c*/ 	.word	0x00000000
        /*0060*/ 	.short	0x0001
        /*0062*/ 	.short	0x0008
        /*0064*/ 	.byte	0x00, 0xf0, 0x41, 0x00


	//----- nvinfo : EIATTR_KPARAM_INFO
	.align		4
.L_551:
        /*0068*/ 	.byte	0x04, 0x17
        /*006a*/ 	.short	(.L_553 - .L_552)
.L_552:
        /*006c*/ 	.word	0x00000000
        /*0070*/ 	.short	0x0000
        /*0072*/ 	.short	0x0000
        /*0074*/ 	.byte	0x00, 0xf0, 0x11, 0x00


	//----- nvinfo : EIATTR_SPARSE_MMA_MASK
	.align		4
.L_553:
        /*0078*/ 	.byte	0x03, 0x50
        /*007a*/ 	.short	0x0000


	//----- nvinfo : EIATTR_MAXREG_COUNT
	.align		4
        /*007c*/ 	.byte	0x03, 0x1b
        /*007e*/ 	.short	0x00ff


	//----- nvinfo : EIATTR_EXTERNS
	.align		4
        /*0080*/ 	.byte	0x04, 0x0f
        /*0082*/ 	.short	(.L_555 - .L_554)


	//   ....[0]....
	.align		4
.L_554:
        /*0084*/ 	.word	index@(__assertfail)


	//----- nvinfo : EIATTR_MERCURY_ISA_VERSION
	.align		4
.L_555:
        /*0088*/ 	.byte	0x03, 0x5f
        /*008a*/ 	.short	0x0101


	//----- nvinfo : EIATTR_VRC_CTA_INIT_COUNT
	.align		4
        /*008c*/ 	.byte	0x02, 0x4a
	.zero		1
	.zero		1


	//----- nvinfo : EIATTR_SYSCALL_OFFSETS
	.align		4
        /*0090*/ 	.byte	0x04, 0x46
        /*0092*/ 	.short	(.L_557 - .L_556)


	//   ....[0]....
.L_556:
        /*0094*/ 	.word	0x00001060


	//   ....[1]....
        /*0098*/ 	.word	0x00002150


	//   ....[2]....
        /*009c*/ 	.word	0x00003380


	//   ....[3]....
        /*00a0*/ 	.word	0x00004470


	//   ....[4]....
        /*00a4*/ 	.word	0x000055f0


	//   ....[5]....
        /*00a8*/ 	.word	0x000066f0


	//   ....[6]....
        /*00ac*/ 	.word	0x00007860


	//   ....[7]....
        /*00b0*/ 	.word	0x00008890


	//   ....[8]....
        /*00b4*/ 	.word	0x00009a50


	//   ....[9]....
        /*00b8*/ 	.word	0x0000a910


	//   ....[10]....
        /*00bc*/ 	.word	0x0000b890


	//   ....[11]....
        /*00c0*/ 	.word	0x0000c810


	//----- nvinfo : EIATTR_EXIT_INSTR_OFFSETS
	.align		4
.L_557:
        /*00c4*/ 	.byte	0x04, 0x1c
        /*00c6*/ 	.short	(.L_559 - .L_558)


	//   ....[0]....
.L_558:
        /*00c8*/ 	.word	0x0000bb60


	//   ....[1]....
        /*00cc*/ 	.word	0x0000bcb0


	//   ....[2]....
        /*00d0*/ 	.word	0x0000bcf0


	//   ....[3]....
        /*00d4*/ 	.word	0x0000bd90


	//   ....[4]....
        /*00d8*/ 	.word	0x0000bdd0


	//   ....[5]....
        /*00dc*/ 	.word	0x0000be10


	//   ....[6]....
        /*00e0*/ 	.word	0x0000bea0


	//   ....[7]....
        /*00e4*/ 	.word	0x0000bec0


	//   ....[8]....
        /*00e8*/ 	.word	0x0000bf60


	//   ....[9]....
        /*00ec*/ 	.word	0x0000bfb0


	//   ....[10]....
        /*00f0*/ 	.word	0x0000c000


	//   ....[11]....
        /*00f4*/ 	.word	0x0000c0e0


	//   ....[12]....
        /*00f8*/ 	.word	0x0000c250


	//   ....[13]....
        /*00fc*/ 	.word	0x0000c3c0


	//   ....[14]....
        /*0100*/ 	.word	0x0000c520


	//   ....[15]....
        /*0104*/ 	.word	0x0000c560


	//   ....[16]....
        /*0108*/ 	.word	0x0000c5a0


	//   ....[17]....
        /*010c*/ 	.word	0x0000c650


	//   ....[18]....
        /*0110*/ 	.word	0x0000c6b0


	//   ....[19]....
        /*0114*/ 	.word	0x0000c820


	//   ....[20]....
        /*0118*/ 	.word	0x0000c930


	//   ....[21]....
        /*011c*/ 	.word	0x0000ca70


	//   ....[22]....
        /*0120*/ 	.word	0x0000cab0


	//----- nvinfo : EIATTR_MAX_THREADS
	.align		4
.L_559:
        /*0124*/ 	.byte	0x04, 0x05
        /*0126*/ 	.short	(.L_561 - .L_560)
.L_560:
        /*0128*/ 	.word	0x00000080
        /*012c*/ 	.word	0x00000001
        /*0130*/ 	.word	0x00000001


	//----- nvinfo : EIATTR_CRS_STACK_SIZE
	.align		4
.L_561:
        /*0134*/ 	.byte	0x04, 0x1e
        /*0136*/ 	.short	(.L_563 - .L_562)
.L_562:
        /*0138*/ 	.word	0x00000000


	//----- nvinfo : EIATTR_CBANK_PARAM_SIZE
	.align		4
.L_563:
        /*013c*/ 	.byte	0x03, 0x19
        /*013e*/ 	.short	0x0048


	//----- nvinfo : EIATTR_PARAM_CBANK
	.align		4
        /*0140*/ 	.byte	0x04, 0x0a
        /*0142*/ 	.short	(.L_565 - .L_564)
	.align		4
.L_564:
        /*0144*/ 	.word	index@(.nv.constant0._ZN2at6native27unrolled_elementwise_kernelIZZZNS0_66_GLOBAL__N__d53a5ca4_28_ActivationLeakyReluKernel_cu_9e10b42f_310626leaky_relu_backward_kernelERNS_18TensorIteratorBaseERKN3c106ScalarEENKUlvE_clEvENKUlvE1_clEvEUlNS5_4HalfESB_E_St5arrayIPcLm3EELi4E23TrivialOffsetCalculatorILi2EjESG_ILi1EjENS0_6memory12LoadWithCastILi2EEENSJ_13StoreWithCastILi1EEEEEviT_T0_T2_T3_T4_T5_)
        /*0148*/ 	.short	0x0380
        /*014a*/ 	.short	0x0048


	//----- nvinfo : EIATTR_SW_WAR
	.align		4
.L_565:
        /*014c*/ 	.byte	0x04, 0x36
        /*014e*/ 	.short	(.L_567 - .L_566)
.L_566:
        /*0150*/ 	.word	0x00000008
.L_567:


//--------------------- .nv.info._ZN2at6native18elementwise_kernelILi128ELi4EZNS0_22gpu_kernel_impl_nocastIZZZNS0_66_GLOBAL__N__d53a5ca4_28_ActivationLeakyReluKernel_cu_9e10b42f_310626leaky_relu_backward_kernelERNS_18TensorIteratorBaseERKN3c106ScalarEENKUlvE_clEvENKUlvE1_clEvEUlNS6_4HalfESC_E_EEvS5_RKT_EUliE_EEviT1_ --------------------------
	.section	.nv.info._ZN2at6native18elementwise_kernelILi128ELi4EZNS0_22gpu_kernel_impl_nocastIZZZNS0_66_GLOBAL__N__d53a5ca4_28_ActivationLeakyReluKernel_cu_9e10b42f_310626leaky_relu_backward_kernelERNS_18TensorIteratorBaseERKN3c106ScalarEENKUlvE_clEvENKUlvE1_clEvEUlNS6_4HalfESC_E_EEvS5_RKT_EUliE_EEviT1_,"",@"SHT_CUDA_INFO"
	.sectionflags	@""
	.align	4


	//----- nvinfo : EIATTR_CUDA_API_VERSION
	.align		4
        /*0000*/ 	.byte	0x04, 0x37
        /*0002*/ 	.short	(.L_569 - .L_568)
.L_568:
        /*0004*/ 	.word	0x00000082


	//----- nvinfo : EIATTR_KPARAM_INFO
	.align		4
.L_569:
        /*0008*/ 	.byte	0x04, 0x17
        /*000a*/ 	.short	(.L_571 - .L_570)
.L_570:
        /*000c*/ 	.word	0x00000000
        /*0010*/ 	.short	0x0001
        /*0012*/ 	.short	0x0008
        /*0014*/ 	.byte	0x00, 0xf0, 0x41, 0x0a


	//----- nvinfo : EIATTR_KPARAM_INFO
	.align		4
.L_571:
        /*0018*/ 	.byte	0x04, 0x17
        /*001a*/ 	.short	(.L_573 - .L_572)
.L_572:
        /*001c*/ 	.word	0x00000000
        /*0020*/ 	.short	0x0000
        /*0022*/ 	.short	0x0000
        /*0024*/ 	.byte	0x00, 0xf0, 0x11, 0x00


	//----- nvinfo : EIATTR_SPARSE_MMA_MASK
	.align		4
.L_573:
        /*0028*/ 	.byte	0x03, 0x50
        /*002a*/ 	.short	0x0000


	//----- nvinfo : EIATTR_MAXREG_COUNT
	.align		4
        /*002c*/ 	.byte	0x03, 0x1b
        /*002e*/ 	.short	0x0080


	//----- nvinfo : EIATTR_MERCURY_ISA_VERSION
	.align		4
        /*0030*/ 	.byte	0x03, 0x5f
        /*0032*/ 	.short	0x0101


	//----- nvinfo : EIATTR_VRC_CTA_INIT_COUNT
	.align		4
        /*0034*/ 	.byte	0x02, 0x4a
	.zero		1
	.zero		1


	//----- nvinfo : EIATTR_EXIT_INSTR_OFFSETS
	.align		4
        /*0038*/ 	.byte	0x04, 0x1c
        /*003a*/ 	.short	(.L_575 - .L_574)


	//   ....[0]....
.L_574:
        /*003c*/ 	.word	0x000003f0


	//   ....[1]....
        /*0040*/ 	.word	0x000004c0


	//   ....[2]....
        /*0044*/ 	.word	0x00004a90


	//   ....[3]....
        /*0048*/ 	.word	0x00006170


	//----- nvinfo : EIATTR_MAX_THREADS
	.align		4
.L_575:
        /*004c*/ 	.byte	0x04, 0x05
        /*004e*/ 	.short	(.L_577 - .L_576)
.L_576:
        /*0050*/ 	.word	0x00000080
        /*0054*/ 	.word	0x00000001
        /*0058*/ 	.word	0x00000001


	//----- nvinfo : EIATTR_CRS_STACK_SIZE
	.align		4
.L_577:
        /*005c*/ 	.byte	0x04, 0x1e
        /*005e*/ 	.short	(.L_579 - .L_578)
.L_578:
        /*0060*/ 	.word	0x00000000


	//----- nvinfo : EIATTR_CBANK_PARAM_SIZE
	.align		4
.L_579:
        /*0064*/ 	.byte	0x03, 0x19
        /*0066*/ 	.short	0x0298


	//----- nvinfo : EIATTR_PARAM_CBANK
	.align		4
        /*0068*/ 	.byte	0x04, 0x0a
        /*006a*/ 	.short	(.L_581 - .L_580)
	.align		4
.L_580:
        /*006c*/ 	.word	index@(.nv.constant0._ZN2at6native18elementwise_kernelILi128ELi4EZNS0_22gpu_kernel_impl_nocastIZZZNS0_66_GLOBAL__N__d53a5ca4_28_ActivationLeakyReluKernel_cu_9e10b42f_310626leaky_relu_backward_kernelERNS_18TensorIteratorBaseERKN3c106ScalarEENKUlvE_clEvENKUlvE1_clEvEUlNS6_4HalfESC_E_EEvS5_RKT_EUliE_EEviT1_)
        /*0070*/ 	.short	0x0380
        /*0072*/ 	.short	0x0298


	//----- nvinfo : EIATTR_SW_WAR
	.align		4
.L_581:
        /*0074*/ 	.byte	0x04, 0x36
        /*0076*/ 	.short	(.L_583 - .L_582)
.L_582:
        /*0078*/ 	.word	0x00000008
.L_583:


//--------------------- .nv.info._ZN2at6native27unrolled_elementwise_kernelIZZZNS0_66_GLOBAL__N__d53a5ca4_28_ActivationLeakyReluKernel_cu_9e10b42f_310626leaky_relu_backward_kernelERNS_18TensorIteratorBaseERKN3c106ScalarEENKUlvE_clEvENKUlvE1_clEvEUlNS5_4HalfESB_E_St5arrayIPcLm3EELi4E23TrivialOffsetCalculatorILi2EjESG_ILi1EjENS0_6memory15LoadWithoutCastENSJ_16StoreWithoutCastEEEviT_T0_T2_T3_T4_T5_ --------------------------
	.section	.nv.info._ZN2at6native27unrolled_elementwise_kernelIZZZNS0_66_GLOBAL__N__d53a5ca4_28_ActivationLeakyReluKernel_cu_9e10b42f_310626leaky_relu_backward_kernelERNS_18TensorIteratorBaseERKN3c106ScalarEENKUlvE_clEvENKUlvE1_clEvEUlNS5_4HalfESB_E_St5arrayIPcLm3EELi4E23TrivialOffsetCalculatorILi2EjESG_ILi1EjENS0_6memory15LoadWithoutCastENSJ_16StoreWithoutCastEEEviT_T0_T2_T3_T4_T5_,"",@"SHT_CUDA_INFO"
	.sectionflags	@""
	.align	4


	//----- nvinfo : EIATTR_CUDA_API_VERSION
	.align		4
        /*0000*/ 	.byte	0x04, 0x37
        /*0002*/ 	.short	(.L_585 - .L_584)
.L_584:
        /*0004*/ 	.word	0x00000082


	//----- nvinfo : EIATTR_KPARAM_INFO
	.align		4
.L_585:
        /*0008*/ 	.byte	0x04, 0x17
        /*000a*/ 	.short	(.L_587 - .L_586)
.L_586:
        /*000c*/ 	.word	0x00000000
        /*0010*/ 	.short	0x0006
        /*0012*/ 	.short	0x0033
        /*0014*/ 	.byte	0x00, 0xf0, 0x05, 0x00


	//----- nvinfo : EIATTR_KPARAM_INFO
	.align		4
.L_587:
        /*0018*/ 	.byte	0x04, 0x17
        /*001a*/ 	.short	(.L_589 - .L_588)
.L_588:
        /*001c*/ 	.word	0x00000000
        /*0020*/ 	.short	0x0005
        /*0022*/ 	.short	0x0032
        /*0024*/ 	.byte	0x00, 0xf0, 0x05, 0x00


	//----- nvinfo : EIATTR_KPARAM_INFO
	.align		4
.L_589:
        /*0028*/ 	.byte	0x04, 0x17
        /*002a*/ 	.short	(.L_591 - .L_590)
.L_590:
        /*002c*/ 	.word	0x00000000
        /*0030*/ 	.short	0x0004
        /*0032*/ 	.short	0x0031
        /*0034*/ 	.byte	0x00, 0xf0, 0x05, 0x00


	//----- nvinfo : EIATTR_KPARAM_INFO
	.align		4
.L_591:
        /*0038*/ 	.byte	0x04, 0x17
        /*003a*/ 	.short	(.L_593 - .L_592)
.L_592:
        /*003c*/ 	.word	0x00000000
        /*0040*/ 	.short	0x0003
        /*0042*/ 	.short	0x0030
        /*0044*/ 	.byte	0x00, 0xf0, 0x05, 0x00


	//----- nvinfo : EIATTR_KPARAM_INFO
	.align		4
.L_593:
        /*0048*/ 	.byte	0x04, 0x17
        /*004a*/ 	.short	(.L_595 - .L_594)
.L_594:
        /*004c*/ 	.word	0x00000000
        /*0050*/ 	.short	0x0002
        /*0052*/ 	.short	0x0018
        /*0054*/ 	.byte	0x00, 0xf0, 0x61, 0x00


	//----- nvinfo : EIATTR_KPARAM_INFO
	.align		4
.L_595:
        /*0058*/ 	.byte	0x04, 0x17
        /*005a*/ 	.short	(.L_597 - .L_596)
.L_596:
        /*005c*/ 	.word	0x00000000
        /*0060*/ 	.short	0x0001
        /*0062*/ 	.short	0x0008
        /*0064*/ 	.byte	0x00, 0xf0, 0x41, 0x00


	//----- nvinfo : EIATTR_KPARAM_INFO
	.align		4
.L_597:
        /*0068*/ 	.byte	0x04, 0x17
        /*006a*/ 	.short	(.L_599 - .L_598)
.L_598:
        /*006c*/ 	.word	0x00000000
        /*0070*/ 	.short	0x0000
        /*0072*/ 	.short	0x0000
        /*0074*/ 	.byte	0x00, 0xf0, 0x11, 0x00


	//----- nvinfo : EIATTR_SPARSE_MMA_MASK
	.align		4
.L_599:
        /*0078*/ 	.byte	0x03, 0x50
        /*007a*/ 	.short	0x0000


	//----- nvinfo : EIATTR_MAXREG_COUNT
	.align		4
        /*007c*/ 	.byte	0x03, 0x1b
        /*007e*/ 	.short	0x00ff


	//----- nvinfo : EIATTR_MERCURY_ISA_VERSION
	.align		4
        /*0080*/ 	.byte	0x03, 0x5f
        /*0082*/ 	.short	0x0101


	//----- nvinfo : EIATTR_VRC_CTA_INIT_COUNT
	.align		4
        /*0084*/ 	.byte	0x02, 0x4a
	.zero		1
	.zero		1


	//----- nvinfo : EIATTR_EXIT_INSTR_OFFSETS
	.align		4
        /*0088*/ 	.byte	0x04, 0x1c
        /*008a*/ 	.short	(.L_601 - .L_600)


	//   ....[0]....
.L_600:
        /*008c*/ 	.word	0x00000620


	//   ....[1]....
        /*0090*/ 	.word	0x000006a0


	//----- nvinfo : EIATTR_MAX_THREADS
	.align		4
.L_601:
        /*0094*/ 	.byte	0x04, 0x05
        /*0096*/ 	.short	(.L_603 - .L_602)
.L_602:
        /*0098*/ 	.word	0x00000080
        /*009c*/ 	.word	0x00000001
        /*00a0*/ 	.word	0x00000001


	//----- nvinfo : EIATTR_CRS_STACK_SIZE
	.align		4
.L_603:
        /*00a4*/ 	.byte	0x04, 0x1e
        /*00a6*/ 	.short	(.L_605 - .L_604)
.L_604:
        /*00a8*/ 	.word	0x00000000


	//----- nvinfo : EIATTR_CBANK_PARAM_SIZE
	.align		4
.L_605:
        /*00ac*/ 	.byte	0x03, 0x19
        /*00ae*/ 	.short	0x0034


	//----- nvinfo : EIATTR_PARAM_CBANK
	.align		4
        /*00b0*/ 	.byte	0x04, 0x0a
        /*00b2*/ 	.short	(.L_607 - .L_606)
	.align		4
.L_606:
        /*00b4*/ 	.word	index@(.nv.constant0._ZN2at6native27unrolled_elementwise_kernelIZZZNS0_66_GLOBAL__N__d53a5ca4_28_ActivationLeakyReluKernel_cu_9e10b42f_310626leaky_relu_backward_kernelERNS_18TensorIteratorBaseERKN3c106ScalarEENKUlvE_clEvENKUlvE1_clEvEUlNS5_4HalfESB_E_St5arrayIPcLm3EELi4E23TrivialOffsetCalculatorILi2EjESG_ILi1EjENS0_6memory15LoadWithoutCastENSJ_16StoreWithoutCastEEEviT_T0_T2_T3_T4_T5_)
        /*00b8*/ 	.short	0x0380
        /*00ba*/ 	.short	0x0034


	//----- nvinfo : EIATTR_SW_WAR
	.align		4
.L_607:
        /*00bc*/ 	.byte	0x04, 0x36
        /*00be*/ 	.short	(.L_609 - .L_608)
.L_608:
        /*00c0*/ 	.word	0x00000008
.L_609:


//--------------------- .nv.info._ZN2at6native29vectorized_elementwise_kernelILi2EZZZNS0_66_GLOBAL__N__d53a5ca4_28_ActivationLeakyReluKernel_cu_9e10b42f_310626leaky_relu_backward_kernelERNS_18TensorIteratorBaseERKN3c106ScalarEENKUlvE_clEvENKUlvE1_clEvEUlNS5_4HalfESB_E_St5arrayIPcLm3EEEEviT0_T1_ --------------------------
	.section	.nv.info._ZN2at6native29vectorized_elementwise_kernelILi2EZZZNS0_66_GLOBAL__N__d53a5ca4_28_ActivationLeakyReluKernel_cu_9e10b42f_310626leaky_relu_backward_kernelERNS_18TensorIteratorBaseERKN3c106ScalarEENKUlvE_clEvENKUlvE1_clEvEUlNS5_4HalfESB_E_St5arrayIPcLm3EEEEviT0_T1_,"",@"SHT_CUDA_INFO"
	.sectionflags	@""
	.align	4


	//----- nvinfo : EIATTR_CUDA_API_VERSION
	.align		4
        /*0000*/ 	.byte	0x04, 0x37
        /*0002*/ 	.short	(.L_611 - .L_610)
.L_610:
        /*0004*/ 	.word	0x00000082


	//----- nvinfo : EIATTR_KPARAM_INFO
	.align		4
.L_611:
        /*0008*/ 	.byte	0x04, 0x17
        /*000a*/ 	.short	(.L_613 - .L_612)
.L_612:
        /*000c*/ 	.word	0x00000000
        /*0010*/ 	.short	0x0002
        /*0012*/ 	.short	0x0018
        /*0014*/ 	.byte	0x00, 0xf0, 0x61, 0x00


	//----- nvinfo : EIATTR_KPARAM_INFO
	.align		4
.L_613:
        /*0018*/ 	.byte	0x04, 0x17
        /*001a*/ 	.short	(.L_615 - .L_614)
.L_614:
        /*001c*/ 	.word	0x00000000
        /*0020*/ 	.short	0x0001
        /*0022*/ 	.short	0x0008
        /*0024*/ 	.byte	0x00, 0xf0, 0x41, 0x00


	//----- nvinfo : EIATTR_KPARAM_INFO
	.align		4
.L_615:
        /*0028*/ 	.byte	0x04, 0x17
        /*002a*/ 	.short	(.L_617 - .L_616)
.L_616:
        /*002c*/ 	.word	0x00000000
        /*0030*/ 	.short	0x0000
        /*0032*/ 	.short	0x0000
        /*0034*/ 	.byte	0x00, 0xf0, 0x11, 0x00


	//----- nvinfo : EIATTR_SPARSE_MMA_MASK
	.align		4
.L_617:
        /*0038*/ 	.byte	0x03, 0x50
        /*003a*/ 	.short	0x0000


	//----- nvinfo : EIATTR_MAXREG_COUNT
	.align		4
        /*003c*/ 	.byte	0x03, 0x1b
        /*003e*/ 	.short	0x00ff


	//----- nvinfo : EIATTR_MERCURY_ISA_VERSION
	.align		4
        /*0040*/ 	.byte	0x03, 0x5f
        /*0042*/ 	.short	0x0101


	//----- nvinfo : EIATTR_VRC_CTA_INIT_COUNT
	.align		4
        /*0044*/ 	.byte	0x02, 0x4a
	.zero		1
	.zero		1


	//----- nvinfo : EIATTR_EXIT_INSTR_OFFSETS
	.align		4
        /*0048*/ 	.byte	0x04, 0x1c
        /*004a*/ 	.short	(.L_619 - .L_618)


	//   ....[0]....
.L_618:
        /*004c*/ 	.word	0x00000da0


	//   ....[1]....
        /*0050*/ 	.word	0x00000df0


	//   ....[2]....
        /*0054*/ 	.word	0x000011b0


	//----- nvinfo : EIATTR_MAX_THREADS
	.align		4
.L_619:
        /*0058*/ 	.byte	0x04, 0x05
        /*005a*/ 	.short	(.L_621 - .L_620)
.L_620:
        /*005c*/ 	.word	0x00000080
        /*0060*/ 	.word	0x00000001
        /*0064*/ 	.word	0x00000001


	//----- nvinfo : EIATTR_CRS_STACK_SIZE
	.align		4
.L_621:
        /*0068*/ 	.byte	0x04, 0x1e
        /*006a*/ 	.short	(.L_623 - .L_622)
.L_622:
        /*006c*/ 	.word	0x00000000


	//----- nvinfo : EIATTR_CBANK_PARAM_SIZE
	.align		4
.L_623:
        /*0070*/ 	.byte	0x03, 0x19
        /*0072*/ 	.short	0x0030


	//----- nvinfo : EIATTR_PARAM_CBANK
	.align		4
        /*0074*/ 	.byte	0x04, 0x0a
        /*0076*/ 	.short	(.L_625 - .L_624)
	.align		4
.L_624:
        /*0078*/ 	.word	index@(.nv.constant0._ZN2at6native29vectorized_elementwise_kernelILi2EZZZNS0_66_GLOBAL__N__d53a5ca4_28_ActivationLeakyReluKernel_cu_9e10b42f_310626leaky_relu_backward_kernelERNS_18TensorIteratorBaseERKN3c106ScalarEENKUlvE_clEvENKUlvE1_clEvEUlNS5_4HalfESB_E_St5arrayIPcLm3EEEEviT0_T1_)
        /*007c*/ 	.short	0x0380
        /*007e*/ 	.short	0x0030


	//----- nvinfo : EIATTR_SW_WAR
	.align		4
.L_625:
        /*0080*/ 	.byte	0x04, 0x36
        /*0082*/ 	.short	(.L_627 - .L_626)
.L_626:
        /*0084*/ 	.word	0x00000008
.L_627:


//--------------------- .nv.info._ZN2at6native29vectorized_elementwise_kernelILi4EZZZNS0_66_GLOBAL__N__d53a5ca4_28_ActivationLeakyReluKernel_cu_9e10b42f_310626leaky_relu_backward_kernelERNS_18TensorIteratorBaseERKN3c106ScalarEENKUlvE_clEvENKUlvE1_clEvEUlNS5_4HalfESB_E_St5arrayIPcLm3EEEEviT0_T1_ --------------------------
	.section	.nv.info._ZN2at6native29vectorized_elementwise_kernelILi4EZZZNS0_66_GLOBAL__N__d53a5ca4_28_ActivationLeakyReluKernel_cu_9e10b42f_310626leaky_relu_backward_kernelERNS_18TensorIteratorBaseERKN3c106ScalarEENKUlvE_clEvENKUlvE1_clEvEUlNS5_4HalfESB_E_St5arrayIPcLm3EEEEviT0_T1_,"",@"SHT_CUDA_INFO"
	.sectionflags	@""
	.align	4


	//----- nvinfo : EIATTR_CUDA_API_VERSION
	.align		4
        /*0000*/ 	.byte	0x04, 0x37
        /*0002*/ 	.short	(.L_629 - .L_628)
.L_628:
        /*0004*/ 	.word	0x00000082


	//----- nvinfo : EIATTR_KPARAM_INFO
	.align		4
.L_629:
        /*0008*/ 	.byte	0x04, 0x17
        /*000a*/ 	.short	(.L_631 - .L_630)
.L_630:
        /*000c*/ 	.word	0x00000000
        /*0010*/ 	.short	0x0002
        /*0012*/ 	.short	0x0018
        /*0014*/ 	.byte	0x00, 0xf0, 0x61, 0x00


	//----- nvinfo : EIATTR_KPARAM_INFO
	.align		4
.L_631:
        /*0018*/ 	.byte	0x04, 0x17
        /*001a*/ 	.short	(.L_633 - .L_632)
.L_632:
        /*001c*/ 	.word	0x00000000
        /*0020*/ 	.short	0x0001
        /*0022*/ 	.short	0x0008
        /*0024*/ 	.byte	0x00, 0xf0, 0x41, 0x00


	//----- nvinfo : EIATTR_KPARAM_INFO
	.align		4
.L_633:
        /*0028*/ 	.byte	0x04, 0x17
        /*002a*/ 	.short	(.L_635 - .L_634)
.L_634:
        /*002c*/ 	.word	0x00000000
        /*0030*/ 	.short	0x0000
        /*0032*/ 	.short	0x0000
        /*0034*/ 	.byte	0x00, 0xf0, 0x11, 0x00


	//----- nvinfo : EIATTR_SPARSE_MMA_MASK
	.align		4
.L_635:
        /*0038*/ 	.byte	0x03, 0x50
        /*003a*/ 	.short	0x0000


	//----- nvinfo : EIATTR_MAXREG_COUNT
	.align		4
        /*003c*/ 	.byte	0x03, 0x1b
        /*003e*/ 	.short	0x00ff


	//----- nvinfo : EIATTR_MERCURY_ISA_VERSION
	.align		4
        /*0040*/ 	.byte	0x03, 0x5f
        /*0042*/ 	.short	0x0101


	//----- nvinfo : EIATTR_VRC_CTA_INIT_COUNT
	.align		4
        /*0044*/ 	.byte	0x02, 0x4a
	.zero		1
	.zero		1


	//----- nvinfo : EIATTR_EXIT_INSTR_OFFSETS
	.align		4
        /*0048*/ 	.byte	0x04, 0x1c
        /*004a*/ 	.short	(.L_637 - .L_636)


	//   ....[0]....
.L_636:
        /*004c*/ 	.word	0x00000da0


	//   ....[1]....
        /*0050*/ 	.word	0x00000df0


	//   ....[2]....
        /*0054*/ 	.word	0x00001150


	//----- nvinfo : EIATTR_MAX_THREADS
	.align		4
.L_637:
        /*0058*/ 	.byte	0x04, 0x05
        /*005a*/ 	.short	(.L_639 - .L_638)
.L_638:
        /*005c*/ 	.word	0x00000080
        /*0060*/ 	.word	0x00000001
        /*0064*/ 	.word	0x00000001


	//----- nvinfo : EIATTR_CRS_STACK_SIZE
	.align		4
.L_639:
        /*0068*/ 	.byte	0x04, 0x1e
        /*006a*/ 	.short	(.L_641 - .L_640)
.L_640:
        /*006c*/ 	.word	0x00000000


	//----- nvinfo : EIATTR_CBANK_PARAM_SIZE
	.align		4
.L_641:
        /*0070*/ 	.byte	0x03, 0x19
        /*0072*/ 	.short	0x0030


	//----- nvinfo : EIATTR_PARAM_CBANK
	.align		4
        /*0074*/ 	.byte	0x04, 0x0a
        /*0076*/ 	.short	(.L_643 - .L_642)
	.align		4
.L_642:
        /*0078*/ 	.word	index@(.nv.constant0._ZN2at6native29vectorized_elementwise_kernelILi4EZZZNS0_66_GLOBAL__N__d53a5ca4_28_ActivationLeakyReluKernel_cu_9e10b42f_310626leaky_relu_backward_kernelERNS_18TensorIteratorBaseERKN3c106ScalarEENKUlvE_clEvENKUlvE1_clEvEUlNS5_4HalfESB_E_St5arrayIPcLm3EEEEviT0_T1_)
        /*007c*/ 	.short	0x0380
        /*007e*/ 	.short	0x0030


	//----- nvinfo : EIATTR_SW_WAR
	.align		4
.L_643:
        /*0080*/ 	.byte	0x04, 0x36
        /*0082*/ 	.short	(.L_645 - .L_644)
.L_644:
        /*0084*/ 	.word	0x00000008
.L_645:


//--------------------- .nv.info._ZN2at6native29vectorized_elementwise_kernelILi8EZZZNS0_66_GLOBAL__N__d53a5ca4_28_ActivationLeakyReluKernel_cu_9e10b42f_310626leaky_relu_backward_kernelERNS_18TensorIteratorBaseERKN3c106ScalarEENKUlvE_clEvENKUlvE1_clEvEUlNS5_4HalfESB_E_St5arrayIPcLm3EEEEviT0_T1_ --------------------------
	.section	.nv.info._ZN2at6native29vectorized_elementwise_kernelILi8EZZZNS0_66_GLOBAL__N__d53a5ca4_28_ActivationLeakyReluKernel_cu_9e10b42f_310626leaky_relu_backward_kernelERNS_18TensorIteratorBaseERKN3c106ScalarEENKUlvE_clEvENKUlvE1_clEvEUlNS5_4HalfESB_E_St5arrayIPcLm3EEEEviT0_T1_,"",@"SHT_CUDA_INFO"
	.sectionflags	@""
	.align	4


	//----- nvinfo : EIATTR_CUDA_API_VERSION
	.align		4
        /*0000*/ 	.byte	0x04, 0x37
        /*0002*/ 	.short	(.L_647 - .L_646)
.L_646:
        /*0004*/ 	.word	0x00000082


	//----- nvinfo : EIATTR_KPARAM_INFO
	.align		4
.L_647:
        /*0008*/ 	.byte	0x04, 0x17
        /*000a*/ 	.short	(.L_649 - .L_648)
.L_648:
        /*000c*/ 	.word	0x00000000
        /*0010*/ 	.short	0x0002
        /*0012*/ 	.short	0x0018
        /*0014*/ 	.byte	0x00, 0xf0, 0x61, 0x00


	//----- nvinfo : EIATTR_KPARAM_INFO
	.align		4
.L_649:
        /*0018*/ 	.byte	0x04, 0x17
        /*001a*/ 	.short	(.L_651 - .L_650)
.L_650:
        /*001c*/ 	.word	0x00000000
        /*0020*/ 	.short	0x0001
        /*0022*/ 	.short	0x0008
        /*0024*/ 	.byte	0x00, 0xf0, 0x41, 0x00


	//----- nvinfo : EIATTR_KPARAM_INFO
	.align		4
.L_651:
        /*0028*/ 	.byte	0x04, 0x17
        /*002a*/ 	.short	(.L_653 - .L_652)
.L_652:
        /*002c*/ 	.word	0x00000000
        /*0030*/ 	.short	0x0000
        /*0032*/ 	.short	0x0000
        /*0034*/ 	.byte	0x00, 0xf0, 0x11, 0x00


	//----- nvinfo : EIATTR_SPARSE_MMA_MASK
	.align		4
.L_653:
        /*0038*/ 	.byte	0x03, 0x50
        /*003a*/ 	.short	0x0000


	//----- nvinfo : EIATTR_MAXREG_COUNT
	.align		4
        /*003c*/ 	.byte	0x03, 0x1b
        /*003e*/ 	.short	0x00ff


	//----- nvinfo : EIATTR_MERCURY_ISA_VERSION
	.align		4
        /*0040*/ 	.byte	0x03, 0x5f
        /*0042*/ 	.short	0x0101


	//----- nvinfo : EIATTR_VRC_CTA_INIT_COUNT
	.align		4
        /*0044*/ 	.byte	0x02, 0x4a
	.zero		1
	.zero		1


	//----- nvinfo : EIATTR_EXIT_INSTR_OFFSETS
	.align		4
        /*0048*/ 	.byte	0x04, 0x1c
        /*004a*/ 	.short	(.L_655 - .L_654)


	//   ....[0]....
.L_654:
        /*004c*/ 	.word	0x00000010


	//----- nvinfo : EIATTR_MAX_THREADS
	.align		4
.L_655:
        /*0050*/ 	.byte	0x04, 0x05
        /*0052*/ 	.short	(.L_657 - .L_656)
.L_656:
        /*0054*/ 	.word	0x00000080
        /*0058*/ 	.word	0x00000001
        /*005c*/ 	.word	0x00000001


	//----- nvinfo : EIATTR_CBANK_PARAM_SIZE
	.align		4
.L_657:
        /*0060*/ 	.byte	0x03, 0x19
        /*0062*/ 	.short	0x0030


	//----- nvinfo : EIATTR_PARAM_CBANK
	.align		4
        /*0064*/ 	.byte	0x04, 0x0a
        /*0066*/ 	.short	(.L_659 - .L_658)
	.align		4
.L_658:
        /*0068*/ 	.word	index@(.nv.constant0._ZN2at6native29vectorized_elementwise_kernelILi8EZZZNS0_66_GLOBAL__N__d53a5ca4_28_ActivationLeakyReluKernel_cu_9e10b42f_310626leaky_relu_backward_kernelERNS_18TensorIteratorBaseERKN3c106ScalarEENKUlvE_clEvENKUlvE1_clEvEUlNS5_4HalfESB_E_St5arrayIPcLm3EEEEviT0_T1_)
        /*006c*/ 	.short	0x0380
        /*006e*/ 	.short	0x0030


	//----- nvinfo : EIATTR_SW_WAR
	.align		4
.L_659:
        /*0070*/ 	.byte	0x04, 0x36
        /*0072*/ 	.short	(.L_661 - .L_660)
.L_660:
        /*0074*/ 	.word	0x00000008
.L_661:


//--------------------- .nv.info._ZN2at6native18elementwise_kernelILi128ELi4EZNS0_15gpu_kernel_implIZZZNS0_66_GLOBAL__N__d53a5ca4_28_ActivationLeakyReluKernel_cu_9e10b42f_310626leaky_relu_backward_kernelERNS_18TensorIteratorBaseERKN3c106ScalarEENKUlvE_clEvENKUlvE0_clEvEUlffE_EEvS5_RKT_EUliE_EEviT1_ --------------------------
	.section	.nv.info._ZN2at6native18elementwise_kernelILi128ELi4EZNS0_15gpu_kernel_implIZZZNS0_66_GLOBAL__N__d53a5ca4_28_ActivationLeakyReluKernel_cu_9e10b42f_310626leaky_relu_backward_kernelERNS_18TensorIteratorBaseERKN3c106ScalarEENKUlvE_clEvENKUlvE0_clEvEUlffE_EEvS5_RKT_EUliE_EEviT1_,"",@"SHT_CUDA_INFO"
	.sectionflags	@""
	.align	4


	//----- nvinfo : EIATTR_CUDA_API_VERSION
	.align		4
        /*0000*/ 	.byte	0x04, 0x37
        /*0002*/ 	.short	(.L_663 - .L_662)
.L_662:
        /*0004*/ 	.word	0x00000082


	//----- nvinfo : EIATTR_KPARAM_INFO
	.align		4
.L_663:
        /*0008*/ 	.byte	0x04, 0x17
        /*000a*/ 	.short	(.L_665 - .L_664)
.L_664:
        /*000c*/ 	.word	0x00000000
        /*0010*/ 	.short	0x0001
        /*0012*/ 	.short	0x0008
        /*0014*/ 	.byte	0x00, 0xf0, 0x61, 0x0a


	//----- nvinfo : EIATTR_KPARAM_INFO
	.align		4
.L_665:
        /*0018*/ 	.byte	0x04, 0x17
        /*001a*/ 	.short	(.L_667 - .L_666)
.L_666:
        /*001c*/ 	.word	0x00000000
        /*0020*/ 	.short	0x0000
        /*0022*/ 	.short	0x0000
        /*0024*/ 	.byte	0x00, 0xf0, 0x11, 0x00


	//----- nvinfo : EIATTR_SPARSE_MMA_MASK
	.align		4
.L_667:
        /*0028*/ 	.byte	0x03, 0x50
        /*002a*/ 	.short	0x0000


	//----- nvinfo : EIATTR_MAXREG_COUNT
	.align		4
        /*002c*/ 	.byte	0x03, 0x1b
        /*002e*/ 	.short	0x0080


	//----- nvinfo : EIATTR_EXTERNS
	.align		4
        /*0030*/ 	.byte	0x04, 0x0f
        /*0032*/ 	.short	(.L_669 - .L_668)


	//   ....[0]....
	.align		4
.L_668:
        /*0034*/ 	.word	index@(__assertfail)


	//----- nvinfo : EIATTR_MERCURY_ISA_VERSION
	.align		4
.L_669:
        /*0038*/ 	.byte	0x03, 0x5f
        /*003a*/ 	.short	0x0101


	//----- nvinfo : EIATTR_VRC_CTA_INIT_COUNT
	.align		4
        /*003c*/ 	.byte	0x02, 0x4a
	.zero		1
	.zero		1


	//----- nvinfo : EIATTR_SYSCALL_OFFSETS
	.align		4
        /*0040*/ 	.byte	0x04, 0x46
        /*0042*/ 	.short	(.L_671 - .L_670)


	//   ....[0]....
.L_670:
        /*0044*/ 	.word	0x000024a0


	//   ....[1]....
        /*0048*/ 	.word	0x00003310


	//   ....[2]....
        /*004c*/ 	.word	0x000040f0


	//   ....[3]....
        /*0050*/ 	.word	0x000066b0


	//   ....[4]....
        /*0054*/ 	.word	0x00007520


	//   ....[5]....
        /*0058*/ 	.word	0x00008160


	//   ....[6]....
        /*005c*/ 	.word	0x0000a830


	//   ....[7]....
        /*0060*/ 	.word	0x0000b6a0


	//   ....[8]....
        /*0064*/ 	.word	0x0000c2e0


	//   ....[9]....
        /*0068*/ 	.word	0x0000e9d0


	//   ....[10]....
        /*006c*/ 	.word	0x0000f840


	//   ....[11]....
        /*0070*/ 	.word	0x00010460


	//----- nvinfo : EIATTR_EXIT_INSTR_OFFSETS
	.align		4
.L_671:
        /*0074*/ 	.byte	0x04, 0x1c
        /*0076*/ 	.short	(.L_673 - .L_672)


	//   ....[0]....
.L_672:
        /*0078*/ 	.word	0x0000c590


	//   ....[1]....
        /*007c*/ 	.word	0x0000f9e0


	//   ....[2]....
        /*0080*/ 	.word	0x0000fa20


	//   ....[3]....
        /*0084*/ 	.word	0x0000fab0


	//   ....[4]....
        /*0088*/ 	.word	0x0000fae0


	//   ....[5]....
        /*008c*/ 	.word	0x0000fb10


	//   ....[6]....
        /*0090*/ 	.word	0x0000fb90


	//   ....[7]....
        /*0094*/ 	.word	0x0000fbc0


	//   ....[8]....
        /*0098*/ 	.word	0x0000fc50


	//   ....[9]....
        /*009c*/ 	.word	0x0000fc90


	//   ....[10]....
        /*00a0*/ 	.word	0x0000fcd0


	//   ....[11]....
        /*00a4*/ 	.word	0x0000fda0


	//   ....[12]....
        /*00a8*/ 	.word	0x0000ff00


	//   ....[13]....
        /*00ac*/ 	.word	0x00010060


	//   ....[14]....
        /*00b0*/ 	.word	0x000101b0


	//   ....[15]....
        /*00b4*/ 	.word	0x000101e0


	//   ....[16]....
        /*00b8*/ 	.word	0x00010210


	//   ....[17]....
        /*00bc*/ 	.word	0x000102b0


	//   ....[18]....
        /*00c0*/ 	.word	0x00010300


	//   ....[19]....
        /*00c4*/ 	.word	0x00010470


	//   ....[20]....
        /*00c8*/ 	.word	0x00010570


	//   ....[21]....
        /*00cc*/ 	.word	0x000106a0


	//   ....[22]....
        /*00d0*/ 	.word	0x000106d0


	//----- nvinfo : EIATTR_MAX_THREADS
	.align		4
.L_673:
        /*00d4*/ 	.byte	0x04, 0x05
        /*00d6*/ 	.short	(.L_675 - .L_674)
.L_674:
        /*00d8*/ 	.word	0x00000080
        /*00dc*/ 	.word	0x00000001
        /*00e0*/ 	.word	0x00000001


	//----- nvinfo : EIATTR_CRS_STACK_SIZE
	.align		4
.L_675:
        /*00e4*/ 	.byte	0x04, 0x1e
        /*00e6*/ 	.short	(.L_677 - .L_676)
.L_676:
        /*00e8*/ 	.word	0x00000000


	//----- nvinfo : EIATTR_CBANK_PARAM_SIZE
	.align		4
.L_677:
        /*00ec*/ 	.byte	0x03, 0x19
        /*00ee*/ 	.short	0x02a0


	//----- nvinfo : EIATTR_PARAM_CBANK
	.align		4
        /*00f0*/ 	.byte	0x04, 0x0a
        /*00f2*/ 	.short	(.L_679 - .L_678)
	.align		4
.L_678:
        /*00f4*/ 	.word	index@(.nv.constant0._ZN2at6native18elementwise_kernelILi128ELi4EZNS0_15gpu_kernel_implIZZZNS0_66_GLOBAL__N__d53a5ca4_28_ActivationLeakyReluKernel_cu_9e10b42f_310626leaky_relu_backward_kernelERNS_18TensorIteratorBaseERKN3c106ScalarEENKUlvE_clEvENKUlvE0_clEvEUlffE_EEvS5_RKT_EUliE_EEviT1_)
        /*00f8*/ 	.short	0x0380
        /*00fa*/ 	.short	0x02a0


	//----- nvinfo : EIATTR_SW_WAR
	.align		4
.L_679:
        /*00fc*/ 	.byte	0x04, 0x36
        /*00fe*/ 	.short	(.L_681 - .L_680)
.L_680:
        /*0100*/ 	.word	0x00000008
.L_681:


//--------------------- .nv.info._ZN2at6native27unrolled_elementwise_kernelIZZZNS0_66_GLOBAL__N__d53a5ca4_28_ActivationLeakyReluKernel_cu_9e10b42f_310626leaky_relu_backward_kernelERNS_18TensorIteratorBaseERKN3c106ScalarEENKUlvE_clEvENKUlvE0_clEvEUlffE_St5arrayIPcLm3EELi4E23TrivialOffsetCalculatorILi2EjESF_ILi1EjENS0_6memory12LoadWithCastILi2EEENSI_13StoreWithCastILi1EEEEEviT_T0_T2_T3_T4_T5_ --------------------------
	.section	.nv.info._ZN2at6native27unrolled_elementwise_kernelIZZZNS0_66_GLOBAL__N__d53a5ca4_28_ActivationLeakyReluKernel_cu_9e10b42f_310626leaky_relu_backward_kernelERNS_18TensorIteratorBaseERKN3c106ScalarEENKUlvE_clEvENKUlvE0_clEvEUlffE_St5arrayIPcLm3EELi4E23TrivialOffsetCalculatorILi2EjESF_ILi1EjENS0_6memory12LoadWithCastILi2EEENSI_13StoreWithCastILi1EEEEEviT_T0_T2_T3_T4_T5_,"",@"SHT_CUDA_INFO"
	.sectionflags	@""
	.align	4


	//----- nvinfo : EIATTR_CUDA_API_VERSION
	.align		4
        /*0000*/ 	.byte	0x04, 0x37
        /*0002*/ 	.short	(.L_683 - .L_682)
.L_682:
        /*0004*/ 	.word	0x00000082


	//----- nvinfo : EIATTR_KPARAM_INFO
	.align		4
.L_683:
        /*0008*/ 	.byte	0x04, 0x17
        /*000a*/ 	.short	(.L_685 - .L_684)
.L_684:
        /*000c*/ 	.word	0x00000000
        /*0010*/ 	.short	0x0006
        /*0012*/ 	.short	0x0040
        /*0014*/ 	.byte	0x00, 0xf0, 0x21, 0x00


	//----- nvinfo : EIATTR_KPARAM_INFO
	.align		4
.L_685:
        /*0018*/ 	.byte	0x04, 0x17
        /*001a*/ 	.short	(.L_687 - .L_686)
.L_686:
        /*001c*/ 	.word	0x00000000
        /*0020*/ 	.short	0x0005
        /*0022*/ 	.short	0x0034
        /*0024*/ 	.byte	0x00, 0xf0, 0x31, 0x00


	//----- nvinfo : EIATTR_KPARAM_INFO
	.align		4
.L_687:
        /*0028*/ 	.byte	0x04, 0x17
        /*002a*/ 	.short	(.L_689 - .L_688)
.L_688:
        /*002c*/ 	.word	0x00000000
        /*0030*/ 	.short	0x0004
        /*0032*/ 	.short	0x0031
        /*0034*/ 	.byte	0x00, 0xf0, 0x05, 0x00


	//----- nvinfo : EIATTR_KPARAM_INFO
	.align		4
.L_689:
        /*0038*/ 	.byte	0x04, 0x17
        /*003a*/ 	.short	(.L_691 - .L_690)
.L_690:
        /*003c*/ 	.word	0x00000000
        /*0040*/ 	.short	0x0003
        /*0042*/ 	.short	0x0030
        /*0044*/ 	.byte	0x00, 0xf0, 0x05, 0x00


	//----- nvinfo : EIATTR_KPARAM_INFO
	.align		4
.L_691:
        /*0048*/ 	.byte	0x04, 0x17
        /*004a*/ 	.short	(.L_693 - .L_692)
.L_692:
        /*004c*/ 	.word	0x00000000
        /*0050*/ 	.short	0x0002
        /*0052*/ 	.short	0x0018
        /*0054*/ 	.byte	0x00, 0xf0, 0x61, 0x00


	//----- nvinfo : EIATTR_KPARAM_INFO
	.align		4
.L_693:
        /*0058*/ 	.byte	0x04, 0x17
        /*005a*/ 	.short	(.L_695 - .L_694)
.L_694:
        /*005c*/ 	.word	0x00000000
        /*0060*/ 	.short	0x0001
        /*0062*/ 	.short	0x0008
        /*0064*/ 	.byte	0x00, 0xf0, 0x41, 0x00


	//----- nvinfo : EIATTR_KPARAM_INFO
	.align		4
.L_695:
        /*0068*/ 	.byte	0x04, 0x17
        /*006a*/ 	.short	(.L_697 - .L_696)
.L_696:
        /*006c*/ 	.word	0x00000000
        /*0070*/ 	.short	0x0000
        /*0072*/ 	.short	0x0000
        /*0074*/ 	.byte	0x00, 0xf0, 0x11, 0x00


	//----- nvinfo : EIATTR_SPARSE_MMA_MASK
	.align		4
.L_697:
        /*0078*/ 	.byte	0x03, 0x50
        /*007a*/ 	.short	0x0000


	//----- nvinfo : EIATTR_MAXREG_COUNT
	.align		4
        /*007c*/ 	.byte	0x03, 0x1b
        /*007e*/ 	.short	0x00ff


	//----- nvinfo : EIATTR_EXTERNS
	.align		4
        /*0080*/ 	.byte	0x04, 0x0f
        /*0082*/ 	.short	(.L_699 - .L_698)


	//   ....[0]....
	.align		4
.L_698:
        /*0084*/ 	.word	index@(__assertfail)


	//----- nvinfo : EIATTR_MERCURY_ISA_VERSION
	.align		4
.L_699:
        /*0088*/ 	.byte	0x03, 0x5f
        /*008a*/ 	.short	0x0101


	//----- nvinfo : EIATTR_VRC_CTA_INIT_COUNT
	.align		4
        /*008c*/ 	.byte	0x02, 0x4a
	.zero		1
	.zero		1


	//----- nvinfo : EIATTR_SYSCALL_OFFSETS
	.align		4
        /*0090*/ 	.byte	0x04, 0x46
        /*0092*/ 	.short	(.L_701 - .L_700)


	//   ....[0]....
.L_700:
        /*0094*/ 	.word	0x00000e80


	//   ....[1]....
        /*0098*/ 	.word	0x00001d20


	//   ....[2]....
        /*009c*/ 	.word	0x00002cf0


	//   ....[3]....
        /*00a0*/ 	.word	0x00003b90


	//   ....[4]....
        /*00a4*/ 	.word	0x00004ae0


	//   ....[5]....
        /*00a8*/ 	.word	0x00005990


	//   ....[6]....
        /*00ac*/ 	.word	0x000068d0


	//   ....[7]....
        /*00b0*/ 	.word	0x00007780


	//   ....[8]....
        /*00b4*/ 	.word	0x00008600


	//   ....[9]....
        /*00b8*/ 	.word	0x00009350


	//   ....[10]....
        /*00bc*/ 	.word	0x0000a1d0


	//   ....[11]....
        /*00c0*/ 	.word	0x0000b030


	//----- nvinfo : EIATTR_EXIT_INSTR_OFFSETS
	.align		4
.L_701:
        /*00c4*/ 	.byte	0x04, 0x1c
        /*00c6*/ 	.short	(.L_703 - .L_702)


	//   ....[0]....
.L_702:
        /*00c8*/ 	.word	0x0000a470


	//   ....[1]....
        /*00cc*/ 	.word	0x0000a5b0


	//   ....[2]....
        /*00d0*/ 	.word	0x0000a5f0


	//   ....[3]....
        /*00d4*/ 	.word	0x0000a680


	//   ....[4]....
        /*00d8*/ 	.word	0x0000a6b0


	//   ....[5]....
        /*00dc*/ 	.word	0x0000a6e0


	//   ....[6]....
        /*00e0*/ 	.word	0x0000a760


	//   ....[7]....
        /*00e4*/ 	.word	0x0000a790


	//   ....[8]....
        /*00e8*/ 	.word	0x0000a820


	//   ....[9]....
        /*00ec*/ 	.word	0x0000a860


	//   ....[10]....
        /*00f0*/ 	.word	0x0000a8a0


	//   ....[11]....
        /*00f4*/ 	.word	0x0000a970


	//   ....[12]....
        /*00f8*/ 	.word	0x0000aad0


	//   ....[13]....
        /*00fc*/ 	.word	0x0000ac30


	//   ....[14]....
        /*0100*/ 	.word	0x0000ad80


	//   ....[15]....
        /*0104*/ 	.word	0x0000adb0


	//   ....[16]....
        /*0108*/ 	.word	0x0000ade0


	//   ....[17]....
        /*010c*/ 	.word	0x0000ae80


	//   ....[18]....
        /*0110*/ 	.word	0x0000aed0


	//   ....[19]....
        /*0114*/ 	.word	0x0000b040


	//   ....[20]....
        /*0118*/ 	.word	0x0000b140


	//   ....[21]....
        /*011c*/ 	.word	0x0000b270


	//   ....[22]....
        /*0120*/ 	.word	0x0000b2a0


	//----- nvinfo : EIATTR_MAX_THREADS
	.align		4
.L_703:
        /*0124*/ 	.byte	0x04, 0x05
        /*0126*/ 	.short	(.L_705 - .L_704)
.L_704:
        /*0128*/ 	.word	0x00000080
        /*012c*/ 	.word	0x00000001
        /*0130*/ 	.word	0x00000001


	//----- nvinfo : EIATTR_CRS_STACK_SIZE
	.align		4
.L_705:
        /*0134*/ 	.byte	0x04, 0x1e
        /*0136*/ 	.short	(.L_707 - .L_706)
.L_706:
        /*0138*/ 	.word	0x00000000


	//----- nvinfo : EIATTR_CBANK_PARAM_SIZE
	.align		4
.L_707:
        /*013c*/ 	.byte	0x03, 0x19
        /*013e*/ 	.short	0x0048


	//----- nvinfo : EIATTR_PARAM_CBANK
	.align		4
        /*0140*/ 	.byte	0x04, 0x0a
        /*0142*/ 	.short	(.L_709 - .L_708)
	.align		4
.L_708:
        /*0144*/ 	.word	index@(.nv.constant0._ZN2at6native27unrolled_elementwise_kernelIZZZNS0_66_GLOBAL__N__d53a5ca4_28_ActivationLeakyReluKernel_cu_9e10b42f_310626leaky_relu_backward_kernelERNS_18TensorIteratorBaseERKN3c106ScalarEENKUlvE_clEvENKUlvE0_clEvEUlffE_St5arrayIPcLm3EELi4E23TrivialOffsetCalculatorILi2EjESF_ILi1EjENS0_6memory12LoadWithCastILi2EEENSI_13StoreWithCastILi1EEEEEviT_T0_T2_T3_T4_T5_)
        /*0148*/ 	.short	0x0380
        /*014a*/ 	.short	0x0048


	//----- nvinfo : EIATTR_SW_WAR
	.align		4
.L_709:
        /*014c*/ 	.byte	0x04, 0x36
        /*014e*/ 	.short	(.L_711 - .L_710)
.L_710:
        /*0150*/ 	.word	0x00000008
.L_711:


//--------------------- .nv.info._ZN2at6native18elementwise_kernelILi128ELi2EZNS0_22gpu_kernel_impl_nocastIZZZNS0_66_GLOBAL__N__d53a5ca4_28_ActivationLeakyReluKernel_cu_9e10b42f_310626leaky_relu_backward_kernelERNS_18TensorIteratorBaseERKN3c106ScalarEENKUlvE_clEvENKUlvE0_clEvEUlffE_EEvS5_RKT_EUliE_EEviT1_ --------------------------
	.section	.nv.info._ZN2at6native18elementwise_kernelILi128ELi2EZNS0_22gpu_kernel_impl_nocastIZZZNS0_66_GLOBAL__N__d53a5ca4_28_ActivationLeakyReluKernel_cu_9e10b42f_310626leaky_relu_backward_kernelERNS_18TensorIteratorBaseERKN3c106ScalarEENKUlvE_clEvENKUlvE0_clEvEUlffE_EEvS5_RKT_EUliE_EEviT1_,"",@"SHT_CUDA_INFO"
	.sectionflags	@""
	.align	4


	//----- nvinfo : EIATTR_CUDA_API_VERSION
	.align		4
        /*0000*/ 	.byte	0x04, 0x37
        /*0002*/ 	.short	(.L_713 - .L_712)
.L_712:
        /*0004*/ 	.word	0x00000082


	//----- nvinfo : EIATTR_KPARAM_INFO
	.align		4
.L_713:
        /*0008*/ 	.byte	0x04, 0x17
        /*000a*/ 	.short	(.L_715 - .L_714)
.L_714:
        /*000c*/ 	.word	0x00000000
        /*0010*/ 	.short	0x0001
        /*0012*/ 	.short	0x0008
        /*0014*/ 	.byte	0x00, 0xf0, 0x41, 0x0a


	//----- nvinfo : EIATTR_KPARAM_INFO
	.align		4
.L_715:
        /*0018*/ 	.byte	0x04, 0x17
        /*001a*/ 	.short	(.L_717 - .L_716)
.L_716:
        /*001c*/ 	.word	0x00000000
        /*0020*/ 	.short	0x0000
        /*0022*/ 	.short	0x0000
        /*0024*/ 	.byte	0x00, 0xf0, 0x11, 0x00


	//----- nvinfo : EIATTR_SPARSE_MMA_MASK
	.align		4
.L_717:
        /*0028*/ 	.byte	0x03, 0x50
        /*002a*/ 	.short	0x0000


	//----- nvinfo : EIATTR_MAXREG_COUNT
	.align		4
        /*002c*/ 	.byte	0x03, 0x1b
        /*002e*/ 	.short	0x0080


	//----- nvinfo : EIATTR_MERCURY_ISA_VERSION
	.align		4
        /*0030*/ 	.byte	0x03, 0x5f
        /*0032*/ 	.short	0x0101


	//----- nvinfo : EIATTR_VRC_CTA_INIT_COUNT
	.align		4
        /*0034*/ 	.byte	0x02, 0x4a
	.zero		1
	.zero		1


	//----- nvinfo : EIATTR_EXIT_INSTR_OFFSETS
	.align		4
        /*0038*/ 	.byte	0x04, 0x1c
        /*003a*/ 	.short	(.L_719 - .L_718)


	//   ....[0]....
.L_718:
        /*003c*/ 	.word	0x00000190


	//   ....[1]....
        /*0040*/ 	.word	0x00000230


	//   ....[2]....
        /*0044*/ 	.word	0x00001980


	//   ....[3]....
        /*0048*/ 	.word	0x00003030


	//----- nvinfo : EIATTR_MAX_THREADS
	.align		4
.L_719:
        /*004c*/ 	.byte	0x04, 0x05
        /*004e*/ 	.short	(.L_721 - .L_720)
.L_720:
        /*0050*/ 	.word	0x00000080
        /*0054*/ 	.word	0x00000001
        /*0058*/ 	.word	0x00000001


	//----- nvinfo : EIATTR_CRS_STACK_SIZE
	.align		4
.L_721:
        /*005c*/ 	.byte	0x04, 0x1e
        /*005e*/ 	.short	(.L_723 - .L_722)
.L_722:
        /*0060*/ 	.word	0x00000000


	//----- nvinfo : EIATTR_CBANK_PARAM_SIZE
	.align		4
.L_723:
        /*0064*/ 	.byte	0x03, 0x19
        /*0066*/ 	.short	0x0298


	//----- nvinfo : EIATTR_PARAM_CBANK
	.align		4
        /*0068*/ 	.byte	0x04, 0x0a
        /*006a*/ 	.short	(.L_725 - .L_724)
	.align		4
.L_724:
        /*006c*/ 	.word	index@(.nv.constant0._ZN2at6native18elementwise_kernelILi128ELi2EZNS0_22gpu_kernel_impl_nocastIZZZNS0_66_GLOBAL__N__d53a5ca4_28_ActivationLeakyReluKernel_cu_9e10b42f_310626leaky_relu_backward_kernelERNS_18TensorIteratorBaseERKN3c106ScalarEENKUlvE_clEvENKUlvE0_clEvEUlffE_EEvS5_RKT_EUliE_EEviT1_)
        /*0070*/ 	.short	0x0380
        /*0072*/ 	.short	0x0298


	//----- nvinfo : EIATTR_SW_WAR
	.align		4
.L_725:
        /*0074*/ 	.byte	0x04, 0x36
        /*0076*/ 	.short	(.L_727 - .L_726)
.L_726:
        /*0078*/ 	.word	0x00000008
.L_727:


//--------------------- .nv.info._ZN2at6native27unrolled_elementwise_kernelIZZZNS0_66_GLOBAL__N__d53a5ca4_28_ActivationLeakyReluKernel_cu_9e10b42f_310626leaky_relu_backward_kernelERNS_18TensorIteratorBaseERKN3c106ScalarEENKUlvE_clEvENKUlvE0_clEvEUlffE_St5arrayIPcLm3EELi4E23TrivialOffsetCalculatorILi2EjESF_ILi1EjENS0_6memory15LoadWithoutCastENSI_16StoreWithoutCastEEEviT_T0_T2_T3_T4_T5_ --------------------------
	.section	.nv.info._ZN2at6native27unrolled_elementwise_kernelIZZZNS0_66_GLOBAL__N__d53a5ca4_28_ActivationLeakyReluKernel_cu_9e10b42f_310626leaky_relu_backward_kernelERNS_18TensorIteratorBaseERKN3c106ScalarEENKUlvE_clEvENKUlvE0_clEvEUlffE_St5arrayIPcLm3EELi4E23TrivialOffsetCalculatorILi2EjESF_ILi1EjENS0_6memory15LoadWithoutCastENSI_16StoreWithoutCastEEEviT_T0_T2_T3_T4_T5_,"",@"SHT_CUDA_INFO"
	.sectionflags	@""
	.align	4


	//----- nvinfo : EIATTR_CUDA_API_VERSION
	.align		4
        /*0000*/ 	.byte	0x04, 0x37
        /*0002*/ 	.short	(.L_729 - .L_728)
.L_728:
        /*0004*/ 	.word	0x00000082


	//----- nvinfo : EIATTR_KPARAM_INFO
	.align		4
.L_729:
        /*0008*/ 	.byte	0x04, 0x17
        /*000a*/ 	.short	(.L_731 - .L_730)
.L_730:
        /*000c*/ 	.word	0x00000000
        /*0010*/ 	.short	0x0006
        /*0012*/ 	.short	0x0033
        /*0014*/ 	.byte	0x00, 0xf0, 0x05, 0x00


	//----- nvinfo : EIATTR_KPARAM_INFO
	.align		4
.L_731:
        /*0018*/ 	.byte	0x04, 0x17
        /*001a*/ 	.short	(.L_733 - .L_732)
.L_732:
        /*001c*/ 	.word	0x00000000
        /*0020*/ 	.short	0x0005
        /*0022*/ 	.short	0x0032
        /*0024*/ 	.byte	0x00, 0xf0, 0x05, 0x00


	//----- nvinfo : EIATTR_KPARAM_INFO
	.align		4
.L_733:
        /*0028*/ 	.byte	0x04, 0x17
        /*002a*/ 	.short	(.L_735 - .L_734)
.L_734:
        /*002c*/ 	.word	0x00000000
        /*0030*/ 	.short	0x0004
        /*0032*/ 	.short	0x0031
        /*0034*/ 	.byte	0x00, 0xf0, 0x05, 0x00


	//----- nvinfo : EIATTR_KPARAM_INFO
	.align		4
.L_735:
        /*0038*/ 	.byte	0x04, 0x17
        /*003a*/ 	.short	(.L_737 - .L_736)
.L_736:
        /*003c*/ 	.word	0x00000000
        /*0040*/ 	.short	0x0003
        /*0042*/ 	.short	0x0030
        /*0044*/ 	.byte	0x00, 0xf0, 0x05, 0x00


	//----- nvinfo : EIATTR_KPARAM_INFO
	.align		4
.L_737:
        /*0048*/ 	.byte	0x04, 0x17
        /*004a*/ 	.short	(.L_739 - .L_738)
.L_738:
        /*004c*/ 	.word	0x00000000
        /*0050*/ 	.short	0x0002
        /*0052*/ 	.short	0x0018
        /*0054*/ 	.byte	0x00, 0xf0, 0x61, 0x00


	//----- nvinfo : EIATTR_KPARAM_INFO
	.align		4
.L_739:
        /*0058*/ 	.byte	0x04, 0x17
        /*005a*/ 	.short	(.L_741 - .L_740)
.L_740:
        /*005c*/ 	.word	0x00000000
        /*0060*/ 	.short	0x0001
        /*0062*/ 	.short	0x0008
        /*0064*/ 	.byte	0x00, 0xf0, 0x41, 0x00


	//----- nvinfo : EIATTR_KPARAM_INFO
	.align		4
.L_741:
        /*0068*/ 	.byte	0x04, 0x17
        /*006a*/ 	.short	(.L_743 - .L_742)
.L_742:
        /*006c*/ 	.word	0x00000000
        /*0070*/ 	.short	0x0000
        /*0072*/ 	.short	0x0000
        /*0074*/ 	.byte	0x00, 0xf0, 0x11, 0x00


	//----- nvinfo : EIATTR_SPARSE_MMA_MASK
	.align		4
.L_743:
        /*0078*/ 	.byte	0x03, 0x50
        /*007a*/ 	.short	0x0000


	//----- nvinfo : EIATTR_MAXREG_COUNT
	.align		4
        /*007c*/ 	.byte	0x03, 0x1b
        /*007e*/ 	.short	0x00ff


	//----- nvinfo : EIATTR_MERCURY_ISA_VERSION
	.align		4
        /*0080*/ 	.byte	0x03, 0x5f
        /*0082*/ 	.short	0x0101


	//----- nvinfo : EIATTR_VRC_CTA_INIT_COUNT
	.align		4
        /*0084*/ 	.byte	0x02, 0x4a
	.zero		1
	.zero		1


	//----- nvinfo : EIATTR_EXIT_INSTR_OFFSETS
	.align		4
        /*0088*/ 	.byte	0x04, 0x1c
        /*008a*/ 	.short	(.L_745 - .L_744)


	//   ....[0]....
.L_744:
        /*008c*/ 	.word	0x00000500


	//   ....[1]....
        /*0090*/ 	.word	0x00000550


	//----- nvinfo : EIATTR_MAX_THREADS
	.align		4
.L_745:
        /*0094*/ 	.byte	0x04, 0x05
        /*0096*/ 	.short	(.L_747 - .L_746)
.L_746:
        /*0098*/ 	.word	0x00000080
        /*009c*/ 	.word	0x00000001
        /*00a0*/ 	.word	0x00000001


	//----- nvinfo : EIATTR_CRS_STACK_SIZE
	.align		4
.L_747:
        /*00a4*/ 	.byte	0x04, 0x1e
        /*00a6*/ 	.short	(.L_749 - .L_748)
.L_748:
        /*00a8*/ 	.word	0x00000000


	//----- nvinfo : EIATTR_CBANK_PARAM_SIZE
	.align		4
.L_749:
        /*00ac*/ 	.byte	0x03, 0x19
        /*00ae*/ 	.short	0x0034


	//----- nvinfo : EIATTR_PARAM_CBANK
	.align		4
        /*00b0*/ 	.byte	0x04, 0x0a
        /*00b2*/ 	.short	(.L_751 - .L_750)
	.align		4
.L_750:
        /*00b4*/ 	.word	index@(.nv.constant0._ZN2at6native27unrolled_elementwise_kernelIZZZNS0_66_GLOBAL__N__d53a5ca4_28_ActivationLeakyReluKernel_cu_9e10b42f_310626leaky_relu_backward_kernelERNS_18TensorIteratorBaseERKN3c106ScalarEENKUlvE_clEvENKUlvE0_clEvEUlffE_St5arrayIPcLm3EELi4E23TrivialOffsetCalculatorILi2EjESF_ILi1EjENS0_6memory15LoadWithoutCastENSI_16StoreWithoutCastEEEviT_T0_T2_T3_T4_T5_)
        /*00b8*/ 	.short	0x0380
        /*00ba*/ 	.short	0x0034


	//----- nvinfo : EIATTR_SW_WAR
	.align		4
.L_751:
        /*00bc*/ 	.byte	0x04, 0x36
        /*00be*/ 	.short	(.L_753 - .L_752)
.L_752:
        /*00c0*/ 	.word	0x00000008
.L_753:


//--------------------- .nv.info._ZN2at6native29vectorized_elementwise_kernelILi2EZZZNS0_66_GLOBAL__N__d53a5ca4_28_ActivationLeakyReluKernel_cu_9e10b42f_310626leaky_relu_backward_kernelERNS_18TensorIteratorBaseERKN3c106ScalarEENKUlvE_clEvENKUlvE0_clEvEUlffE_St5arrayIPcLm3EEEEviT0_T1_ --------------------------
	.section	.nv.info._ZN2at6native29vectorized_elementwise_kernelILi2EZZZNS0_66_GLOBAL__N__d53a5ca4_28_ActivationLeakyReluKernel_cu_9e10b42f_310626leaky_relu_backward_kernelERNS_18TensorIteratorBaseERKN3c106ScalarEENKUlvE_clEvENKUlvE0_clEvEUlffE_St5arrayIPcLm3EEEEviT0_T1_,"",@"SHT_CUDA_INFO"
	.sectionflags	@""
	.align	4


	//----- nvinfo : EIATTR_CUDA_API_VERSION
	.align		4
        /*0000*/ 	.byte	0x04, 0x37
        /*0002*/ 	.short	(.L_755 - .L_754)
.L_754:
        /*0004*/ 	.word	0x00000082


	//----- nvinfo : EIATTR_KPARAM_INFO
	.align		4
.L_755:
        /*0008*/ 	.byte	0x04, 0x17
        /*000a*/ 	.short	(.L_757 - .L_756)
.L_756:
        /*000c*/ 	.word	0x00000000
        /*0010*/ 	.short	0x0002
        /*0012*/ 	.short	0x0018
        /*0014*/ 	.byte	0x00, 0xf0, 0x61, 0x00


	//----- nvinfo : EIATTR_KPARAM_INFO
	.align		4
.L_757:
        /*0018*/ 	.byte	0x04, 0x17
        /*001a*/ 	.short	(.L_759 - .L_758)
.L_758:
        /*001c*/ 	.word	0x00000000
        /*0020*/ 	.short	0x0001
        /*0022*/ 	.short	0x0008
        /*0024*/ 	.byte	0x00, 0xf0, 0x41, 0x00


	//----- nvinfo : EIATTR_KPARAM_INFO
	.align		4
.L_759:
        /*0028*/ 	.byte	0x04, 0x17
        /*002a*/ 	.short	(.L_761 - .L_760)
.L_760:
        /*002c*/ 	.word	0x00000000
        /*0030*/ 	.short	0x0000
        /*0032*/ 	.short	0x0000
        /*0034*/ 	.byte	0x00, 0xf0, 0x11, 0x00


	//----- nvinfo : EIATTR_SPARSE_MMA_MASK
	.align		4
.L_761:
        /*0038*/ 	.byte	0x03, 0x50
        /*003a*/ 	.short	0x0000


	//----- nvinfo : EIATTR_MAXREG_COUNT
	.align		4
        /*003c*/ 	.byte	0x03, 0x1b
        /*003e*/ 	.short	0x00ff


	//----- nvinfo : EIATTR_MERCURY_ISA_VERSION
	.align		4
        /*0040*/ 	.byte	0x03, 0x5f
        /*0042*/ 	.short	0x0101


	//----- nvinfo : EIATTR_VRC_CTA_INIT_COUNT
	.align		4
        /*0044*/ 	.byte	0x02, 0x4a
	.zero		1
	.zero		1


	//----- nvinfo : EIATTR_EXIT_INSTR_OFFSETS
	.align		4
        /*0048*/ 	.byte	0x04, 0x1c
        /*004a*/ 	.short	(.L_763 - .L_762)


	//   ....[0]....
.L_762:
        /*004c*/ 	.word	0x00000a10


	//   ....[1]....
        /*0050*/ 	.word	0x00000a60


	//   ....[2]....
        /*0054*/ 	.word	0x00000ce0


	//----- nvinfo : EIATTR_MAX_THREADS
	.align		4
.L_763:
        /*0058*/ 	.byte	0x04, 0x05
        /*005a*/ 	.short	(.L_765 - .L_764)
.L_764:
        /*005c*/ 	.word	0x00000080
        /*0060*/ 	.word	0x00000001
        /*0064*/ 	.word	0x00000001


	//----- nvinfo : EIATTR_CRS_STACK_SIZE
	.align		4
.L_765:
        /*0068*/ 	.byte	0x04, 0x1e
        /*006a*/ 	.short	(.L_767 - .L_766)
.L_766:
        /*006c*/ 	.word	0x00000000


	//----- nvinfo : EIATTR_CBANK_PARAM_SIZE
	.align		4
.L_767:
        /*0070*/ 	.byte	0x03, 0x19
        /*0072*/ 	.short	0x0030


	//----- nvinfo : EIATTR_PARAM_CBANK
	.align		4
        /*0074*/ 	.byte	0x04, 0x0a
        /*0076*/ 	.short	(.L_769 - .L_768)
	.align		4
.L_768:
        /*0078*/ 	.word	index@(.nv.constant0._ZN2at6native29vectorized_elementwise_kernelILi2EZZZNS0_66_GLOBAL__N__d53a5ca4_28_ActivationLeakyReluKernel_cu_9e10b42f_310626leaky_relu_backward_kernelERNS_18TensorIteratorBaseERKN3c106ScalarEENKUlvE_clEvENKUlvE0_clEvEUlffE_St5arrayIPcLm3EEEEviT0_T1_)
        /*007c*/ 	.short	0x0380
        /*007e*/ 	.short	0x0030


	//----- nvinfo : EIATTR_SW_WAR
	.align		4
.L_769:
        /*0080*/ 	.byte	0x04, 0x36
        /*0082*/ 	.short	(.L_771 - .L_770)
.L_770:
        /*0084*/ 	.word	0x00000008
.L_771:


//--------------------- .nv.info._ZN2at6native29vectorized_elementwise_kernelILi4EZZZNS0_66_GLOBAL__N__d53a5ca4_28_ActivationLeakyReluKernel_cu_9e10b42f_310626leaky_relu_backward_kernelERNS_18TensorIteratorBaseERKN3c106ScalarEENKUlvE_clEvENKUlvE0_clEvEUlffE_St5arrayIPcLm3EEEEviT0_T1_ --------------------------
	.section	.nv.info._ZN2at6native29vectorized_elementwise_kernelILi4EZZZNS0_66_GLOBAL__N__d53a5ca4_28_ActivationLeakyReluKernel_cu_9e10b42f_310626leaky_relu_backward_kernelERNS_18TensorIteratorBaseERKN3c106ScalarEENKUlvE_clEvENKUlvE0_clEvEUlffE_St5arrayIPcLm3EEEEviT0_T1_,"",@"SHT_CUDA_INFO"
	.sectionflags	@""
	.align	4


	//----- nvinfo : EIATTR_CUDA_API_VERSION
	.align		4
        /*0000*/ 	.byte	0x04, 0x37
        /*0002*/ 	.short	(.L_773 - .L_772)
.L_772:
        /*0004*/ 	.word	0x00000082


	//----- nvinfo : EIATTR_KPARAM_INFO
	.align		4
.L_773:
        /*0008*/ 	.byte	0x04, 0x17
        /*000a*/ 	.short	(.L_775 - .L_774)
.L_774:
        /*000c*/ 	.word	0x00000000
        /*0010*/ 	.short	0x0002
        /*0012*/ 	.short	0x0018
        /*0014*/ 	.byte	0x00, 0xf0, 0x61, 0x00


	//----- nvinfo : EIATTR_KPARAM_INFO
	.align		4
.L_775:
        /*0018*/ 	.byte	0x04, 0x17
        /*001a*/ 	.short	(.L_777 - .L_776)
.L_776:
        /*001c*/ 	.word	0x00000000
        /*0020*/ 	.short	0x0001
        /*0022*/ 	.short	0x0008
        /*0024*/ 	.byte	0x00, 0xf0, 0x41, 0x00


	//----- nvinfo : EIATTR_KPARAM_INFO
	.align		4
.L_777:
        /*0028*/ 	.byte	0x04, 0x17
        /*002a*/ 	.short	(.L_779 - .L_778)
.L_778:
        /*002c*/ 	.word	0x00000000
        /*0030*/ 	.short	0x0000
        /*0032*/ 	.short	0x0000
        /*0034*/ 	.byte	0x00, 0xf0, 0x11, 0x00


	//----- nvinfo : EIATTR_SPARSE_MMA_MASK
	.align		4
.L_779:
        /*0038*/ 	.byte	0x03, 0x50
        /*003a*/ 	.short	0x0000


	//----- nvinfo : EIATTR_MAXREG_COUNT
	.align		4
        /*003c*/ 	.byte	0x03, 0x1b
        /*003e*/ 	.short	0x00ff


	//----- nvinfo : EIATTR_MERCURY_ISA_VERSION
	.align		4
        /*0040*/ 	.byte	0x03, 0x5f
        /*0042*/ 	.short	0x0101


	//----- nvinfo : EIATTR_VRC_CTA_INIT_COUNT
	.align		4
        /*0044*/ 	.byte	0x02, 0x4a
	.zero		1
	.zero		1


	//----- nvinfo : EIATTR_EXIT_INSTR_OFFSETS
	.align		4
        /*0048*/ 	.byte	0x04, 0x1c
        /*004a*/ 	.short	(.L_781 - .L_780)


	//   ....[0]....
.L_780:
        /*004c*/ 	.word	0x00000a10


	//   ....[1]....
        /*0050*/ 	.word	0x00000a60


	//   ....[2]....
        /*0054*/ 	.word	0x00000c80


	//----- nvinfo : EIATTR_MAX_THREADS
	.align		4
.L_781:
        /*0058*/ 	.byte	0x04, 0x05
        /*005a*/ 	.short	(.L_783 - .L_782)
.L_782:
        /*005c*/ 	.word	0x00000080
        /*0060*/ 	.word	0x00000001
        /*0064*/ 	.word	0x00000001


	//----- nvinfo : EIATTR_CRS_STACK_SIZE
	.align		4
.L_783:
        /*0068*/ 	.byte	0x04, 0x1e
        /*006a*/ 	.short	(.L_785 - .L_784)
.L_784:
        /*006c*/ 	.word	0x00000000


	//----- nvinfo : EIATTR_CBANK_PARAM_SIZE
	.align		4
.L_785:
        /*0070*/ 	.byte	0x03, 0x19
        /*0072*/ 	.short	0x0030


	//----- nvinfo : EIATTR_PARAM_CBANK
	.align		4
        /*0074*/ 	.byte	0x04, 0x0a
        /*0076*/ 	.short	(.L_787 - .L_786)
	.align		4
.L_786:
        /*0078*/ 	.word	index@(.nv.constant0._ZN2at6native29vectorized_elementwise_kernelILi4EZZZNS0_66_GLOBAL__N__d53a5ca4_28_ActivationLeakyReluKernel_cu_9e10b42f_310626leaky_relu_backward_kernelERNS_18TensorIteratorBaseERKN3c106ScalarEENKUlvE_clEvENKUlvE0_clEvEUlffE_St5arrayIPcLm3EEEEviT0_T1_)
        /*007c*/ 	.short	0x0380
        /*007e*/ 	.short	0x0030


	//----- nvinfo : EIATTR_SW_WAR
	.align		4
.L_787:
        /*0080*/ 	.byte	0x04, 0x36
        /*0082*/ 	.short	(.L_789 - .L_788)
.L_788:
        /*0084*/ 	.word	0x00000008
.L_789:


//--------------------- .nv.info._ZN2at6native29vectorized_elementwise_kernelILi8EZZZNS0_66_GLOBAL__N__d53a5ca4_28_ActivationLeakyReluKernel_cu_9e10b42f_310626leaky_relu_backward_kernelERNS_18TensorIteratorBaseERKN3c106ScalarEENKUlvE_clEvENKUlvE0_clEvEUlffE_St5arrayIPcLm3EEEEviT0_T1_ --------------------------
	.section	.nv.info._ZN2at6native29vectorized_elementwise_kernelILi8EZZZNS0_66_GLOBAL__N__d53a5ca4_28_ActivationLeakyReluKernel_cu_9e10b42f_310626leaky_relu_backward_kernelERNS_18TensorIteratorBaseERKN3c106ScalarEENKUlvE_clEvENKUlvE0_clEvEUlffE_St5arrayIPcLm3EEEEviT0_T1_,"",@"SHT_CUDA_INFO"
	.sectionflags	@""
	.align	4


	//----- nvinfo : EIATTR_CUDA_API_VERSION
	.align		4
        /*0000*/ 	.byte	0x04, 0x37
        /*0002*/ 	.short	(.L_791 - .L_790)
.L_790:
        /*0004*/ 	.word	0x00000082


	//----- nvinfo : EIATTR_KPARAM_INFO
	.align		4
.L_791:
        /*0008*/ 	.byte	0x04, 0x17
        /*000a*/ 	.short	(.L_793 - .L_792)
.L_792:
        /*000c*/ 	.word	0x00000000
        /*0010*/ 	.short	0x0002
        /*0012*/ 	.short	0x0018
        /*0014*/ 	.byte	0x00, 0xf0, 0x61, 0x00


	//----- nvinfo : EIATTR_KPARAM_INFO
	.align		4
.L_793:
        /*0018*/ 	.byte	0x04, 0x17
        /*001a*/ 	.short	(.L_795 - .L_794)
.L_794:
        /*001c*/ 	.word	0x00000000
        /*0020*/ 	.short	0x0001
        /*0022*/ 	.short	0x0008
        /*0024*/ 	.byte	0x00, 0xf0, 0x41, 0x00


	//----- nvinfo : EIATTR_KPARAM_INFO
	.align		4
.L_795:
        /*0028*/ 	.byte	0x04, 0x17
        /*002a*/ 	.short	(.L_797 - .L_796)
.L_796:
        /*002c*/ 	.word	0x00000000
        /*0030*/ 	.short	0x0000
        /*0032*/ 	.short	0x0000
        /*0034*/ 	.byte	0x00, 0xf0, 0x11, 0x00


	//----- nvinfo : EIATTR_SPARSE_MMA_MASK
	.align		4
.L_797:
        /*0038*/ 	.byte	0x03, 0x50
        /*003a*/ 	.short	0x0000


	//----- nvinfo : EIATTR_MAXREG_COUNT
	.align		4
        /*003c*/ 	.byte	0x03, 0x1b
        /*003e*/ 	.short	0x00ff


	//----- nvinfo : EIATTR_MERCURY_ISA_VERSION
	.align		4
        /*0040*/ 	.byte	0x03, 0x5f
        /*0042*/ 	.short	0x0101


	//----- nvinfo : EIATTR_VRC_CTA_INIT_COUNT
	.align		4
        /*0044*/ 	.byte	0x02, 0x4a
	.zero		1
	.zero		1


	//----- nvinfo : EIATTR_EXIT_INSTR_OFFSETS
	.align		4
        /*0048*/ 	.byte	0x04, 0x1c
        /*004a*/ 	.short	(.L_799 - .L_798)


	//   ....[0]....
.L_798:
        /*004c*/ 	.word	0x00000010


	//----- nvinfo : EIATTR_MAX_THREADS
	.align		4
.L_799:
        /*0050*/ 	.byte	0x04, 0x05
        /*0052*/ 	.short	(.L_801 - .L_800)
.L_800:
        /*0054*/ 	.word	0x00000080
        /*0058*/ 	.word	0x00000001
        /*005c*/ 	.word	0x00000001


	//----- nvinfo : EIATTR_CBANK_PARAM_SIZE
	.align		4
.L_801:
        /*0060*/ 	.byte	0x03, 0x19
        /*0062*/ 	.short	0x0030


	//----- nvinfo : EIATTR_PARAM_CBANK
	.align		4
        /*0064*/ 	.byte	0x04, 0x0a
        /*0066*/ 	.short	(.L_803 - .L_802)
	.align		4
.L_802:
        /*0068*/ 	.word	index@(.nv.constant0._ZN2at6native29vectorized_elementwise_kernelILi8EZZZNS0_66_GLOBAL__N__d53a5ca4_28_ActivationLeakyReluKernel_cu_9e10b42f_310626leaky_relu_backward_kernelERNS_18TensorIteratorBaseERKN3c106ScalarEENKUlvE_clEvENKUlvE0_clEvEUlffE_St5arrayIPcLm3EEEEviT0_T1_)
        /*006c*/ 	.short	0x0380
        /*006e*/ 	.short	0x0030


	//----- nvinfo : EIATTR_SW_WAR
	.align		4
.L_803:
        /*0070*/ 	.byte	0x04, 0x36
        /*0072*/ 	.short	(.L_805 - .L_804)
.L_804:
        /*0074*/ 	.word	0x00000008
.L_805:


//--------------------- .nv.info._ZN2at6native18elementwise_kernelILi128ELi4EZNS0_15gpu_kernel_implIZZZNS0_66_GLOBAL__N__d53a5ca4_28_ActivationLeakyReluKernel_cu_9e10b42f_310626leaky_relu_backward_kernelERNS_18TensorIteratorBaseERKN3c106ScalarEENKUlvE_clEvENKUlvE_clEvEUlddE_EEvS5_RKT_EUliE_EEviT1_ --------------------------
	.section	.nv.info._ZN2at6native18elementwise_kernelILi128ELi4EZNS0_15gpu_kernel_implIZZZNS0_66_GLOBAL__N__d53a5ca4_28_ActivationLeakyReluKernel_cu_9e10b42f_310626leaky_relu_backward_kernelERNS_18TensorIteratorBaseERKN3c106ScalarEENKUlvE_clEvENKUlvE_clEvEUlddE_EEvS5_RKT_EUliE_EEviT1_,"",@"SHT_CUDA_INFO"
	.sectionflags	@""
	.align	4


	//----- nvinfo : EIATTR_CUDA_API_VERSION
	.align		4
        /*0000*/ 	.byte	0x04, 0x37
        /*0002*/ 	.short	(.L_807 - .L_806)
.L_806:
        /*0004*/ 	.word	0x00000082


	//----- nvinfo : EIATTR_KPARAM_INFO
	.align		4
.L_807:
        /*0008*/ 	.byte	0x04, 0x17
        /*000a*/ 	.short	(.L_809 - .L_808)
.L_808:
        /*000c*/ 	.word	0x00000000
        /*0010*/ 	.short	0x0001
        /*0012*/ 	.short	0x0008
        /*0014*/ 	.byte	0x00, 0xf0, 0x61, 0x0a


	//----- nvinfo : EIATTR_KPARAM_INFO
	.align		4
.L_809:
        /*0018*/ 	.byte	0x04, 0x17
        /*001a*/ 	.short	(.L_811 - .L_810)
.L_810:
        /*001c*/ 	.word	0x00000000
        /*0020*/ 	.short	0x0000
        /*0022*/ 	.short	0x0000
        /*0024*/ 	.byte	0x00, 0xf0, 0x11, 0x00


	//----- nvinfo : EIATTR_SPARSE_MMA_MASK
	.align		4
.L_811:
        /*0028*/ 	.byte	0x03, 0x50
        /*002a*/ 	.short	0x0000


	//----- nvinfo : EIATTR_MAXREG_COUNT
	.align		4
        /*002c*/ 	.byte	0x03, 0x1b
        /*002e*/ 	.short	0x0080


	//----- nvinfo : EIATTR_EXTERNS
	.align		4
        /*0030*/ 	.byte	0x04, 0x0f
        /*0032*/ 	.short	(.L_813 - .L_812)


	//   ....[0]....
	.align		4
.L_812:
        /*0034*/ 	.word	index@(__assertfail)


	//----- nvinfo : EIATTR_MERCURY_ISA_VERSION
	.align		4
.L_813:
        /*0038*/ 	.byte	0x03, 0x5f
        /*003a*/ 	.short	0x0101


	//----- nvinfo : EIATTR_VRC_CTA_INIT_COUNT
	.align		4
        /*003c*/ 	.byte	0x02, 0x4a
	.zero		1
	.zero		1


	//----- nvinfo : EIATTR_SYSCALL_OFFSETS
	.align		4
        /*0040*/ 	.byte	0x04, 0x46
        /*0042*/ 	.short	(.L_815 - .L_814)


	//   ....[0]....
.L_814:
        /*0044*/ 	.word	0x000024d0


	//   ....[1]....
        /*0048*/ 	.word	0x000033b0


	//   ....[2]....
        /*004c*/ 	.word	0x000046f0


	//   ....[3]....
        /*0050*/ 	.word	0x00006db0


	//   ....[4]....
        /*0054*/ 	.word	0x00007c90


	//   ....[5]....
        /*0058*/ 	.word	0x00008cd0


	//   ....[6]....
        /*005c*/ 	.word	0x0000b5c0


	//   ....[7]....
        /*0060*/ 	.word	0x0000c4a0


	//   ....[8]....
        /*0064*/ 	.word	0x0000d4e0


	//   ....[9]....
        /*0068*/ 	.word	0x0000fdf0


	//   ....[10]....
        /*006c*/ 	.word	0x00010cd0


	//   ....[11]....
        /*0070*/ 	.word	0x00011ce0


	//----- nvinfo : EIATTR_EXIT_INSTR_OFFSETS
	.align		4
.L_815:
        /*0074*/ 	.byte	0x04, 0x1c
        /*0076*/ 	.short	(.L_817 - .L_816)


	//   ....[0]....
.L_816:
        /*0078*/ 	.word	0x0000d940


	//   ....[1]....
        /*007c*/ 	.word	0x00010eb0


	//   ....[2]....
        /*0080*/ 	.word	0x00010ef0


	//   ....[3]....
        /*0084*/ 	.word	0x00010f80


	//   ....[4]....
        /*0088*/ 	.word	0x00010fb0


	//   ....[5]....
        /*008c*/ 	.word	0x00010fe0


	//   ....[6]....
        /*0090*/ 	.word	0x000110f0


	//   ....[7]....
        /*0094*/ 	.word	0x000111b0


	//   ....[8]....
        /*0098*/ 	.word	0x000112d0


	//   ....[9]....
        /*009c*/ 	.word	0x000113a0


	//   ....[10]....
        /*00a0*/ 	.word	0x000113c0


	//   ....[11]....
        /*00a4*/ 	.word	0x00011490


	//   ....[12]....
        /*00a8*/ 	.word	0x00011680


	//   ....[13]....
        /*00ac*/ 	.word	0x00011870


	//   ....[14]....
        /*00b0*/ 	.word	0x00011a50


	//   ....[15]....
        /*00b4*/ 	.word	0x00011a80


	//   ....[16]....
        /*00b8*/ 	.word	0x00011ab0


	//   ....[17]....
        /*00bc*/ 	.word	0x00011b50


	//   ....[18]....
        /*00c0*/ 	.word	0x00011b80


	//   ....[19]....
        /*00c4*/ 	.word	0x00011cf0


	//   ....[20]....
        /*00c8*/ 	.word	0x00011e80


	//   ....[21]....
        /*00cc*/ 	.word	0x00012040


	//   ....[22]....
        /*00d0*/ 	.word	0x00012100


	//----- nvinfo : EIATTR_MAX_THREADS
	.align		4
.L_817:
        /*00d4*/ 	.byte	0x04, 0x05
        /*00d6*/ 	.short	(.L_819 - .L_818)
.L_818:
        /*00d8*/ 	.word	0x00000080
        /*00dc*/ 	.word	0x00000001
        /*00e0*/ 	.word	0x00000001


	//----- nvinfo : EIATTR_CRS_STACK_SIZE
	.align		4
.L_819:
        /*00e4*/ 	.byte	0x04, 0x1e
        /*00e6*/ 	.short	(.L_821 - .L_820)
.L_820:
        /*00e8*/ 	.word	0x00000000


	//----- nvinfo : EIATTR_CBANK_PARAM_SIZE
	.align		4
.L_821:
        /*00ec*/ 	.byte	0x03, 0x19
        /*00ee*/ 	.short	0x02a0


	//----- nvinfo : EIATTR_PARAM_CBANK
	.align		4
        /*00f0*/ 	.byte	0x04, 0x0a
        /*00f2*/ 	.short	(.L_823 - .L_822)
	.align		4
.L_822:
        /*00f4*/ 	.word	index@(.nv.constant0._ZN2at6native18elementwise_kernelILi128ELi4EZNS0_15gpu_kernel_implIZZZNS0_66_GLOBAL__N__d53a5ca4_28_ActivationLeakyReluKernel_cu_9e10b42f_310626leaky_relu_backward_kernelERNS_18TensorIteratorBaseERKN3c106ScalarEENKUlvE_clEvENKUlvE_clEvEUlddE_EEvS5_RKT_EUliE_EEviT1_)
        /*00f8*/ 	.short	0x0380
        /*00fa*/ 	.short	0x02a0


	//----- nvinfo : EIATTR_SW_WAR
	.align		4
.L_823:
        /*00fc*/ 	.byte	0x04, 0x36
        /*00fe*/ 	.short	(.L_825 - .L_824)
.L_824:
        /*0100*/ 	.word	0x00000008
.L_825:


//--------------------- .nv.info._ZN2at6native27unrolled_elementwise_kernelIZZZNS0_66_GLOBAL__N__d53a5ca4_28_ActivationLeakyReluKernel_cu_9e10b42f_310626leaky_relu_backward_kernelERNS_18TensorIteratorBaseERKN3c106ScalarEENKUlvE_clEvENKUlvE_clEvEUlddE_St5arrayIPcLm3EELi4E23TrivialOffsetCalculatorILi2EjESF_ILi1EjENS0_6memory12LoadWithCastILi2EEENSI_13StoreWithCastILi1EEEEEviT_T0_T2_T3_T4_T5_ --------------------------
	.section	.nv.info._ZN2at6native27unrolled_elementwise_kernelIZZZNS0_66_GLOBAL__N__d53a5ca4_28_ActivationLeakyReluKernel_cu_9e10b42f_310626leaky_relu_backward_kernelERNS_18TensorIteratorBaseERKN3c106ScalarEENKUlvE_clEvENKUlvE_clEvEUlddE_St5arrayIPcLm3EELi4E23TrivialOffsetCalculatorILi2EjESF_ILi1EjENS0_6memory12LoadWithCastILi2EEENSI_13StoreWithCastILi1EEEEEviT_T0_T2_T3_T4_T5_,"",@"SHT_CUDA_INFO"
	.sectionflags	@""
	.align	4


	//----- nvinfo : EIATTR_CUDA_API_VERSION
	.align		4
        /*0000*/ 	.byte	0x04, 0x37
        /*0002*/ 	.short	(.L_827 - .L_826)
.L_826:
        /*0004*/ 	.word	0x00000082


	//----- nvinfo : EIATTR_KPARAM_INFO
	.align		4
.L_827:
        /*0008*/ 	.byte	0x04, 0x17
        /*000a*/ 	.short	(.L_829 - .L_828)
.L_828:
        /*000c*/ 	.word	0x00000000
        /*0010*/ 	.short	0x0006
        /*0012*/ 	.short	0x0040
        /*0014*/ 	.byte	0x00, 0xf0, 0x21, 0x00


	//----- nvinfo : EIATTR_KPARAM_INFO
	.align		4
.L_829:
        /*0018*/ 	.byte	0x04, 0x17
        /*001a*/ 	.short	(.L_831 - .L_830)
.L_830:
        /*001c*/ 	.word	0x00000000
        /*0020*/ 	.short	0x0005
        /*0022*/ 	.short	0x0034
        /*0024*/ 	.byte	0x00, 0xf0, 0x31, 0x00


	//----- nvinfo : EIATTR_KPARAM_INFO
	.align		4
.L_831:
        /*0028*/ 	.byte	0x04, 0x17
        /*002a*/ 	.short	(.L_833 - .L_832)
.L_832:
        /*002c*/ 	.word	0x00000000
        /*0030*/ 	.short	0x0004
        /*0032*/ 	.short	0x0031
        /*0034*/ 	.byte	0x00, 0xf0, 0x05, 0x00


	//----- nvinfo : EIATTR_KPARAM_INFO
	.align		4
.L_833:
        /*0038*/ 	.byte	0x04, 0x17
        /*003a*/ 	.short	(.L_835 - .L_834)
.L_834:
        /*003c*/ 	.word	0x00000000
        /*0040*/ 	.short	0x0003
        /*0042*/ 	.short	0x0030
        /*0044*/ 	.byte	0x00, 0xf0, 0x05, 0x00


	//----- nvinfo : EIATTR_KPARAM_INFO
	.align		4
.L_835:
        /*0048*/ 	.byte	0x04, 0x17
        /*004a*/ 	.short	(.L_837 - .L_836)
.L_836:
        /*004c*/ 	.word	0x00000000
        /*0050*/ 	.short	0x0002
        /*0052*/ 	.short	0x0018
        /*0054*/ 	.byte	0x00, 0xf0, 0x61, 0x00


	//----- nvinfo : EIATTR_KPARAM_INFO
	.align		4
.L_837:
        /*0058*/ 	.byte	0x04, 0x17
        /*005a*/ 	.short	(.L_839 - .L_838)
.L_838:
        /*005c*/ 	.word	0x00000000
        /*0060*/ 	.short	0x0001
        /*0062*/ 	.short	0x0008
        /*0064*/ 	.byte	0x00, 0xf0, 0x41, 0x00


	//----- nvinfo : EIATTR_KPARAM_INFO
	.align		4
.L_839:
        /*0068*/ 	.byte	0x04, 0x17
        /*006a*/ 	.short	(.L_841 - .L_840)
.L_840:
        /*006c*/ 	.word	0x00000000
        /*0070*/ 	.short	0x0000
        /*0072*/ 	.short	0x0000
        /*0074*/ 	.byte	0x00, 0xf0, 0x11, 0x00


	//----- nvinfo : EIATTR_SPARSE_MMA_MASK
	.align		4
.L_841:
        /*0078*/ 	.byte	0x03, 0x50
        /*007a*/ 	.short	0x0000


	//----- nvinfo : EIATTR_MAXREG_COUNT
	.align		4
        /*007c*/ 	.byte	0x03, 0x1b
        /*007e*/ 	.short	0x00ff


	//----- nvinfo : EIATTR_EXTERNS
	.align		4
        /*0080*/ 	.byte	0x04, 0x0f
        /*0082*/ 	.short	(.L_843 - .L_842)


	//   ....[0]....
	.align		4
.L_842:
        /*0084*/ 	.word	index@(__assertfail)


	//----- nvinfo : EIATTR_MERCURY_ISA_VERSION
	.align		4
.L_843:
        /*0088*/ 	.byte	0x03, 0x5f
        /*008a*/ 	.short	0x0101


	//----- nvinfo : EIATTR_VRC_CTA_INIT_COUNT
	.align		4
        /*008c*/ 	.byte	0x02, 0x4a
	.zero		1
	.zero		1


	//----- nvinfo : EIATTR_SYSCALL_OFFSETS
	.align		4
        /*0090*/ 	.byte	0x04, 0x46
        /*0092*/ 	.short	(.L_845 - .L_844)


	//   ....[0]....
.L_844:
        /*0094*/ 	.word	0x00000eb0


	//   ....[1]....
        /*0098*/ 	.word	0x00001db0


	//   ....[2]....
        /*009c*/ 	.word	0x00002e30


	//   ....[3]....
        /*00a0*/ 	.word	0x00003d40


	//   ....[4]....
        /*00a4*/ 	.word	0x00004d00


	//   ....[5]....
        /*00a8*/ 	.word	0x00005c20


	//   ....[6]....
        /*00ac*/ 	.word	0x00006bd0


	//   ....[7]....
        /*00b0*/ 	.word	0x00007af0


	//   ....[8]....
        /*00b4*/ 	.word	0x00008f40


	//   ....[9]....
        /*00b8*/ 	.word	0x0000a0d0


	//   ....[10]....
        /*00bc*/ 	.word	0x0000b4b0


	//   ....[11]....
        /*00c0*/ 	.word	0x0000c870


	//----- nvinfo : EIATTR_EXIT_INSTR_OFFSETS
	.align		4
.L_845:
        /*00c4*/ 	.byte	0x04, 0x1c
        /*00c6*/ 	.short	(.L_847 - .L_846)


	//   ....[0]....
.L_846:
        /*00c8*/ 	.word	0x0000b900


	//   ....[1]....
        /*00cc*/ 	.word	0x0000ba40


	//   ....[2]....
        /*00d0*/ 	.word	0x0000ba80


	//   ....[3]....
        /*00d4*/ 	.word	0x0000bb10


	//   ....[4]....
        /*00d8*/ 	.word	0x0000bb40


	//   ....[5]....
        /*00dc*/ 	.word	0x0000bb70


	//   ....[6]....
        /*00e0*/ 	.word	0x0000bc80


	//   ....[7]....
        /*00e4*/ 	.word	0x0000bd40


	//   ....[8]....
        /*00e8*/ 	.word	0x0000be60


	//   ....[9]....
        /*00ec*/ 	.word	0x0000bf30


	//   ....[10]....
        /*00f0*/ 	.word	0x0000bf50


	//   ....[11]....
        /*00f4*/ 	.word	0x0000c020


	//   ....[12]....
        /*00f8*/ 	.word	0x0000c210


	//   ....[13]....
        /*00fc*/ 	.word	0x0000c400


	//   ....[14]....
        /*0100*/ 	.word	0x0000c5e0


	//   ....[15]....
        /*0104*/ 	.word	0x0000c610


	//   ....[16]....
        /*0108*/ 	.word	0x0000c640


	//   ....[17]....
        /*010c*/ 	.word	0x0000c6e0


	//   ....[18]....
        /*0110*/ 	.word	0x0000c710


	//   ....[19]....
        /*0114*/ 	.word	0x0000c880


	//   ....[20]....
        /*0118*/ 	.word	0x0000ca10


	//   ....[21]....
        /*011c*/ 	.word	0x0000cbd0


	//   ....[22]....
        /*0120*/ 	.word	0x0000cc90


	//----- nvinfo : EIATTR_MAX_THREADS
	.align		4
.L_847:
        /*0124*/ 	.byte	0x04, 0x05
        /*0126*/ 	.short	(.L_849 - .L_848)
.L_848:
        /*0128*/ 	.word	0x00000080
        /*012c*/ 	.word	0x00000001
        /*0130*/ 	.word	0x00000001


	//----- nvinfo : EIATTR_CRS_STACK_SIZE
	.align		4
.L_849:
        /*0134*/ 	.byte	0x04, 0x1e
        /*0136*/ 	.short	(.L_851 - .L_850)
.L_850:
        /*0138*/ 	.word	0x00000000


	//----- nvinfo : EIATTR_CBANK_PARAM_SIZE
	.align		4
.L_851:
        /*013c*/ 	.byte	0x03, 0x19
        /*013e*/ 	.short	0x0048


	//----- nvinfo : EIATTR_PARAM_CBANK
	.align		4
        /*0140*/ 	.byte	0x04, 0x0a
        /*0142*/ 	.short	(.L_853 - .L_852)
	.align		4
.L_852:
        /*0144*/ 	.word	index@(.nv.constant0._ZN2at6native27unrolled_elementwise_kernelIZZZNS0_66_GLOBAL__N__d53a5ca4_28_ActivationLeakyReluKernel_cu_9e10b42f_310626leaky_relu_backward_kernelERNS_18TensorIteratorBaseERKN3c106ScalarEENKUlvE_clEvENKUlvE_clEvEUlddE_St5arrayIPcLm3EELi4E23TrivialOffsetCalculatorILi2EjESF_ILi1EjENS0_6memory12LoadWithCastILi2EEENSI_13StoreWithCastILi1EEEEEviT_T0_T2_T3_T4_T5_)
        /*0148*/ 	.short	0x0380
        /*014a*/ 	.short	0x0048


	//----- nvinfo : EIATTR_SW_WAR
	.align		4
.L_853:
        /*014c*/ 	.byte	0x04, 0x36
        /*014e*/ 	.short	(.L_855 - .L_854)
.L_854:
        /*0150*/ 	.word	0x00000008
.L_855:


//--------------------- .nv.info._ZN2at6native18elementwise_kernelILi128ELi2EZNS0_22gpu_kernel_impl_nocastIZZZNS0_66_GLOBAL__N__d53a5ca4_28_ActivationLeakyReluKernel_cu_9e10b42f_310626leaky_relu_backward_kernelERNS_18TensorIteratorBaseERKN3c106ScalarEENKUlvE_clEvENKUlvE_clEvEUlddE_EEvS5_RKT_EUliE_EEviT1_ --------------------------
	.section	.nv.info._ZN2at6native18elementwise_kernelILi128ELi2EZNS0_22gpu_kernel_impl_nocastIZZZNS0_66_GLOBAL__N__d53a5ca4_28_ActivationLeakyReluKernel_cu_9e10b42f_310626leaky_relu_backward_kernelERNS_18TensorIteratorBaseERKN3c106ScalarEENKUlvE_clEvENKUlvE_clEvEUlddE_EEvS5_RKT_EUliE_EEviT1_,"",@"SHT_CUDA_INFO"
	.sectionflags	@""
	.align	4


	//----- nvinfo : EIATTR_CUDA_API_VERSION
	.align		4
        /*0000*/ 	.byte	0x04, 0x37
        /*0002*/ 	.short	(.L_857 - .L_856)
.L_856:
        /*0004*/ 	.word	0x00000082


	//----- nvinfo : EIATTR_KPARAM_INFO
	.align		4
.L_857:
        /*0008*/ 	.byte	0x04, 0x17
        /*000a*/ 	.short	(.L_859 - .L_858)
.L_858:
        /*000c*/ 	.word	0x00000000
        /*0010*/ 	.short	0x0001
        /*0012*/ 	.short	0x0008
        /*0014*/ 	.byte	0x00, 0xf0, 0x41, 0x0a


	//----- nvinfo : EIATTR_KPARAM_INFO
	.align		4
.L_859:
        /*0018*/ 	.byte	0x04, 0x17
        /*001a*/ 	.short	(.L_861 - .L_860)
.L_860:
        /*001c*/ 	.word	0x00000000
        /*0020*/ 	.short	0x0000
        /*0022*/ 	.short	0x0000
        /*0024*/ 	.byte	0x00, 0xf0, 0x11, 0x00


	//----- nvinfo : EIATTR_SPARSE_MMA_MASK
	.align		4
.L_861:
        /*0028*/ 	.byte	0x03, 0x50
        /*002a*/ 	.short	0x0000


	//----- nvinfo : EIATTR_MAXREG_COUNT
	.align		4
        /*002c*/ 	.byte	0x03, 0x1b
        /*002e*/ 	.short	0x0080


	//----- nvinfo : EIATTR_MERCURY_ISA_VERSION
	.align		4
        /*0030*/ 	.byte	0x03, 0x5f
        /*0032*/ 	.short	0x0101


	//----- nvinfo : EIATTR_VRC_CTA_INIT_COUNT
	.align		4
        /*0034*/ 	.byte	0x02, 0x4a
	.zero		1
	.zero		1


	//----- nvinfo : EIATTR_EXIT_INSTR_OFFSETS
	.align		4
        /*0038*/ 	.byte	0x04, 0x1c
        /*003a*/ 	.short	(.L_863 - .L_862)


	//   ....[0]....
.L_862:
        /*003c*/ 	.word	0x000001f0


	//   ....[1]....
        /*0040*/ 	.word	0x000002f0


	//   ....[2]....
        /*0044*/ 	.word	0x00001aa0


	//   ....[3]....
        /*0048*/ 	.word	0x000031b0


	//----- nvinfo : EIATTR_MAX_THREADS
	.align		4
.L_863:
        /*004c*/ 	.byte	0x04, 0x05
        /*004e*/ 	.short	(.L_865 - .L_864)
.L_864:
        /*0050*/ 	.word	0x00000080
        /*0054*/ 	.word	0x00000001
        /*0058*/ 	.word	0x00000001


	//----- nvinfo : EIATTR_CRS_STACK_SIZE
	.align		4
.L_865:
        /*005c*/ 	.byte	0x04, 0x1e
        /*005e*/ 	.short	(.L_867 - .L_866)
.L_866:
        /*0060*/ 	.word	0x00000000


	//----- nvinfo : EIATTR_CBANK_PARAM_SIZE
	.align		4
.L_867:
        /*0064*/ 	.byte	0x03, 0x19
        /*0066*/ 	.short	0x0298


	//----- nvinfo : EIATTR_PARAM_CBANK
	.align		4
        /*0068*/ 	.byte	0x04, 0x0a
        /*006a*/ 	.short	(.L_869 - .L_868)
	.align		4
.L_868:
        /*006c*/ 	.word	index@(.nv.constant0._ZN2at6native18elementwise_kernelILi128ELi2EZNS0_22gpu_kernel_impl_nocastIZZZNS0_66_GLOBAL__N__d53a5ca4_28_ActivationLeakyReluKernel_cu_9e10b42f_310626leaky_relu_backward_kernelERNS_18TensorIteratorBaseERKN3c106ScalarEENKUlvE_clEvENKUlvE_clEvEUlddE_EEvS5_RKT_EUliE_EEviT1_)
        /*0070*/ 	.short	0x0380
        /*0072*/ 	.short	0x0298


	//----- nvinfo : EIATTR_SW_WAR
	.align		4
.L_869:
        /*0074*/ 	.byte	0x04, 0x36
        /*0076*/ 	.short	(.L_871 - .L_870)
.L_870:
        /*0078*/ 	.word	0x00000008
.L_871:


//--------------------- .nv.info._ZN2at6native27unrolled_elementwise_kernelIZZZNS0_66_GLOBAL__N__d53a5ca4_28_ActivationLeakyReluKernel_cu_9e10b42f_310626leaky_relu_backward_kernelERNS_18TensorIteratorBaseERKN3c106ScalarEENKUlvE_clEvENKUlvE_clEvEUlddE_St5arrayIPcLm3EELi4E23TrivialOffsetCalculatorILi2EjESF_ILi1EjENS0_6memory15LoadWithoutCastENSI_16StoreWithoutCastEEEviT_T0_T2_T3_T4_T5_ --------------------------
	.section	.nv.info._ZN2at6native27unrolled_elementwise_kernelIZZZNS0_66_GLOBAL__N__d53a5ca4_28_ActivationLeakyReluKernel_cu_9e10b42f_310626leaky_relu_backward_kernelERNS_18TensorIteratorBaseERKN3c106ScalarEENKUlvE_clEvENKUlvE_clEvEUlddE_St5arrayIPcLm3EELi4E23TrivialOffsetCalculatorILi2EjESF_ILi1EjENS0_6memory15LoadWithoutCastENSI_16StoreWithoutCastEEEviT_T0_T2_T3_T4_T5_,"",@"SHT_CUDA_INFO"
	.sectionflags	@""
	.align	4


	//----- nvinfo : EIATTR_CUDA_API_VERSION
	.align		4
        /*0000*/ 	.byte	0x04, 0x37
        /*0002*/ 	.short	(.L_873 - .L_872)
.L_872:
        /*0004*/ 	.word	0x00000082


	//----- nvinfo : EIATTR_KPARAM_INFO
	.align		4
.L_873:
        /*0008*/ 	.byte	0x04, 0x17
        /*000a*/ 	.short	(.L_875 - .L_874)
.L_874:
        /*000c*/ 	.word	0x00000000
        /*0010*/ 	.short	0x0006
        /*0012*/ 	.short	0x0033
        /*0014*/ 	.byte	0x00, 0xf0, 0x05, 0x00


	//----- nvinfo : EIATTR_KPARAM_INFO
	.align		4
.L_875:
        /*0018*/ 	.byte	0x04, 0x17
        /*001a*/ 	.short	(.L_877 - .L_876)
.L_876:
        /*001c*/ 	.word	0x00000000
        /*0020*/ 	.short	0x0005
        /*0022*/ 	.short	0x0032
        /*0024*/ 	.byte	0x00, 0xf0, 0x05, 0x00


	//----- nvinfo : EIATTR_KPARAM_INFO
	.align		4
.L_877:
        /*0028*/ 	.byte	0x04, 0x17
        /*002a*/ 	.short	(.L_879 - .L_878)
.L_878:
        /*002c*/ 	.word	0x00000000
        /*0030*/ 	.short	0x0004
        /*0032*/ 	.short	0x0031
        /*0034*/ 	.byte	0x00, 0xf0, 0x05, 0x00


	//----- nvinfo : EIATTR_KPARAM_INFO
	.align		4
.L_879:
        /*0038*/ 	.byte	0x04, 0x17
        /*003a*/ 	.short	(.L_881 - .L_880)
.L_880:
        /*003c*/ 	.word	0x00000000
        /*0040*/ 	.short	0x0003
        /*0042*/ 	.short	0x0030
        /*0044*/ 	.byte	0x00, 0xf0, 0x05, 0x00


	//----- nvinfo : EIATTR_KPARAM_INFO
	.align		4
.L_881:
        /*0048*/ 	.byte	0x04, 0x17
        /*004a*/ 	.short	(.L_883 - .L_882)
.L_882:
        /*004c*/ 	.word	0x00000000
        /*0050*/ 	.short	0x0002
        /*0052*/ 	.short	0x0018
        /*0054*/ 	.byte	0x00, 0xf0, 0x61, 0x00


	//----- nvinfo : EIATTR_KPARAM_INFO
	.align		4
.L_883:
        /*0058*/ 	.byte	0x04, 0x17
        /*005a*/ 	.short	(.L_885 - .L_884)
.L_884:
        /*005c*/ 	.word	0x00000000
        /*0060*/ 	.short	0x0001
        /*0062*/ 	.short	0x0008
        /*0064*/ 	.byte	0x00, 0xf0, 0x41, 0x00


	//----- nvinfo : EIATTR_KPARAM_INFO
	.align		4
.L_885:
        /*0068*/ 	.byte	0x04, 0x17
        /*006a*/ 	.short	(.L_887 - .L_886)
.L_886:
        /*006c*/ 	.word	0x00000000
        /*0070*/ 	.short	0x0000
        /*0072*/ 	.short	0x0000
        /*0074*/ 	.byte	0x00, 0xf0, 0x11, 0x00


	//----- nvinfo : EIATTR_SPARSE_MMA_MASK
	.align		4
.L_887:
        /*0078*/ 	.byte	0x03, 0x50
        /*007a*/ 	.short	0x0000


	//----- nvinfo : EIATTR_MAXREG_COUNT
	.align		4
        /*007c*/ 	.byte	0x03, 0x1b
        /*007e*/ 	.short	0x00ff


	//----- nvinfo : EIATTR_MERCURY_ISA_VERSION
	.align		4
        /*0080*/ 	.byte	0x03, 0x5f
        /*0082*/ 	.short	0x0101


	//----- nvinfo : EIATTR_VRC_CTA_INIT_COUNT
	.align		4
        /*0084*/ 	.byte	0x02, 0x4a
	.zero		1
	.zero		1


	//----- nvinfo : EIATTR_EXIT_INSTR_OFFSETS
	.align		4
        /*0088*/ 	.byte	0x04, 0x1c
        /*008a*/ 	.short	(.L_889 - .L_888)


	//   ....[0]....
.L_888:
        /*008c*/ 	.word	0x00000770


	//   ....[1]....
        /*0090*/ 	.word	0x000007c0


	//----- nvinfo : EIATTR_MAX_THREADS
	.align		4
.L_889:
        /*0094*/ 	.byte	0x04, 0x05
        /*0096*/ 	.short	(.L_891 - .L_890)
.L_890:
        /*0098*/ 	.word	0x00000080
        /*009c*/ 	.word	0x00000001
        /*00a0*/ 	.word	0x00000001


	//----- nvinfo : EIATTR_CRS_STACK_SIZE
	.align		4
.L_891:
        /*00a4*/ 	.byte	0x04, 0x1e
        /*00a6*/ 	.short	(.L_893 - .L_892)
.L_892:
        /*00a8*/ 	.word	0x00000000


	//----- nvinfo : EIATTR_CBANK_PARAM_SIZE
	.align		4
.L_893:
        /*00ac*/ 	.byte	0x03, 0x19
        /*00ae*/ 	.short	0x0034


	//----- nvinfo : EIATTR_PARAM_CBANK
	.align		4
        /*00b0*/ 	.byte	0x04, 0x0a
        /*00b2*/ 	.short	(.L_895 - .L_894)
	.align		4
.L_894:
        /*00b4*/ 	.word	index@(.nv.constant0._ZN2at6native27unrolled_elementwise_kernelIZZZNS0_66_GLOBAL__N__d53a5ca4_28_ActivationLeakyReluKernel_cu_9e10b42f_310626leaky_relu_backward_kernelERNS_18TensorIteratorBaseERKN3c106ScalarEENKUlvE_clEvENKUlvE_clEvEUlddE_St5arrayIPcLm3EELi4E23TrivialOffsetCalculatorILi2EjESF_ILi1EjENS0_6memory15LoadWithoutCastENSI_16StoreWithoutCastEEEviT_T0_T2_T3_T4_T5_)
        /*00b8*/ 	.short	0x0380
        /*00ba*/ 	.short	0x0034


	//----- nvinfo : EIATTR_SW_WAR
	.align		4
.L_895:
        /*00bc*/ 	.byte	0x04, 0x36
        /*00be*/ 	.short	(.L_897 - .L_896)
.L_896:
        /*00c0*/ 	.word	0x00000008
.L_897:


//--------------------- .nv.info._ZN2at6native29vectorized_elementwise_kernelILi2EZZZNS0_66_GLOBAL__N__d53a5ca4_28_ActivationLeakyReluKernel_cu_9e10b42f_310626leaky_relu_backward_kernelERNS_18TensorIteratorBaseERKN3c106ScalarEENKUlvE_clEvENKUlvE_clEvEUlddE_St5arrayIPcLm3EEEEviT0_T1_ --------------------------
	.section	.nv.info._ZN2at6native29vectorized_elementwise_kernelILi2EZZZNS0_66_GLOBAL__N__d53a5ca4_28_ActivationLeakyReluKernel_cu_9e10b42f_310626leaky_relu_backward_kernelERNS_18TensorIteratorBaseERKN3c106ScalarEENKUlvE_clEvENKUlvE_clEvEUlddE_St5arrayIPcLm3EEEEviT0_T1_,"",@"SHT_CUDA_INFO"
	.sectionflags	@""
	.align	4


	//----- nvinfo : EIATTR_CUDA_API_VERSION
	.align		4
        /*0000*/ 	.byte	0x04, 0x37
        /*0002*/ 	.short	(.L_899 - .L_898)
.L_898:
        /*0004*/ 	.word	0x00000082


	//----- nvinfo : EIATTR_KPARAM_INFO
	.align		4
.L_899:
        /*0008*/ 	.byte	0x04, 0x17
        /*000a*/ 	.short	(.L_901 - .L_900)
.L_900:
        /*000c*/ 	.word	0x00000000
        /*0010*/ 	.short	0x0002
        /*0012*/ 	.short	0x0018
        /*0014*/ 	.byte	0x00, 0xf0, 0x61, 0x00


	//----- nvinfo : EIATTR_KPARAM_INFO
	.align		4
.L_901:
        /*0018*/ 	.byte	0x04, 0x17
        /*001a*/ 	.short	(.L_903 - .L_902)
.L_902:
        /*001c*/ 	.word	0x00000000
        /*0020*/ 	.short	0x0001
        /*0022*/ 	.short	0x0008
        /*0024*/ 	.byte	0x00, 0xf0, 0x41, 0x00


	//----- nvinfo : EIATTR_KPARAM_INFO
	.align		4
.L_903:
        /*0028*/ 	.byte	0x04, 0x17
        /*002a*/ 	.short	(.L_905 - .L_904)
.L_904:
        /*002c*/ 	.word	0x00000000
        /*0030*/ 	.short	0x0000
        /*0032*/ 	.short	0x0000
        /*0034*/ 	.byte	0x00, 0xf0, 0x11, 0x00


	//----- nvinfo : EIATTR_SPARSE_MMA_MASK
	.align		4
.L_905:
        /*0038*/ 	.byte	0x03, 0x50
        /*003a*/ 	.short	0x0000


	//----- nvinfo : EIATTR_MAXREG_COUNT
	.align		4
        /*003c*/ 	.byte	0x03, 0x1b
        /*003e*/ 	.short	0x00ff


	//----- nvinfo : EIATTR_MERCURY_ISA_VERSION
	.align		4
        /*0040*/ 	.byte	0x03, 0x5f
        /*0042*/ 	.short	0x0101


	//----- nvinfo : EIATTR_VRC_CTA_INIT_COUNT
	.align		4
        /*0044*/ 	.byte	0x02, 0x4a
	.zero		1
	.zero		1


	//----- nvinfo : EIATTR_EXIT_INSTR_OFFSETS
	.align		4
        /*0048*/ 	.byte	0x04, 0x1c
        /*004a*/ 	.short	(.L_907 - .L_906)


	//   ....[0]....
.L_906:
        /*004c*/ 	.word	0x00000e90


	//   ....[1]....
        /*0050*/ 	.word	0x00000ee0


	//   ....[2]....
        /*0054*/ 	.word	0x00001670


	//----- nvinfo : EIATTR_MAX_THREADS
	.align		4
.L_907:
        /*0058*/ 	.byte	0x04, 0x05
        /*005a*/ 	.short	(.L_909 - .L_908)
.L_908:
        /*005c*/ 	.word	0x00000080
        /*0060*/ 	.word	0x00000001
        /*0064*/ 	.word	0x00000001


	//----- nvinfo : EIATTR_CRS_STACK_SIZE
	.align		4
.L_909:
        /*0068*/ 	.byte	0x04, 0x1e
        /*006a*/ 	.short	(.L_911 - .L_910)
.L_910:
        /*006c*/ 	.word	0x00000000


	//----- nvinfo : EIATTR_CBANK_PARAM_SIZE
	.align		4
.L_911:
        /*0070*/ 	.byte	0x03, 0x19
        /*0072*/ 	.short	0x0030


	//----- nvinfo : EIATTR_PARAM_CBANK
	.align		4
        /*0074*/ 	.byte	0x04, 0x0a
        /*0076*/ 	.short	(.L_913 - .L_912)
	.align		4
.L_912:
        /*0078*/ 	.word	index@(.nv.constant0._ZN2at6native29vectorized_elementwise_kernelILi2EZZZNS0_66_GLOBAL__N__d53a5ca4_28_ActivationLeakyReluKernel_cu_9e10b42f_310626leaky_relu_backward_kernelERNS_18TensorIteratorBaseERKN3c106ScalarEENKUlvE_clEvENKUlvE_clEvEUlddE_St5arrayIPcLm3EEEEviT0_T1_)
        /*007c*/ 	.short	0x0380
        /*007e*/ 	.short	0x0030


	//----- nvinfo : EIATTR_SW_WAR
	.align		4
.L_913:
        /*0080*/ 	.byte	0x04, 0x36
        /*0082*/ 	.short	(.L_915 - .L_914)
.L_914:
        /*0084*/ 	.word	0x00000008
.L_915:


//--------------------- .nv.info._ZN2at6native29vectorized_elementwise_kernelILi4EZZZNS0_66_GLOBAL__N__d53a5ca4_28_ActivationLeakyReluKernel_cu_9e10b42f_310626leaky_relu_backward_kernelERNS_18TensorIteratorBaseERKN3c106ScalarEENKUlvE_clEvENKUlvE_clEvEUlddE_St5arrayIPcLm3EEEEviT0_T1_ --------------------------
	.section	.nv.info._ZN2at6native29vectorized_elementwise_kernelILi4EZZZNS0_66_GLOBAL__N__d53a5ca4_28_ActivationLeakyReluKernel_cu_9e10b42f_310626leaky_relu_backward_kernelERNS_18TensorIteratorBaseERKN3c106ScalarEENKUlvE_clEvENKUlvE_clEvEUlddE_St5arrayIPcLm3EEEEviT0_T1_,"",@"SHT_CUDA_INFO"
	.sectionflags	@""
	.align	4


	//----- nvinfo : EIATTR_CUDA_API_VERSION
	.align		4
        /*0000*/ 	.byte	0x04, 0x37
        /*0002*/ 	.short	(.L_917 - .L_916)
.L_916:
        /*0004*/ 	.word	0x00000082


	//----- nvinfo : EIATTR_KPARAM_INFO
	.align		4
.L_917:
        /*0008*/ 	.byte	0x04, 0x17
        /*000a*/ 	.short	(.L_919 - .L_918)
.L_918:
        /*000c*/ 	.word	0x00000000
        /*0010*/ 	.short	0x0002
        /*0012*/ 	.short	0x0018
        /*0014*/ 	.byte	0x00, 0xf0, 0x61, 0x00


	//----- nvinfo : EIATTR_KPARAM_INFO
	.align		4
.L_919:
        /*0018*/ 	.byte	0x04, 0x17
        /*001a*/ 	.short	(.L_921 - .L_920)
.L_920:
        /*001c*/ 	.word	0x00000000
        /*0020*/ 	.short	0x0001
        /*0022*/ 	.short	0x0008
        /*0024*/ 	.byte	0x00, 0xf0, 0x41, 0x00


	//----- nvinfo : EIATTR_KPARAM_INFO
	.align		4
.L_921:
        /*0028*/ 	.byte	0x04, 0x17
        /*002a*/ 	.short	(.L_923 - .L_922)
.L_922:
        /*002c*/ 	.word	0x00000000
        /*0030*/ 	.short	0x0000
        /*0032*/ 	.short	0x0000
        /*0034*/ 	.byte	0x00, 0xf0, 0x11, 0x00


	//----- nvinfo : EIATTR_SPARSE_MMA_MASK
	.align		4
.L_923:
        /*0038*/ 	.byte	0x03, 0x50
        /*003a*/ 	.short	0x0000


	//----- nvinfo : EIATTR_MAXREG_COUNT
	.align		4
        /*003c*/ 	.byte	0x03, 0x1b
        /*003e*/ 	.short	0x00ff


	//----- nvinfo : EIATTR_MERCURY_ISA_VERSION
	.align		4
        /*0040*/ 	.byte	0x03, 0x5f
        /*0042*/ 	.short	0x0101


	//----- nvinfo : EIATTR_VRC_CTA_INIT_COUNT
	.align		4
        /*0044*/ 	.byte	0x02, 0x4a
	.zero		1
	.zero		1


	//----- nvinfo : EIATTR_EXIT_INSTR_OFFSETS
	.align		4
        /*0048*/ 	.byte	0x04, 0x1c
        /*004a*/ 	.short	(.L_925 - .L_924)


	//   ....[0]....
.L_924:
        /*004c*/ 	.word	0x00000e90


	//   ....[1]....
        /*0050*/ 	.word	0x00000ee0


	//   ....[2]....
        /*0054*/ 	.word	0x00001610


	//----- nvinfo : EIATTR_MAX_THREADS
	.align		4
.L_925:
        /*0058*/ 	.byte	0x04, 0x05
        /*005a*/ 	.short	(.L_927 - .L_926)
.L_926:
        /*005c*/ 	.word	0x00000080
        /*0060*/ 	.word	0x00000001
        /*0064*/ 	.word	0x00000001


	//----- nvinfo : EIATTR_CRS_STACK_SIZE
	.align		4
.L_927:
        /*0068*/ 	.byte	0x04, 0x1e
        /*006a*/ 	.short	(.L_929 - .L_928)
.L_928:
        /*006c*/ 	.word	0x00000000


	//----- nvinfo : EIATTR_CBANK_PARAM_SIZE
	.align		4
.L_929:
        /*0070*/ 	.byte	0x03, 0x19
        /*0072*/ 	.short	0x0030


	//----- nvinfo : EIATTR_PARAM_CBANK
	.align		4
        /*0074*/ 	.byte	0x04, 0x0a
        /*0076*/ 	.short	(.L_931 - .L_930)
	.align		4
.L_930:
        /*0078*/ 	.word	index@(.nv.constant0._ZN2at6native29vectorized_elementwise_kernelILi4EZZZNS0_66_GLOBAL__N__d53a5ca4_28_ActivationLeakyReluKernel_cu_9e10b42f_310626leaky_relu_backward_kernelERNS_18TensorIteratorBaseERKN3c106ScalarEENKUlvE_clEvENKUlvE_clEvEUlddE_St5arrayIPcLm3EEEEviT0_T1_)
        /*007c*/ 	.short	0x0380
        /*007e*/ 	.short	0x0030


	//----- nvinfo : EIATTR_SW_WAR
	.align		4
.L_931:
        /*0080*/ 	.byte	0x04, 0x36
        /*0082*/ 	.short	(.L_933 - .L_932)
.L_932:
        /*0084*/ 	.word	0x00000008
.L_933:


//--------------------- .nv.info._ZN2at6native29vectorized_elementwise_kernelILi8EZZZNS0_66_GLOBAL__N__d53a5ca4_28_ActivationLeakyReluKernel_cu_9e10b42f_310626leaky_relu_backward_kernelERNS_18TensorIteratorBaseERKN3c106ScalarEENKUlvE_clEvENKUlvE_clEvEUlddE_St5arrayIPcLm3EEEEviT0_T1_ --------------------------
	.section	.nv.info._ZN2at6native29vectorized_elementwise_kernelILi8EZZZNS0_66_GLOBAL__N__d53a5ca4_28_ActivationLeakyReluKernel_cu_9e10b42f_310626leaky_relu_backward_kernelERNS_18TensorIteratorBaseERKN3c106ScalarEENKUlvE_clEvENKUlvE_clEvEUlddE_St5arrayIPcLm3EEEEviT0_T1_,"",@"SHT_CUDA_INFO"
	.sectionflags	@""
	.align	4


	//----- nvinfo : EIATTR_CUDA_API_VERSION
	.align		4
        /*0000*/ 	.byte	0x04, 0x37
        /*0002*/ 	.short	(.L_935 - .L_934)
.L_934:
        /*0004*/ 	.word	0x00000082


	//----- nvinfo : EIATTR_KPARAM_INFO
	.align		4
.L_935:
        /*0008*/ 	.byte	0x04, 0x17
        /*000a*/ 	.short	(.L_937 - .L_936)
.L_936:
        /*000c*/ 	.word	0x00000000
        /*0010*/ 	.short	0x0002
        /*0012*/ 	.short	0x0018
        /*0014*/ 	.byte	0x00, 0xf0, 0x61, 0x00


	//----- nvinfo : EIATTR_KPARAM_INFO
	.align		4
.L_937:
        /*0018*/ 	.byte	0x04, 0x17
        /*001a*/ 	.short	(.L_939 - .L_938)
.L_938:
        /*001c*/ 	.word	0x00000000
        /*0020*/ 	.short	0x0001
        /*0022*/ 	.short	0x0008
        /*0024*/ 	.byte	0x00, 0xf0, 0x41, 0x00


	//----- nvinfo : EIATTR_KPARAM_INFO
	.align		4
.L_939:
        /*0028*/ 	.byte	0x04, 0x17
        /*002a*/ 	.short	(.L_941 - .L_940)
.L_940:
        /*002c*/ 	.word	0x00000000
        /*0030*/ 	.short	0x0000
        /*0032*/ 	.short	0x0000
        /*0034*/ 	.byte	0x00, 0xf0, 0x11, 0x00


	//----- nvinfo : EIATTR_SPARSE_MMA_MASK
	.align		4
.L_941:
        /*0038*/ 	.byte	0x03, 0x50
        /*003a*/ 	.short	0x0000


	//----- nvinfo : EIATTR_MAXREG_COUNT
	.align		4
        /*003c*/ 	.byte	0x03, 0x1b
        /*003e*/ 	.short	0x00ff


	//----- nvinfo : EIATTR_MERCURY_ISA_VERSION
	.align		4
        /*0040*/ 	.byte	0x03, 0x5f
        /*0042*/ 	.short	0x0101


	//----- nvinfo : EIATTR_VRC_CTA_INIT_COUNT
	.align		4
        /*0044*/ 	.byte	0x02, 0x4a
	.zero		1
	.zero		1


	//----- nvinfo : EIATTR_EXIT_INSTR_OFFSETS
	.align		4
        /*0048*/ 	.byte	0x04, 0x1c
        /*004a*/ 	.short	(.L_943 - .L_942)


	//   ....[0]....
.L_942:
        /*004c*/ 	.word	0x00000010


	//----- nvinfo : EIATTR_MAX_THREADS
	.align		4
.L_943:
        /*0050*/ 	.byte	0x04, 0x05
        /*0052*/ 	.short	(.L_945 - .L_944)
.L_944:
        /*0054*/ 	.word	0x00000080
        /*0058*/ 	.word	0x00000001
        /*005c*/ 	.word	0x00000001


	//----- nvinfo : EIATTR_CBANK_PARAM_SIZE
	.align		4
.L_945:
        /*0060*/ 	.byte	0x03, 0x19
        /*0062*/ 	.short	0x0030


	//----- nvinfo : EIATTR_PARAM_CBANK
	.align		4
        /*0064*/ 	.byte	0x04, 0x0a
        /*0066*/ 	.short	(.L_947 - .L_946)
	.align		4
.L_946:
        /*0068*/ 	.word	index@(.nv.constant0._ZN2at6native29vectorized_elementwise_kernelILi8EZZZNS0_66_GLOBAL__N__d53a5ca4_28_ActivationLeakyReluKernel_cu_9e10b42f_310626leaky_relu_backward_kernelERNS_18TensorIteratorBaseERKN3c106ScalarEENKUlvE_clEvENKUlvE_clEvEUlddE_St5arrayIPcLm3EEEEviT0_T1_)
        /*006c*/ 	.short	0x0380
        /*006e*/ 	.short	0x0030


	//----- nvinfo : EIATTR_SW_WAR
	.align		4
.L_947:
        /*0070*/ 	.byte	0x04, 0x36
        /*0072*/ 	.short	(.L_949 - .L_948)
.L_948:
        /*0074*/ 	.word	0x00000008
.L_949:


//--------------------- .nv.info._ZN2at6native18elementwise_kernelILi128ELi4EZNS0_15gpu_kernel_implIZZZNS0_66_GLOBAL__N__d53a5ca4_28_ActivationLeakyReluKernel_cu_9e10b42f_310617leaky_relu_kernelERNS_18TensorIteratorBaseERKN3c106ScalarEENKUlvE_clEvENKUlvE2_clEvEUlNS6_8BFloat16EE_EEvS5_RKT_EUliE_EEviT1_ --------------------------
	.section	.nv.info._ZN2at6native18elementwise_kernelILi128ELi4EZNS0_15gpu_kernel_implIZZZNS0_66_GLOBAL__N__d53a5ca4_28_ActivationLeakyReluKernel_cu_9e10b42f_310617leaky_relu_kernelERNS_18TensorIteratorBaseERKN3c106ScalarEENKUlvE_clEvENKUlvE2_clEvEUlNS6_8BFloat16EE_EEvS5_RKT_EUliE_EEviT1_,"",@"SHT_CUDA_INFO"
	.sectionflags	@""
	.align	4


	//----- nvinfo : EIATTR_CUDA_API_VERSION
	.align		4
        /*0000*/ 	.byte	0x04, 0x37
        /*0002*/ 	.short	(.L_951 - .L_950)
.L_950:
        /*0004*/ 	.word	0x00000082


	//----- nvinfo : EIATTR_KPARAM_INFO
	.align		4
.L_951:
        /*0008*/ 	.byte	0x04, 0x17
        /*000a*/ 	.short	(.L_953 - .L_952)
.L_952:
        /*000c*/ 	.word	0x00000000
        /*0010*/ 	.short	0x0001
        /*0012*/ 	.short	0x0008
        /*0014*/ 	.byte	0x00, 0xf0, 0xa1, 0x08


	//----- nvinfo : EIATTR_KPARAM_INFO
	.align		4
.L_953:
        /*0018*/ 	.byte	0x04, 0x17
        /*001a*/ 	.short	(.L_955 - .L_954)
.L_954:
        /*001c*/ 	.word	0x00000000
        /*0020*/ 	.short	0x0000
        /*0022*/ 	.short	0x0000
        /*0024*/ 	.byte	0x00, 0xf0, 0x11, 0x00


	//----- nvinfo : EIATTR_SPARSE_MMA_MASK
	.align		4
.L_955:
        /*0028*/ 	.byte	0x03, 0x50
        /*002a*/ 	.short	0x0000


	//----- nvinfo : EIATTR_MAXREG_COUNT
	.align		4
        /*002c*/ 	.byte	0x03, 0x1b
        /*002e*/ 	.short	0x0080


	//----- nvinfo : EIATTR_EXTERNS
	.align		4
        /*0030*/ 	.byte	0x04, 0x0f
        /*0032*/ 	.short	(.L_957 - .L_956)


	//   ....[0]....
	.align		4
.L_956:
        /*0034*/ 	.word	index@(__assertfail)


	//----- nvinfo : EIATTR_MERCURY_ISA_VERSION
	.align		4
.L_957:
        /*0038*/ 	.byte	0x03, 0x5f
        /*003a*/ 	.short	0x0101


	//----- nvinfo : EIATTR_VRC_CTA_INIT_COUNT
	.align		4
        /*003c*/ 	.byte	0x02, 0x4a
	.zero		1
	.zero		1


	//----- nvinfo : EIATTR_SYSCALL_OFFSETS
	.align		4
        /*0040*/ 	.byte	0x04, 0x46
        /*0042*/ 	.short	(.L_959 - .L_958)


	//   ....[0]....
.L_958:
        /*0044*/ 	.word	0x00002290


	//   ....[1]....
        /*0048*/ 	.word	0x000031c0


	//   ....[2]....
        /*004c*/ 	.word	0x000055f0


	//   ....[3]....
        /*0050*/ 	.word	0x00006370


	//   ....[4]....
        /*0054*/ 	.word	0x00008890


	//   ....[5]....
        /*0058*/ 	.word	0x00009610


	//   ....[6]....
        /*005c*/ 	.word	0x0000bb40


	//   ....[7]....
        /*0060*/ 	.word	0x0000c890


	//----- nvinfo : EIATTR_EXIT_INSTR_OFFSETS
	.align		4
.L_959:
        /*0064*/ 	.byte	0x04, 0x1c
        /*0066*/ 	.short	(.L_961 - .L_960)


	//   ....[0]....
.L_960:
        /*0068*/ 	.word	0x000098d0


	//   ....[1]....
        /*006c*/ 	.word	0x0000bd10


	//   ....[2]....
        /*0070*/ 	.word	0x0000bd50


	//   ....[3]....
        /*0074*/ 	.word	0x0000bdf0


	//   ....[4]....
        /*0078*/ 	.word	0x0000be30


	//   ....[5]....
        /*007c*/ 	.word	0x0000be70


	//   ....[6]....
        /*0080*/ 	.word	0x0000bf00


	//   ....[7]....
        /*0084*/ 	.word	0x0000bf40


	//   ....[8]....
        /*0088*/ 	.word	0x0000bfe0


	//   ....[9]....
        /*008c*/ 	.word	0x0000c030


	//   ....[10]....
        /*0090*/ 	.word	0x0000c080


	//   ....[11]....
        /*0094*/ 	.word	0x0000c160


	//   ....[12]....
        /*0098*/ 	.word	0x0000c2d0


	//   ....[13]....
        /*009c*/ 	.word	0x0000c440


	//   ....[14]....
        /*00a0*/ 	.word	0x0000c5a0


	//   ....[15]....
        /*00a4*/ 	.word	0x0000c5e0


	//   ....[16]....
        /*00a8*/ 	.word	0x0000c620


	//   ....[17]....
        /*00ac*/ 	.word	0x0000c6d0


	//   ....[18]....
        /*00b0*/ 	.word	0x0000c730


	//   ....[19]....
        /*00b4*/ 	.word	0x0000c8a0


	//   ....[20]....
        /*00b8*/ 	.word	0x0000c9b0


	//   ....[21]....
        /*00bc*/ 	.word	0x0000caf0


	//   ....[22]....
        /*00c0*/ 	.word	0x0000cb10


	//----- nvinfo : EIATTR_MAX_THREADS
	.align		4
.L_961:
        /*00c4*/ 	.byte	0x04, 0x05
        /*00c6*/ 	.short	(.L_963 - .L_962)
.L_962:
        /*00c8*/ 	.word	0x00000080
        /*00cc*/ 	.word	0x00000001
        /*00d0*/ 	.word	0x00000001


	//----- nvinfo : EIATTR_CRS_STACK_SIZE
	.align		4
.L_963:
        /*00d4*/ 	.byte	0x04, 0x1e
        /*00d6*/ 	.short	(.L_965 - .L_964)
.L_964:
        /*00d8*/ 	.word	0x00000000


	//----- nvinfo : EIATTR_CBANK_PARAM_SIZE
	.align		4
.L_965:
        /*00dc*/ 	.byte	0x03, 0x19
        /*00de*/ 	.short	0x0230


	//----- nvinfo : EIATTR_PARAM_CBANK
	.align		4
        /*00e0*/ 	.byte	0x04, 0x0a
        /*00e2*/ 	.short	(.L_967 - .L_966)
	.align		4
.L_966:
        /*00e4*/ 	.word	index@(.nv.constant0._ZN2at6native18elementwise_kernelILi128ELi4EZNS0_15gpu_kernel_implIZZZNS0_66_GLOBAL__N__d53a5ca4_28_ActivationLeakyReluKernel_cu_9e10b42f_310617leaky_relu_kernelERNS_18TensorIteratorBaseERKN3c106ScalarEENKUlvE_clEvENKUlvE2_clEvEUlNS6_8BFloat16EE_EEvS5_RKT_EUliE_EEviT1_)
        /*00e8*/ 	.short	0x0380
        /*00ea*/ 	.short	0x0230


	//----- nvinfo : EIATTR_SW_WAR
	.align		4
.L_967:
        /*00ec*/ 	.byte	0x04, 0x36
        /*00ee*/ 	.short	(.L_969 - .L_968)
.L_968:
        /*00f0*/ 	.word	0x00000008
.L_969:


//--------------------- .nv.info._ZN2at6native27unrolled_elementwise_kernelIZZZNS0_66_GLOBAL__N__d53a5ca4_28_ActivationLeakyReluKernel_cu_9e10b42f_310617leaky_relu_kernelERNS_18TensorIteratorBaseERKN3c106ScalarEENKUlvE_clEvENKUlvE2_clEvEUlNS5_8BFloat16EE_St5arrayIPcLm2EELi4E23TrivialOffsetCalculatorILi1EjESH_NS0_6memory12LoadWithCastILi1EEENSI_13StoreWithCastILi1EEEEEviT_T0_T2_T3_T4_T5_ --------------------------
	.section	.nv.info._ZN2at6native27unrolled_elementwise_kernelIZZZNS0_66_GLOBAL__N__d53a5ca4_28_ActivationLeakyReluKernel_cu_9e10b42f_310617leaky_relu_kernelERNS_18TensorIteratorBaseERKN3c106ScalarEENKUlvE_clEvENKUlvE2_clEvEUlNS5_8BFloat16EE_St5arrayIPcLm2EELi4E23TrivialOffsetCalculatorILi1EjESH_NS0_6memory12LoadWithCastILi1EEENSI_13StoreWithCastILi1EEEEEviT_T0_T2_T3_T4_T5_,"",@"SHT_CUDA_INFO"
	.sectionflags	@""
	.align	4


	//----- nvinfo : EIATTR_CUDA_API_VERSION
	.align		4
        /*0000*/ 	.byte	0x04, 0x37
        /*0002*/ 	.short	(.L_971 - .L_970)
.L_970:
        /*0004*/ 	.word	0x00000082


	//----- nvinfo : EIATTR_KPARAM_INFO
	.align		4
.L_971:
        /*0008*/ 	.byte	0x04, 0x17
        /*000a*/ 	.short	(.L_973 - .L_972)
.L_972:
        /*000c*/ 	.word	0x00000000
        /*0010*/ 	.short	0x0006
        /*0012*/ 	.short	0x0034
        /*0014*/ 	.byte	0x00, 0xf0, 0x21, 0x00


	//----- nvinfo : EIATTR_KPARAM_INFO
	.align		4
.L_973:
        /*0018*/ 	.byte	0x04, 0x17
        /*001a*/ 	.short	(.L_975 - .L_974)
.L_974:
        /*001c*/ 	.word	0x00000000
        /*0020*/ 	.short	0x0005
        /*0022*/ 	.short	0x002c
        /*0024*/ 	.byte	0x00, 0xf0, 0x21, 0x00


	//----- nvinfo : EIATTR_KPARAM_INFO
	.align		4
.L_975:
        /*0028*/ 	.byte	0x04, 0x17
        /*002a*/ 	.short	(.L_977 - .L_976)
.L_976:
        /*002c*/ 	.word	0x00000000
        /*0030*/ 	.short	0x0004
        /*0032*/ 	.short	0x0029
        /*0034*/ 	.byte	0x00, 0xf0, 0x05, 0x00


	//----- nvinfo : EIATTR_KPARAM_INFO
	.align		4
.L_977:
        /*0038*/ 	.byte	0x04, 0x17
        /*003a*/ 	.short	(.L_979 - .L_978)
.L_978:
        /*003c*/ 	.word	0x00000000
        /*0040*/ 	.short	0x0003
        /*0042*/ 	.short	0x0028
        /*0044*/ 	.byte	0x00, 0xf0, 0x05, 0x00


	//----- nvinfo : EIATTR_KPARAM_INFO
	.align		4
.L_979:
        /*0048*/ 	.byte	0x04, 0x17
        /*004a*/ 	.short	(.L_981 - .L_980)
.L_980:
        /*004c*/ 	.word	0x00000000
        /*0050*/ 	.short	0x0002
        /*0052*/ 	.short	0x0018
        /*0054*/ 	.byte	0x00, 0xf0, 0x41, 0x00


	//----- nvinfo : EIATTR_KPARAM_INFO
	.align		4
.L_981:
        /*0058*/ 	.byte	0x04, 0x17
        /*005a*/ 	.short	(.L_983 - .L_982)
.L_982:
        /*005c*/ 	.word	0x00000000
        /*0060*/ 	.short	0x0001
        /*0062*/ 	.short	0x0008
        /*0064*/ 	.byte	0x00, 0xf0, 0x41, 0x00


	//----- nvinfo : EIATTR_KPARAM_INFO
	.align		4
.L_983:
        /*0068*/ 	.byte	0x04, 0x17
        /*006a*/ 	.short	(.L_985 - .L_984)
.L_984:
        /*006c*/ 	.word	0x00000000
        /*0070*/ 	.short	0x0000
        /*0072*/ 	.short	0x0000
        /*0074*/ 	.byte	0x00, 0xf0, 0x11, 0x00


	//----- nvinfo : EIATTR_SPARSE_MMA_MASK
	.align		4
.L_985:
        /*0078*/ 	.byte	0x03, 0x50
        /*007a*/ 	.short	0x0000


	//----- nvinfo : EIATTR_MAXREG_COUNT
	.align		4
        /*007c*/ 	.byte	0x03, 0x1b
        /*007e*/ 	.short	0x00ff


	//----- nvinfo : EIATTR_EXTERNS
	.align		4
        /*0080*/ 	.byte	0x04, 0x0f
        /*0082*/ 	.short	(.L_987 - .L_986)


	//   ....[0]....
	.align		4
.L_986:
        /*0084*/ 	.word	index@(__assertfail)


	//----- nvinfo : EIATTR_MERCURY_ISA_VERSION
	.align		4
.L_987:
        /*0088*/ 	.byte	0x03, 0x5f
        /*008a*/ 	.short	0x0101


	//----- nvinfo : EIATTR_VRC_CTA_INIT_COUNT
	.align		4
        /*008c*/ 	.byte	0x02, 0x4a
	.zero		1
	.zero		1


	//----- nvinfo : EIATTR_SYSCALL_OFFSETS
	.align		4
        /*0090*/ 	.byte	0x04, 0x46
        /*0092*/ 	.short	(.L_989 - .L_988)


	//   ....[0]....
.L_988:
        /*0094*/ 	.word	0x00001080


	//   ....[1]....
        /*0098*/ 	.word	0x000022e0


	//   ....[2]....
        /*009c*/ 	.word	0x00003480


	//   ....[3]....
        /*00a0*/ 	.word	0x00004530


	//   ....[4]....
        /*00a4*/ 	.word	0x00005730


	//   ....[5]....
        /*00a8*/ 	.word	0x00006610


	//   ....[6]....
        /*00ac*/ 	.word	0x00007590


	//   ....[7]....
        /*00b0*/ 	.word	0x00008510


	//----- nvinfo : EIATTR_EXIT_INSTR_OFFSETS
	.align		4
.L_989:
        /*00b4*/ 	.byte	0x04, 0x1c
        /*00b6*/ 	.short	(.L_991 - .L_990)


	//   ....[0]....
.L_990:
        /*00b8*/ 	.word	0x00007840


	//   ....[1]....
        /*00bc*/ 	.word	0x00007990


	//   ....[2]....
        /*00c0*/ 	.word	0x000079d0


	//   ....[3]....
        /*00c4*/ 	.word	0x00007a70


	//   ....[4]....
        /*00c8*/ 	.word	0x00007ab0


	//   ....[5]....
        /*00cc*/ 	.word	0x00007af0


	//   ....[6]....
        /*00d0*/ 	.word	0x00007b80


	//   ....[7]....
        /*00d4*/ 	.word	0x00007bc0


	//   ....[8]....
        /*00d8*/ 	.word	0x00007c60


	//   ....[9]....
        /*00dc*/ 	.word	0x00007cb0


	//   ....[10]....
        /*00e0*/ 	.word	0x00007d00


	//   ....[11]....
        /*00e4*/ 	.word	0x00007de0


	//   ....[12]....
        /*00e8*/ 	.word	0x00007f50


	//   ....[13]....
        /*00ec*/ 	.word	0x000080c0


	//   ....[14]....
        /*00f0*/ 	.word	0x00008220


	//   ....[15]....
        /*00f4*/ 	.word	0x00008260


	//   ....[16]....
        /*00f8*/ 	.word	0x000082a0


	//   ....[17]....
        /*00fc*/ 	.word	0x00008350


	//   ....[18]....
        /*0100*/ 	.word	0x000083b0


	//   ....[19]....
        /*0104*/ 	.word	0x00008520


	//   ....[20]....
        /*0108*/ 	.word	0x00008630


	//   ....[21]....
        /*010c*/ 	.word	0x00008770


	//   ....[22]....
        /*0110*/ 	.word	0x00008790


	//----- nvinfo : EIATTR_MAX_THREADS
	.align		4
.L_991:
        /*0114*/ 	.byte	0x04, 0x05
        /*0116*/ 	.short	(.L_993 - .L_992)
.L_992:
        /*0118*/ 	.word	0x00000080
        /*011c*/ 	.word	0x00000001
        /*0120*/ 	.word	0x00000001


	//----- nvinfo : EIATTR_CRS_STACK_SIZE
	.align		4
.L_993:
        /*0124*/ 	.byte	0x04, 0x1e
        /*0126*/ 	.short	(.L_995 - .L_994)
.L_994:
        /*0128*/ 	.word	0x00000000


	//----- nvinfo : EIATTR_CBANK_PARAM_SIZE
	.align		4
.L_995:
        /*012c*/ 	.byte	0x03, 0x19
        /*012e*/ 	.short	0x003c


	//----- nvinfo : EIATTR_PARAM_CBANK
	.align		4
        /*0130*/ 	.byte	0x04, 0x0a
        /*0132*/ 	.short	(.L_997 - .L_996)
	.align		4
.L_996:
        /*0134*/ 	.word	index@(.nv.constant0._ZN2at6native27unrolled_elementwise_kernelIZZZNS0_66_GLOBAL__N__d53a5ca4_28_ActivationLeakyReluKernel_cu_9e10b42f_310617leaky_relu_kernelERNS_18TensorIteratorBaseERKN3c106ScalarEENKUlvE_clEvENKUlvE2_clEvEUlNS5_8BFloat16EE_St5arrayIPcLm2EELi4E23TrivialOffsetCalculatorILi1EjESH_NS0_6memory12LoadWithCastILi1EEENSI_13StoreWithCastILi1EEEEEviT_T0_T2_T3_T4_T5_)
        /*0138*/ 	.short	0x0380
        /*013a*/ 	.short	0x003c


	//----- nvinfo : EIATTR_SW_WAR
	.align		4
.L_997:
        /*013c*/ 	.byte	0x04, 0x36
        /*013e*/ 	.short	(.L_999 - .L_998)
.L_998:
        /*0140*/ 	.word	0x00000008
.L_999:


//--------------------- .nv.info._ZN2at6native18elementwise_kernelILi128ELi4EZNS0_22gpu_kernel_impl_nocastIZZZNS0_66_GLOBAL__N__d53a5ca4_28_ActivationLeakyReluKernel_cu_9e10b42f_310617leaky_relu_kernelERNS_18TensorIteratorBaseERKN3c106ScalarEENKUlvE_clEvENKUlvE2_clEvEUlNS6_8BFloat16EE_EEvS5_RKT_EUliE_EEviT1_ --------------------------
	.section	.nv.info._ZN2at6native18elementwise_kernelILi128ELi4EZNS0_22gpu_kernel_impl_nocastIZZZNS0_66_GLOBAL__N__d53a5ca4_28_ActivationLeakyReluKernel_cu_9e10b42f_310617leaky_relu_kernelERNS_18TensorIteratorBaseERKN3c106ScalarEENKUlvE_clEvENKUlvE2_clEvEUlNS6_8BFloat16EE_EEvS5_RKT_EUliE_EEviT1_,"",@"SHT_CUDA_INFO"
	.sectionflags	@""
	.align	4


	//----- nvinfo : EIATTR_CUDA_API_VERSION
	.align		4
        /*0000*/ 	.byte	0x04, 0x37
        /*0002*/ 	.short	(.L_1001 - .L_1000)
.L_1000:
        /*0004*/ 	.word	0x00000082


	//----- nvinfo : EIATTR_KPARAM_INFO
	.align		4
.L_1001:
        /*0008*/ 	.byte	0x04, 0x17
        /*000a*/ 	.short	(.L_1003 - .L_1002)
.L_1002:
        /*000c*/ 	.word	0x00000000
        /*0010*/ 	.short	0x0001
        /*0012*/ 	.short	0x0008
        /*0014*/ 	.byte	0x00, 0xf0, 0x81, 0x08


	//----- nvinfo : EIATTR_KPARAM_INFO
	.align		4
.L_1003:
        /*0018*/ 	.byte	0x04, 0x17
        /*001a*/ 	.short	(.L_1005 - .L_1004)
.L_1004:
        /*001c*/ 	.word	0x00000000
        /*0020*/ 	.short	0x0000
        /*0022*/ 	.short	0x0000
        /*0024*/ 	.byte	0x00, 0xf0, 0x11, 0x00


	//----- nvinfo : EIATTR_SPARSE_MMA_MASK
	.align		4
.L_1005:
        /*0028*/ 	.byte	0x03, 0x50
        /*002a*/ 	.short	0x0000


	//----- nvinfo : EIATTR_MAXREG_COUNT
	.align		4
        /*002c*/ 	.byte	0x03, 0x1b
        /*002e*/ 	.short	0x0080


	//----- nvinfo : EIATTR_MERCURY_ISA_VERSION
	.align		4
        /*0030*/ 	.byte	0x03, 0x5f
        /*0032*/ 	.short	0x0101


	//----- nvinfo : EIATTR_VRC_CTA_INIT_COUNT
	.align		4
        /*0034*/ 	.byte	0x02, 0x4a
	.zero		1
	.zero		1


	//----- nvinfo : EIATTR_EXIT_INSTR_OFFSETS
	.align		4
        /*0038*/ 	.byte	0x04, 0x1c
        /*003a*/ 	.short	(.L_1007 - .L_1006)


	//   ....[0]....
.L_1006:
        /*003c*/ 	.word	0x00000360


	//   ....[1]....
        /*0040*/ 	.word	0x00000400


	//   ....[2]....
        /*0044*/ 	.word	0x00003f80


	//   ....[3]....
        /*0048*/ 	.word	0x000052f0


	//----- nvinfo : EIATTR_MAX_THREADS
	.align		4
.L_1007:
        /*004c*/ 	.byte	0x04, 0x05
        /*004e*/ 	.short	(.L_1009 - .L_1008)
.L_1008:
        /*0050*/ 	.word	0x00000080
        /*0054*/ 	.word	0x00000001
        /*0058*/ 	.word	0x00000001


	//----- nvinfo : EIATTR_CRS_STACK_SIZE
	.align		4
.L_1009:
        /*005c*/ 	.byte	0x04, 0x1e
        /*005e*/ 	.short	(.L_1011 - .L_1010)
.L_1010:
        /*0060*/ 	.word	0x00000000


	//----- nvinfo : EIATTR_CBANK_PARAM_SIZE
	.align		4
.L_1011:
        /*0064*/ 	.byte	0x03, 0x19
        /*0066*/ 	.short	0x0228


	//----- nvinfo : EIATTR_PARAM_CBANK
	.align		4
        /*0068*/ 	.byte	0x04, 0x0a
        /*006a*/ 	.short	(.L_1013 - .L_1012)
	.align		4
.L_1012:
        /*006c*/ 	.word	index@(.nv.constant0._ZN2at6native18elementwise_kernelILi128ELi4EZNS0_22gpu_kernel_impl_nocastIZZZNS0_66_GLOBAL__N__d53a5ca4_28_ActivationLeakyReluKernel_cu_9e10b42f_310617leaky_relu_kernelERNS_18TensorIteratorBaseERKN3c106ScalarEENKUlvE_clEvENKUlvE2_clEvEUlNS6_8BFloat16EE_EEvS5_RKT_EUliE_EEviT1_)
        /*0070*/ 	.short	0x0380
        /*0072*/ 	.short	0x0228


	//----- nvinfo : EIATTR_SW_WAR
	.align		4
.L_1013:
        /*0074*/ 	.byte	0x04, 0x36
        /*0076*/ 	.short	(.L_1015 - .L_1014)
.L_1014:
        /*0078*/ 	.word	0x00000008
.L_1015:


//--------------------- .nv.info._ZN2at6native27unrolled_elementwise_kernelIZZZNS0_66_GLOBAL__N__d53a5ca4_28_ActivationLeakyReluKernel_cu_9e10b42f_310617leaky_relu_kernelERNS_18TensorIteratorBaseERKN3c106ScalarEENKUlvE_clEvENKUlvE2_clEvEUlNS5_8BFloat16EE_St5arrayIPcLm2EELi4E23TrivialOffsetCalculatorILi1EjESH_NS0_6memory15LoadWithoutCastENSI_16StoreWithoutCastEEEviT_T0_T2_T3_T4_T5_ --------------------------
	.section	.nv.info._ZN2at6native27unrolled_elementwise_kernelIZZZNS0_66_GLOBAL__N__d53a5ca4_28_ActivationLeakyReluKernel_cu_9e10b42f_310617leaky_relu_kernelERNS_18TensorIteratorBaseERKN3c106ScalarEENKUlvE_clEvENKUlvE2_clEvEUlNS5_8BFloat16EE_St5arrayIPcLm2EELi4E23TrivialOffsetCalculatorILi1EjESH_NS0_6memory15LoadWithoutCastENSI_16StoreWithoutCastEEEviT_T0_T2_T3_T4_T5_,"",@"SHT_CUDA_INFO"
	.sectionflags	@""
	.align	4


	//----- nvinfo : EIATTR_CUDA_API_VERSION
	.align		4
        /*0000*/ 	.byte	0x04, 0x37
        /*0002*/ 	.short	(.L_1017 - .L_1016)
.L_1016:
        /*0004*/ 	.word	0x00000082


	//----- nvinfo : EIATTR_KPARAM_INFO
	.align		4
.L_1017:
        /*0008*/ 	.byte	0x04, 0x17
        /*000a*/ 	.short	(.L_1019 - .L_1018)
.L_1018:
        /*000c*/ 	.word	0x00000000
        /*0010*/ 	.short	0x0006
        /*0012*/ 	.short	0x002b
        /*0014*/ 	.byte	0x00, 0xf0, 0x05, 0x00


	//----- nvinfo : EIATTR_KPARAM_INFO
	.align		4
.L_1019:
        /*0018*/ 	.byte	0x04, 0x17
        /*001a*/ 	.short	(.L_1021 - .L_1020)
.L_1020:
        /*001c*/ 	.word	0x00000000
        /*0020*/ 	.short	0x0005
        /*0022*/ 	.short	0x002a
        /*0024*/ 	.byte	0x00, 0xf0, 0x05, 0x00


	//----- nvinfo : EIATTR_KPARAM_INFO
	.align		4
.L_1021:
        /*0028*/ 	.byte	0x04, 0x17
        /*002a*/ 	.short	(.L_1023 - .L_1022)
.L_1022:
        /*002c*/ 	.word	0x00000000
        /*0030*/ 	.short	0x0004
        /*0032*/ 	.short	0x0029
        /*0034*/ 	.byte	0x00, 0xf0, 0x05, 0x00


	//----- nvinfo : EIATTR_KPARAM_INFO
	.align		4
.L_1023:
        /*0038*/ 	.byte	0x04, 0x17
        /*003a*/ 	.short	(.L_1025 - .L_1024)
.L_1024:
        /*003c*/ 	.word	0x00000000
        /*0040*/ 	.short	0x0003
        /*0042*/ 	.short	0x0028
        /*0044*/ 	.byte	0x00, 0xf0, 0x05, 0x00


	//----- nvinfo : EIATTR_KPARAM_INFO
	.align		4
.L_1025:
        /*0048*/ 	.byte	0x04, 0x17
        /*004a*/ 	.short	(.L_1027 - .L_1026)
.L_1026:
        /*004c*/ 	.word	0x00000000
        /*0050*/ 	.short	0x0002
        /*0052*/ 	.short	0x0018
        /*0054*/ 	.byte	0x00, 0xf0, 0x41, 0x00


	//----- nvinfo : EIATTR_KPARAM_INFO
	.align		4
.L_1027:
        /*0058*/ 	.byte	0x04, 0x17
        /*005a*/ 	.short	(.L_1029 - .L_1028)
.L_1028:
        /*005c*/ 	.word	0x00000000
        /*0060*/ 	.short	0x0001
        /*0062*/ 	.short	0x0008
        /*0064*/ 	.byte	0x00, 0xf0, 0x41, 0x00


	//----- nvinfo : EIATTR_KPARAM_INFO
	.align		4
.L_1029:
        /*0068*/ 	.byte	0x04, 0x17
        /*006a*/ 	.short	(.L_1031 - .L_1030)
.L_1030:
        /*006c*/ 	.word	0x00000000
        /*0070*/ 	.short	0x0000
        /*0072*/ 	.short	0x0000
        /*0074*/ 	.byte	0x00, 0xf0, 0x11, 0x00


	//----- nvinfo : EIATTR_SPARSE_MMA_MASK
	.align		4
.L_1031:
        /*0078*/ 	.byte	0x03, 0x50
        /*007a*/ 	.short	0x0000


	//----- nvinfo : EIATTR_MAXREG_COUNT
	.align		4
        /*007c*/ 	.byte	0x03, 0x1b
        /*007e*/ 	.short	0x00ff


	//----- nvinfo : EIATTR_MERCURY_ISA_VERSION
	.align		4
        /*0080*/ 	.byte	0x03, 0x5f
        /*0082*/ 	.short	0x0101


	//----- nvinfo : EIATTR_VRC_CTA_INIT_COUNT
	.align		4
        /*0084*/ 	.byte	0x02, 0x4a
	.zero		1
	.zero		1


	//----- nvinfo : EIATTR_EXIT_INSTR_OFFSETS
	.align		4
        /*0088*/ 	.byte	0x04, 0x1c
        /*008a*/ 	.short	(.L_1033 - .L_1032)


	//   ....[0]....
.L_1032:
        /*008c*/ 	.word	0x00000570


	//   ....[1]....
        /*0090*/ 	.word	0x000005f0


	//----- nvinfo : EIATTR_MAX_THREADS
	.align		4
.L_1033:
        /*0094*/ 	.byte	0x04, 0x05
        /*0096*/ 	.short	(.L_1035 - .L_1034)
.L_1034:
        /*0098*/ 	.word	0x00000080
        /*009c*/ 	.word	0x00000001
        /*00a0*/ 	.word	0x00000001


	//----- nvinfo : EIATTR_CRS_STACK_SIZE
	.align		4
.L_1035:
        /*00a4*/ 	.byte	0x04, 0x1e
        /*00a6*/ 	.short	(.L_1037 - .L_1036)
.L_1036:
        /*00a8*/ 	.word	0x00000000


	//----- nvinfo : EIATTR_CBANK_PARAM_SIZE
	.align		4
.L_1037:
        /*00ac*/ 	.byte	0x03, 0x19
        /*00ae*/ 	.short	0x002c


	//----- nvinfo : EIATTR_PARAM_CBANK
	.align		4
        /*00b0*/ 	.byte	0x04, 0x0a
        /*00b2*/ 	.short	(.L_1039 - .L_1038)
	.align		4
.L_1038:
        /*00b4*/ 	.word	index@(.nv.constant0._ZN2at6native27unrolled_elementwise_kernelIZZZNS0_66_GLOBAL__N__d53a5ca4_28_ActivationLeakyReluKernel_cu_9e10b42f_310617leaky_relu_kernelERNS_18TensorIteratorBaseERKN3c106ScalarEENKUlvE_clEvENKUlvE2_clEvEUlNS5_8BFloat16EE_St5arrayIPcLm2EELi4E23TrivialOffsetCalculatorILi1EjESH_NS0_6memory15LoadWithoutCastENSI_16StoreWithoutCastEEEviT_T0_T2_T3_T4_T5_)
        /*00b8*/ 	.short	0x0380
        /*00ba*/ 	.short	0x002c


	//----- nvinfo : EIATTR_SW_WAR
	.align		4
.L_1039:
        /*00bc*/ 	.byte	0x04, 0x36
        /*00be*/ 	.short	(.L_1041 - .L_1040)
.L_1040:
        /*00c0*/ 	.word	0x00000008
.L_1041:


//--------------------- .nv.info._ZN2at6native29vectorized_elementwise_kernelILi2EZZZNS0_66_GLOBAL__N__d53a5ca4_28_ActivationLeakyReluKernel_cu_9e10b42f_310617leaky_relu_kernelERNS_18TensorIteratorBaseERKN3c106ScalarEENKUlvE_clEvENKUlvE2_clEvEUlNS5_8BFloat16EE_St5arrayIPcLm2EEEEviT0_T1_ --------------------------
	.section	.nv.info._ZN2at6native29vectorized_elementwise_kernelILi2EZZZNS0_66_GLOBAL__N__d53a5ca4_28_ActivationLeakyReluKernel_cu_9e10b42f_310617leaky_relu_kernelERNS_18TensorIteratorBaseERKN3c106ScalarEENKUlvE_clEvENKUlvE2_clEvEUlNS5_8BFloat16EE_St5arrayIPcLm2EEEEviT0_T1_,"",@"SHT_CUDA_INFO"
	.sectionflags	@""
	.align	4


	//----- nvinfo : EIATTR_CUDA_API_VERSION
	.align		4
        /*0000*/ 	.byte	0x04, 0x37
        /*0002*/ 	.short	(.L_1043 - .L_1042)
.L_1042:
        /*0004*/ 	.word	0x00000082


	//----- nvinfo : EIATTR_KPARAM_INFO
	.align		4
.L_1043:
        /*0008*/ 	.byte	0x04, 0x17
        /*000a*/ 	.short	(.L_1045 - .L_1044)
.L_1044:
        /*000c*/ 	.word	0x00000000
        /*0010*/ 	.short	0x0002
        /*0012*/ 	.short	0x0018
        /*0014*/ 	.byte	0x00, 0xf0, 0x41, 0x00


	//----- nvinfo : EIATTR_KPARAM_INFO
	.align		4
.L_1045:
        /*0018*/ 	.byte	0x04, 0x17
        /*001a*/ 	.short	(.L_1047 - .L_1046)
.L_1046:
        /*001c*/ 	.word	0x00000000
        /*0020*/ 	.short	0x0001
        /*0022*/ 	.short	0x0008
        /*0024*/ 	.byte	0x00, 0xf0, 0x41, 0x00


	//----- nvinfo : EIATTR_KPARAM_INFO
	.align		4
.L_1047:
        /*0028*/ 	.byte	0x04, 0x17
        /*002a*/ 	.short	(.L_1049 - .L_1048)
.L_1048:
        /*002c*/ 	.word	0x00000000
        /*0030*/ 	.short	0x0000
        /*0032*/ 	.short	0x0000
        /*0034*/ 	.byte	0x00, 0xf0, 0x11, 0x00


	//----- nvinfo : EIATTR_SPARSE_MMA_MASK
	.align		4
.L_1049:
        /*0038*/ 	.byte	0x03, 0x50
        /*003a*/ 	.short	0x0000


	//----- nvinfo : EIATTR_MAXREG_COUNT
	.align		4
        /*003c*/ 	.byte	0x03, 0x1b
        /*003e*/ 	.short	0x00ff


	//----- nvinfo : EIATTR_MERCURY_ISA_VERSION
	.align		4
        /*0040*/ 	.byte	0x03, 0x5f
        /*0042*/ 	.short	0x0101


	//----- nvinfo : EIATTR_VRC_CTA_INIT_COUNT
	.align		4
        /*0044*/ 	.byte	0x02, 0x4a
	.zero		1
	.zero		1


	//----- nvinfo : EIATTR_EXIT_INSTR_OFFSETS
	.align		4
        /*0048*/ 	.byte	0x04, 0x1c
        /*004a*/ 	.short	(.L_1051 - .L_1050)


	//   ....[0]....
.L_1050:
        /*004c*/ 	.word	0x00000c40


	//   ....[1]....
        /*0050*/ 	.word	0x00000c90


	//   ....[2]....
        /*0054*/ 	.word	0x00000fa0


	//----- nvinfo : EIATTR_MAX_THREADS
	.align		4
.L_1051:
        /*0058*/ 	.byte	0x04, 0x05
        /*005a*/ 	.short	(.L_1053 - .L_1052)
.L_1052:
        /*005c*/ 	.word	0x00000080
        /*0060*/ 	.word	0x00000001
        /*0064*/ 	.word	0x00000001


	//----- nvinfo : EIATTR_CRS_STACK_SIZE
	.align		4
.L_1053:
        /*0068*/ 	.byte	0x04, 0x1e
        /*006a*/ 	.short	(.L_1055 - .L_1054)
.L_1054:
        /*006c*/ 	.word	0x00000000


	//----- nvinfo : EIATTR_CBANK_PARAM_SIZE
	.align		4
.L_1055:
        /*0070*/ 	.byte	0x03, 0x19
        /*0072*/ 	.short	0x0028


	//----- nvinfo : EIATTR_PARAM_CBANK
	.align		4
        /*0074*/ 	.byte	0x04, 0x0a
        /*0076*/ 	.short	(.L_1057 - .L_1056)
	.align		4
.L_1056:
        /*0078*/ 	.word	index@(.nv.constant0._ZN2at6native29vectorized_elementwise_kernelILi2EZZZNS0_66_GLOBAL__N__d53a5ca4_28_ActivationLeakyReluKernel_cu_9e10b42f_310617leaky_relu_kernelERNS_18TensorIteratorBaseERKN3c106ScalarEENKUlvE_clEvENKUlvE2_clEvEUlNS5_8BFloat16EE_St5arrayIPcLm2EEEEviT0_T1_)
        /*007c*/ 	.short	0x0380
        /*007e*/ 	.short	0x0028


	//----- nvinfo : EIATTR_SW_WAR
	.align		4
.L_1057:
        /*0080*/ 	.byte	0x04, 0x36
        /*0082*/ 	.short	(.L_1059 - .L_1058)
.L_1058:
        /*0084*/ 	.word	0x00000008
.L_1059:


//--------------------- .nv.info._ZN2at6native29vectorized_elementwise_kernelILi4EZZZNS0_66_GLOBAL__N__d53a5ca4_28_ActivationLeakyReluKernel_cu_9e10b42f_310617leaky_relu_kernelERNS_18TensorIteratorBaseERKN3c106ScalarEENKUlvE_clEvENKUlvE2_clEvEUlNS5_8BFloat16EE_St5arrayIPcLm2EEEEviT0_T1_ --------------------------
	.section	.nv.info._ZN2at6native29vectorized_elementwise_kernelILi4EZZZNS0_66_GLOBAL__N__d53a5ca4_28_ActivationLeakyReluKernel_cu_9e10b42f_310617leaky_relu_kernelERNS_18TensorIteratorBaseERKN3c106ScalarEENKUlvE_clEvENKUlvE2_clEvEUlNS5_8BFloat16EE_St5arrayIPcLm2EEEEviT0_T1_,"",@"SHT_CUDA_INFO"
	.sectionflags	@""
	.align	4


	//----- nvinfo : EIATTR_CUDA_API_VERSION
	.align		4
        /*0000*/ 	.byte	0x04, 0x37
        /*0002*/ 	.short	(.L_1061 - .L_1060)
.L_1060:
        /*0004*/ 	.word	0x00000082


	//----- nvinfo : EIATTR_KPARAM_INFO
	.align		4
.L_1061:
        /*0008*/ 	.byte	0x04, 0x17
        /*000a*/ 	.short	(.L_1063 - .L_1062)
.L_1062:
        /*000c*/ 	.word	0x00000000
        /*0010*/ 	.short	0x0002
        /*0012*/ 	.short	0x0018
        /*0014*/ 	.byte	0x00, 0xf0, 0x41, 0x00


	//----- nvinfo : EIATTR_KPARAM_INFO
	.align		4
.L_1063:
        /*0018*/ 	.byte	0x04, 0x17
        /*001a*/ 	.short	(.L_1065 - .L_1064)
.L_1064:
        /*001c*/ 	.word	0x00000000
        /*0020*/ 	.short	0x0001
        /*0022*/ 	.short	0x0008
        /*0024*/ 	.byte	0x00, 0xf0, 0x41, 0x00


	//----- nvinfo : EIATTR_KPARAM_INFO
	.align		4
.L_1065:
        /*0028*/ 	.byte	0x04, 0x17
        /*002a*/ 	.short	(.L_1067 - .L_1066)
.L_1066:
        /*002c*/ 	.word	0x00000000
        /*0030*/ 	.short	0x0000
        /*0032*/ 	.short	0x0000
        /*0034*/ 	.byte	0x00, 0xf0, 0x11, 0x00


	//----- nvinfo : EIATTR_SPARSE_MMA_MASK
	.align		4
.L_1067:
        /*0038*/ 	.byte	0x03, 0x50
        /*003a*/ 	.short	0x0000


	//----- nvinfo : EIATTR_MAXREG_COUNT
	.align		4
        /*003c*/ 	.byte	0x03, 0x1b
        /*003e*/ 	.short	0x00ff


	//----- nvinfo : EIATTR_MERCURY_ISA_VERSION
	.align		4
        /*0040*/ 	.byte	0x03, 0x5f
        /*0042*/ 	.short	0x0101


	//----- nvinfo : EIATTR_VRC_CTA_INIT_COUNT
	.align		4
        /*0044*/ 	.byte	0x02, 0x4a
	.zero		1
	.zero		1


	//----- nvinfo : EIATTR_EXIT_INSTR_OFFSETS
	.align		4
        /*0048*/ 	.byte	0x04, 0x1c
        /*004a*/ 	.short	(.L_1069 - .L_1068)


	//   ....[0]....
.L_1068:
        /*004c*/ 	.word	0x00000c40


	//   ....[1]....
        /*0050*/ 	.word	0x00000c90


	//   ....[2]....
        /*0054*/ 	.word	0x00000f60


	//----- nvinfo : EIATTR_MAX_THREADS
	.align		4
.L_1069:
        /*0058*/ 	.byte	0x04, 0x05
        /*005a*/ 	.short	(.L_1071 - .L_1070)
.L_1070:
        /*005c*/ 	.word	0x00000080
        /*0060*/ 	.word	0x00000001
        /*0064*/ 	.word	0x00000001


	//----- nvinfo : EIATTR_CRS_STACK_SIZE
	.align		4
.L_1071:
        /*0068*/ 	.byte	0x04, 0x1e
        /*006a*/ 	.short	(.L_1073 - .L_1072)
.L_1072:
        /*006c*/ 	.word	0x00000000


	//----- nvinfo : EIATTR_CBANK_PARAM_SIZE
	.align		4
.L_1073:
        /*0070*/ 	.byte	0x03, 0x19
        /*0072*/ 	.short	0x0028


	//----- nvinfo : EIATTR_PARAM_CBANK
	.align		4
        /*0074*/ 	.byte	0x04, 0x0a
        /*0076*/ 	.short	(.L_1075 - .L_1074)
	.align		4
.L_1074:
        /*0078*/ 	.word	index@(.nv.constant0._ZN2at6native29vectorized_elementwise_kernelILi4EZZZNS0_66_GLOBAL__N__d53a5ca4_28_ActivationLeakyReluKernel_cu_9e10b42f_310617leaky_relu_kernelERNS_18TensorIteratorBaseERKN3c106ScalarEENKUlvE_clEvENKUlvE2_clEvEUlNS5_8BFloat16EE_St5arrayIPcLm2EEEEviT0_T1_)
        /*007c*/ 	.short	0x0380
        /*007e*/ 	.short	0x0028


	//----- nvinfo : EIATTR_SW_WAR
	.align		4
.L_1075:
        /*0080*/ 	.byte	0x04, 0x36
        /*0082*/ 	.short	(.L_1077 - .L_1076)
.L_1076:
        /*0084*/ 	.word	0x00000008
.L_1077:


//--------------------- .nv.info._ZN2at6native29vectorized_elementwise_kernelILi8EZZZNS0_66_GLOBAL__N__d53a5ca4_28_ActivationLeakyReluKernel_cu_9e10b42f_310617leaky_relu_kernelERNS_18TensorIteratorBaseERKN3c106ScalarEENKUlvE_clEvENKUlvE2_clEvEUlNS5_8BFloat16EE_St5arrayIPcLm2EEEEviT0_T1_ --------------------------
	.section	.nv.info._ZN2at6native29vectorized_elementwise_kernelILi8EZZZNS0_66_GLOBAL__N__d53a5ca4_28_ActivationLeakyReluKernel_cu_9e10b42f_310617leaky_relu_kernelERNS_18TensorIteratorBaseERKN3c106ScalarEENKUlvE_clEvENKUlvE2_clEvEUlNS5_8BFloat16EE_St5arrayIPcLm2EEEEviT0_T1_,"",@"SHT_CUDA_INFO"
	.sectionflags	@""
	.align	4


	//----- nvinfo : EIATTR_CUDA_API_VERSION
	.align		4
        /*0000*/ 	.byte	0x04, 0x37
        /*0002*/ 	.short	(.L_1079 - .L_1078)
.L_1078:
        /*0004*/ 	.word	0x00000082


	//----- nvinfo : EIATTR_KPARAM_INFO
	.align		4
.L_1079:
        /*0008*/ 	.byte	0x04, 0x17
        /*000a*/ 	.short	(.L_1081 - .L_1080)
.L_1080:
        /*000c*/ 	.word	0x00000000
        /*0010*/ 	.short	0x0002
        /*0012*/ 	.short	0x0018
        /*0014*/ 	.byte	0x00, 0xf0, 0x41, 0x00


	//----- nvinfo : EIATTR_KPARAM_INFO
	.align		4
.L_1081:
        /*0018*/ 	.byte	0x04, 0x17
        /*001a*/ 	.short	(.L_1083 - .L_1082)
.L_1082:
        /*001c*/ 	.word	0x00000000
        /*0020*/ 	.short	0x0001
        /*0022*/ 	.short	0x0008
        /*0024*/ 	.byte	0x00, 0xf0, 0x41, 0x00


	//----- nvinfo : EIATTR_KPARAM_INFO
	.align		4
.L_1083:
        /*0028*/ 	.byte	0x04, 0x17
        /*002a*/ 	.short	(.L_1085 - .L_1084)
.L_1084:
        /*002c*/ 	.word	0x00000000
        /*0030*/ 	.short	0x0000
        /*0032*/ 	.short	0x0000
        /*0034*/ 	.byte	0x00, 0xf0, 0x11, 0x00


	//----- nvinfo : EIATTR_SPARSE_MMA_MASK
	.align		4
.L_1085:
        /*0038*/ 	.byte	0x03, 0x50
        /*003a*/ 	.short	0x0000


	//----- nvinfo : EIATTR_MAXREG_COUNT
	.align		4
        /*003c*/ 	.byte	0x03, 0x1b
        /*003e*/ 	.short	0x00ff


	//----- nvinfo : EIATTR_MERCURY_ISA_VERSION
	.align		4
        /*0040*/ 	.byte	0x03, 0x5f
        /*0042*/ 	.short	0x0101


	//----- nvinfo : EIATTR_VRC_CTA_INIT_COUNT
	.align		4
        /*0044*/ 	.byte	0x02, 0x4a
	.zero		1
	.zero		1


	//----- nvinfo : EIATTR_EXIT_INSTR_OFFSETS
	.align		4
        /*0048*/ 	.byte	0x04, 0x1c
        /*004a*/ 	.short	(.L_1087 - .L_1086)


	//   ....[0]....
.L_1086:
        /*004c*/ 	.word	0x00000010


	//----- nvinfo : EIATTR_MAX_THREADS
	.align		4
.L_1087:
        /*0050*/ 	.byte	0x04, 0x05
        /*0052*/ 	.short	(.L_1089 - .L_1088)
.L_1088:
        /*0054*/ 	.word	0x00000080
        /*0058*/ 	.word	0x00000001
        /*005c*/ 	.word	0x00000001


	//----- nvinfo : EIATTR_CBANK_PARAM_SIZE
	.align		4
.L_1089:
        /*0060*/ 	.byte	0x03, 0x19
        /*0062*/ 	.short	0x0028


	//----- nvinfo : EIATTR_PARAM_CBANK
	.align		4
        /*0064*/ 	.byte	0x04, 0x0a
        /*0066*/ 	.short	(.L_1091 - .L_1090)
	.align		4
.L_1090:
        /*0068*/ 	.word	index@(.nv.constant0._ZN2at6native29vectorized_elementwise_kernelILi8EZZZNS0_66_GLOBAL__N__d53a5ca4_28_ActivationLeakyReluKernel_cu_9e10b42f_310617leaky_relu_kernelERNS_18TensorIteratorBaseERKN3c106ScalarEENKUlvE_clEvENKUlvE2_clEvEUlNS5_8BFloat16EE_St5arrayIPcLm2EEEEviT0_T1_)
        /*006c*/ 	.short	0x0380
        /*006e*/ 	.short	0x0028


	//----- nvinfo : EIATTR_SW_WAR
	.align		4
.L_1091:
        /*0070*/ 	.byte	0x04, 0x36
        /*0072*/ 	.short	(.L_1093 - .L_1092)
.L_1092:
        /*0074*/ 	.word	0x00000008
.L_1093:


//--------------------- .nv.info._ZN2at6native18elementwise_kernelILi128ELi4EZNS0_15gpu_kernel_implIZZZNS0_66_GLOBAL__N__d53a5ca4_28_ActivationLeakyReluKernel_cu_9e10b42f_310617leaky_relu_kernelERNS_18TensorIteratorBaseERKN3c106ScalarEENKUlvE_clEvENKUlvE1_clEvEUlNS6_4HalfEE_EEvS5_RKT_EUliE_EEviT1_ --------------------------
	.section	.nv.info._ZN2at6native18elementwise_kernelILi128ELi4EZNS0_15gpu_kernel_implIZZZNS0_66_GLOBAL__N__d53a5ca4_28_ActivationLeakyReluKernel_cu_9e10b42f_310617leaky_relu_kernelERNS_18TensorIteratorBaseERKN3c106ScalarEENKUlvE_clEvENKUlvE1_clEvEUlNS6_4HalfEE_EEvS5_RKT_EUliE_EEviT1_,"",@"SHT_CUDA_INFO"
	.sectionflags	@""
	.align	4


	//----- nvinfo : EIATTR_CUDA_API_VERSION
	.align		4
        /*0000*/ 	.byte	0x04, 0x37
        /*0002*/ 	.short	(.L_1095 - .L_1094)
.L_1094:
        /*0004*/ 	.word	0x00000082


	//----- nvinfo : EIATTR_KPARAM_INFO
	.align		4
.L_1095:
        /*0008*/ 	.byte	0x04, 0x17
        /*000a*/ 	.short	(.L_1097 - .L_1096)
.L_1096:
        /*000c*/ 	.word	0x00000000
        /*0010*/ 	.short	0x0001
        /*0012*/ 	.short	0x0008
        /*0014*/ 	.byte	0x00, 0xf0, 0xa1, 0x08


	//----- nvinfo : EIATTR_KPARAM_INFO
	.align		4
.L_1097:
        /*0018*/ 	.byte	0x04, 0x17
        /*001a*/ 	.short	(.L_1099 - .L_1098)
.L_1098:
        /*001c*/ 	.word	0x00000000
        /*0020*/ 	.short	0x0000
        /*0022*/ 	.short	0x0000
        /*0024*/ 	.byte	0x00, 0xf0, 0x11, 0x00


	//----- nvinfo : EIATTR_SPARSE_MMA_MASK
	.align		4
.L_1099:
        /*0028*/ 	.byte	0x03, 0x50
        /*002a*/ 	.short	0x0000


	//----- nvinfo : EIATTR_MAXREG_COUNT
	.align		4
        /*002c*/ 	.byte	0x03, 0x1b
        /*002e*/ 	.short	0x0080


	//----- nvinfo : EIATTR_EXTERNS
	.align		4
        /*0030*/ 	.byte	0x04, 0x0f
        /*0032*/ 	.short	(.L_1101 - .L_1100)


	//   ....[0]....
	.align		4
.L_1100:
        /*0034*/ 	.word	index@(__assertfail)


	//----- nvinfo : EIATTR_MERCURY_ISA_VERSION
	.align		4
.L_1101:
        /*0038*/ 	.byte	0x03, 0x5f
        /*003a*/ 	.short	0x0101


	//----- nvinfo : EIATTR_VRC_CTA_INIT_COUNT
	.align		4
        /*003c*/ 	.byte	0x02, 0x4a
	.zero		1
	.zero		1


	//----- nvinfo : EIATTR_SYSCALL_OFFSETS
	.align		4
        /*0040*/ 	.byte	0x04, 0x46
        /*0042*/ 	.short	(.L_1103 - .L_1102)


	//   ....[0]....
.L_1102:
        /*0044*/ 	.word	0x00002270


	//   ....[1]....
        /*0048*/ 	.word	0x000031a0


	//   ....[2]....
        /*004c*/ 	.word	0x000055b0


	//   ....[3]....
        /*0050*/ 	.word	0x00006310


	//   ....[4]....
        /*0054*/ 	.word	0x00008830


	//   ....[5]....
        /*0058*/ 	.word	0x00009590


	//   ....[6]....
        /*005c*/ 	.word	0x0000bac0


	//   ....[7]....
        /*0060*/ 	.word	0x0000c7f0


	//----- nvinfo : EIATTR_EXIT_INSTR_OFFSETS
	.align		4
.L_1103:
        /*0064*/ 	.byte	0x04, 0x1c
        /*0066*/ 	.short	(.L_1105 - .L_1104)


	//   ....[0]....
.L_1104:
        /*0068*/ 	.word	0x00009870


	//   ....[1]....
        /*006c*/ 	.word	0x0000bc90


	//   ....[2]....
        /*0070*/ 	.word	0x0000bcd0


	//   ....[3]....
        /*0074*/ 	.word	0x0000bd70


	//   ....[4]....
        /*0078*/ 	.word	0x0000bdb0


	//   ....[5]....
        /*007c*/ 	.word	0x0000bdf0


	//   ....[6]....
        /*0080*/ 	.word	0x0000be80


	//   ....[7]....
        /*0084*/ 	.word	0x0000bea0


	//   ....[8]....
        /*0088*/ 	.word	0x0000bf40


	//   ....[9]....
        /*008c*/ 	.word	0x0000bf90


	//   ....[10]....
        /*0090*/ 	.word	0x0000bfe0


	//   ....[11]....
        /*0094*/ 	.word	0x0000c0c0


	//   ....[12]....
        /*0098*/ 	.word	0x0000c230


	//   ....[13]....
        /*009c*/ 	.word	0x0000c3a0


	//   ....[14]....
        /*00a0*/ 	.word	0x0000c500


	//   ....[15]....
        /*00a4*/ 	.word	0x0000c540


	//   ....[16]....
        /*00a8*/ 	.word	0x0000c580


	//   ....[17]....
        /*00ac*/ 	.word	0x0000c630


	//   ....[18]....
        /*00b0*/ 	.word	0x0000c690


	//   ....[19]....
        /*00b4*/ 	.word	0x0000c800


	//   ....[20]....
        /*00b8*/ 	.word	0x0000c910


	//   ....[21]....
        /*00bc*/ 	.word	0x0000ca50


	//   ....[22]....
        /*00c0*/ 	.word	0x0000ca90


	//----- nvinfo : EIATTR_MAX_THREADS
	.align		4
.L_1105:
        /*00c4*/ 	.byte	0x04, 0x05
        /*00c6*/ 	.short	(.L_1107 - .L_1106)
.L_1106:
        /*00c8*/ 	.word	0x00000080
        /*00cc*/ 	.word	0x00000001
        /*00d0*/ 	.word	0x00000001


	//----- nvinfo : EIATTR_CRS_STACK_SIZE
	.align		4
.L_1107:
        /*00d4*/ 	.byte	0x04, 0x1e
        /*00d6*/ 	.short	(.L_1109 - .L_1108)
.L_1108:
        /*00d8*/ 	.word	0x00000000


	//----- nvinfo : EIATTR_CBANK_PARAM_SIZE
	.align		4
.L_1109:
        /*00dc*/ 	.byte	0x03, 0x19
        /*00de*/ 	.short	0x0230


	//----- nvinfo : EIATTR_PARAM_CBANK
	.align		4
        /*00e0*/ 	.byte	0x04, 0x0a
        /*00e2*/ 	.short	(.L_1111 - .L_1110)
	.align		4
.L_1110:
        /*00e4*/ 	.word	index@(.nv.constant0._ZN2at6native18elementwise_kernelILi128ELi4EZNS0_15gpu_kernel_implIZZZNS0_66_GLOBAL__N__d53a5ca4_28_ActivationLeakyReluKernel_cu_9e10b42f_310617leaky_relu_kernelERNS_18TensorIteratorBaseERKN3c106ScalarEENKUlvE_clEvENKUlvE1_clEvEUlNS6_4HalfEE_EEvS5_RKT_EUliE_EEviT1_)
        /*00e8*/ 	.short	0x0380
        /*00ea*/ 	.short	0x0230


	//----- nvinfo : EIATTR_SW_WAR
	.align		4
.L_1111:
        /*00ec*/ 	.byte	0x04, 0x36
        /*00ee*/ 	.short	(.L_1113 - .L_1112)
.L_1112:
        /*00f0*/ 	.word	0x00000008
.L_1113:


//--------------------- .nv.info._ZN2at6native27unrolled_elementwise_kernelIZZZNS0_66_GLOBAL__N__d53a5ca4_28_ActivationLeakyReluKernel_cu_9e10b42f_310617leaky_relu_kernelERNS_18TensorIteratorBaseERKN3c106ScalarEENKUlvE_clEvENKUlvE1_clEvEUlNS5_4HalfEE_St5arrayIPcLm2EELi4E23TrivialOffsetCalculatorILi1EjESH_NS0_6memory12LoadWithCastILi1EEENSI_13StoreWithCastILi1EEEEEviT_T0_T2_T3_T4_T5_ --------------------------
	.section	.nv.info._ZN2at6native27unrolled_elementwise_kernelIZZZNS0_66_GLOBAL__N__d53a5ca4_28_ActivationLeakyReluKernel_cu_9e10b42f_310617leaky_relu_kernelERNS_18TensorIteratorBaseERKN3c106ScalarEENKUlvE_clEvENKUlvE1_clEvEUlNS5_4HalfEE_St5arrayIPcLm2EELi4E23TrivialOffsetCalculatorILi1EjESH_NS0_6memory12LoadWithCastILi1EEENSI_13StoreWithCastILi1EEEEEviT_T0_T2_T3_T4_T5_,"",@"SHT_CUDA_INFO"
	.sectionflags	@""
	.align	4


	//----- nvinfo : EIATTR_CUDA_API_VERSION
	.align		4
        /*0000*/ 	.byte	0x04, 0x37
        /*0002*/ 	.short	(.L_1115 - .L_1114)
.L_1114:
        /*0004*/ 	.word	0x00000082


	//----- nvinfo : EIATTR_KPARAM_INFO
	.align		4
.L_1115:
        /*0008*/ 	.byte	0x04, 0x17
        /*000a*/ 	.short	(.L_1117 - .L_1116)
.L_1116:
        /*000c*/ 	.word	0x00000000
        /*0010*/ 	.short	0x0006
        /*0012*/ 	.short	0x0034
        /*0014*/ 	.byte	0x00, 0xf0, 0x21, 0x00


	//----- nvinfo : EIATTR_KPARAM_INFO
	.align		4
.L_1117:
        /*0018*/ 	.byte	0x04, 0x17
        /*001a*/ 	.short	(.L_1119 - .L_1118)
.L_1118:
        /*001c*/ 	.word	0x00000000
        /*0020*/ 	.short	0x0005
        /*0022*/ 	.short	0x002c
        /*0024*/ 	.byte	0x00, 0xf0, 0x21, 0x00


	//----- nvinfo : EIATTR_KPARAM_INFO
	.align		4
.L_1119:
        /*0028*/ 	.byte	0x04, 0x17
        /*002a*/ 	.short	(.L_1121 - .L_1120)
.L_1120:
        /*002c*/ 	.word	0x00000000
        /*0030*/ 	.short	0x0004
        /*0032*/ 	.short	0x0029
        /*0034*/ 	.byte	0x00, 0xf0, 0x05, 0x00


	//----- nvinfo : EIATTR_KPARAM_INFO
	.align		4
.L_1121:
        /*0038*/ 	.byte	0x04, 0x17
        /*003a*/ 	.short	(.L_1123 - .L_1122)
.L_1122:
        /*003c*/ 	.word	0x00000000
        /*0040*/ 	.short	0x0003
        /*0042*/ 	.short	0x0028
        /*0044*/ 	.byte	0x00, 0xf0, 0x05, 0x00


	//----- nvinfo : EIATTR_KPARAM_INFO
	.align		4
.L_1123:
        /*0048*/ 	.byte	0x04, 0x17
        /*004a*/ 	.short	(.L_1125 - .L_1124)
.L_1124:
        /*004c*/ 	.word	0x00000000
        /*0050*/ 	.short	0x0002
        /*0052*/ 	.short	0x0018
        /*0054*/ 	.byte	0x00, 0xf0, 0x41, 0x00


	//----- nvinfo : EIATTR_KPARAM_INFO
	.align		4
.L_1125:
        /*0058*/ 	.byte	0x04, 0x17
        /*005a*/ 	.short	(.L_1127 - .L_1126)
.L_1126:
        /*005c*/ 	.word	0x00000000
        /*0060*/ 	.short	0x0001
        /*0062*/ 	.short	0x0008
        /*0064*/ 	.byte	0x00, 0xf0, 0x41, 0x00


	//----- nvinfo : EIATTR_KPARAM_INFO
	.align		4
.L_1127:
        /*0068*/ 	.byte	0x04, 0x17
        /*006a*/ 	.short	(.L_1129 - .L_1128)
.L_1128:
        /*006c*/ 	.word	0x00000000
        /*0070*/ 	.short	0x0000
        /*0072*/ 	.short	0x0000
        /*0074*/ 	.byte	0x00, 0xf0, 0x11, 0x00


	//----- nvinfo : EIATTR_SPARSE_MMA_MASK
	.align		4
.L_1129:
        /*0078*/ 	.byte	0x03, 0x50
        /*007a*/ 	.short	0x0000


	//----- nvinfo : EIATTR_MAXREG_COUNT
	.align		4
        /*007c*/ 	.byte	0x03, 0x1b
        /*007e*/ 	.short	0x00ff


	//----- nvinfo : EIATTR_EXTERNS
	.align		4
        /*0080*/ 	.byte	0x04, 0x0f
        /*0082*/ 	.short	(.L_1131 - .L_1130)


	//   ....[0]....
	.align		4
.L_1130:
        /*0084*/ 	.word	index@(__assertfail)


	//----- nvinfo : EIATTR_MERCURY_ISA_VERSION
	.align		4
.L_1131:
        /*0088*/ 	.byte	0x03, 0x5f
        /*008a*/ 	.short	0x0101


	//----- nvinfo : EIATTR_VRC_CTA_INIT_COUNT
	.align		4
        /*008c*/ 	.byte	0x02, 0x4a
	.zero		1
	.zero		1


	//----- nvinfo : EIATTR_SYSCALL_OFFSETS
	.align		4
        /*0090*/ 	.byte	0x04, 0x46
        /*0092*/ 	.short	(.L_1133 - .L_1132)


	//   ....[0]....
.L_1132:
        /*0094*/ 	.word	0x00001040


	//   ....[1]....
        /*0098*/ 	.word	0x00002260


	//   ....[2]....
        /*009c*/ 	.word	0x000033c0


	//   ....[3]....
        /*00a0*/ 	.word	0x00004440


	//   ....[4]....
        /*00a4*/ 	.word	0x00005640


	//   ....[5]....
        /*00a8*/ 	.word	0x00006500


	//   ....[6]....
        /*00ac*/ 	.word	0x00007480


	//   ....[7]....
        /*00b0*/ 	.word	0x00008400


	//----- nvinfo : EIATTR_EXIT_INSTR_OFFSETS
	.align		4
.L_1133:
        /*00b4*/ 	.byte	0x04, 0x1c
        /*00b6*/ 	.short	(.L_1135 - .L_1134)


	//   ....[0]....
.L_1134:
        /*00b8*/ 	.word	0x00007750


	//   ....[1]....
        /*00bc*/ 	.word	0x000078a0


	//   ....[2]....
        /*00c0*/ 	.word	0x000078e0


	//   ....[3]....
        /*00c4*/ 	.word	0x00007980


	//   ....[4]....
        /*00c8*/ 	.word	0x000079c0


	//   ....[5]....
        /*00cc*/ 	.word	0x00007a00


	//   ....[6]....
        /*00d0*/ 	.word	0x00007a90


	//   ....[7]....
        /*00d4*/ 	.word	0x00007ab0


	//   ....[8]....
        /*00d8*/ 	.word	0x00007b50


	//   ....[9]....
        /*00dc*/ 	.word	0x00007ba0


	//   ....[10]....
        /*00e0*/ 	.word	0x00007bf0


	//   ....[11]....
        /*00e4*/ 	.word	0x00007cd0


	//   ....[12]....
        /*00e8*/ 	.word	0x00007e40


	//   ....[13]....
        /*00ec*/ 	.word	0x00007fb0


	//   ....[14]....
        /*00f0*/ 	.word	0x00008110


	//   ....[15]....
        /*00f4*/ 	.word	0x00008150


	//   ....[16]....
        /*00f8*/ 	.word	0x00008190


	//   ....[17]....
        /*00fc*/ 	.word	0x00008240


	//   ....[18]....
        /*0100*/ 	.word	0x000082a0


	//   ....[19]....
        /*0104*/ 	.word	0x00008410


	//   ....[20]....
        /*0108*/ 	.word	0x00008520


	//   ....[21]....
        /*010c*/ 	.word	0x00008660


	//   ....[22]....
        /*0110*/ 	.word	0x000086a0


	//----- nvinfo : EIATTR_MAX_THREADS
	.align		4
.L_1135:
        /*0114*/ 	.byte	0x04, 0x05
        /*0116*/ 	.short	(.L_1137 - .L_1136)
.L_1136:
        /*0118*/ 	.word	0x00000080
        /*011c*/ 	.word	0x00000001
        /*0120*/ 	.word	0x00000001


	//----- nvinfo : EIATTR_CRS_STACK_SIZE
	.align		4
.L_1137:
        /*0124*/ 	.byte	0x04, 0x1e
        /*0126*/ 	.short	(.L_1139 - .L_1138)
.L_1138:
        /*0128*/ 	.word	0x00000000


	//----- nvinfo : EIATTR_CBANK_PARAM_SIZE
	.align		4
.L_1139:
        /*012c*/ 	.byte	0x03, 0x19
        /*012e*/ 	.short	0x003c


	//----- nvinfo : EIATTR_PARAM_CBANK
	.align		4
        /*0130*/ 	.byte	0x04, 0x0a
        /*0132*/ 	.short	(.L_1141 - .L_1140)
	.align		4
.L_1140:
        /*0134*/ 	.word	index@(.nv.constant0._ZN2at6native27unrolled_elementwise_kernelIZZZNS0_66_GLOBAL__N__d53a5ca4_28_ActivationLeakyReluKernel_cu_9e10b42f_310617leaky_relu_kernelERNS_18TensorIteratorBaseERKN3c106ScalarEENKUlvE_clEvENKUlvE1_clEvEUlNS5_4HalfEE_St5arrayIPcLm2EELi4E23TrivialOffsetCalculatorILi1EjESH_NS0_6memory12LoadWithCastILi1EEENSI_13StoreWithCastILi1EEEEEviT_T0_T2_T3_T4_T5_)
        /*0138*/ 	.short	0x0380
        /*013a*/ 	.short	0x003c


	//----- nvinfo : EIATTR_SW_WAR
	.align		4
.L_1141:
        /*013c*/ 	.byte	0x04, 0x36
        /*013e*/ 	.short	(.L_1143 - .L_1142)
.L_1142:
        /*0140*/ 	.word	0x00000008
.L_1143:


//--------------------- .nv.info._ZN2at6native18elementwise_kernelILi128ELi4EZNS0_22gpu_kernel_impl_nocastIZZZNS0_66_GLOBAL__N__d53a5ca4_28_ActivationLeakyReluKernel_cu_9e10b42f_310617leaky_relu_kernelERNS_18TensorIteratorBaseERKN3c106ScalarEENKUlvE_clEvENKUlvE1_clEvEUlNS6_4HalfEE_EEvS5_RKT_EUliE_EEviT1_ --------------------------
	.section	.nv.info._ZN2at6native18elementwise_kernelILi128ELi4EZNS0_22gpu_kernel_impl_nocastIZZZNS0_66_GLOBAL__N__d53a5ca4_28_ActivationLeakyReluKernel_cu_9e10b42f_310617leaky_relu_kernelERNS_18TensorIteratorBaseERKN3c106ScalarEENKUlvE_clEvENKUlvE1_clEvEUlNS6_4HalfEE_EEvS5_RKT_EUliE_EEviT1_,"",@"SHT_CUDA_INFO"
	.sectionflags	@""
	.align	4


	//----- nvinfo : EIATTR_CUDA_API_VERSION
	.align		4
        /*0000*/ 	.byte	0x04, 0x37
        /*0002*/ 	.short	(.L_1145 - .L_1144)
.L_1144:
        /*0004*/ 	.word	0x00000082


	//----- nvinfo : EIATTR_KPARAM_INFO
	.align		4
.L_1145:
        /*0008*/ 	.byte	0x04, 0x17
        /*000a*/ 	.short	(.L_1147 - .L_1146)
.L_1146:
        /*000c*/ 	.word	0x00000000
        /*0010*/ 	.short	0x0001
        /*0012*/ 	.short	0x0008
        /*0014*/ 	.byte	0x00, 0xf0, 0x81, 0x08


	//----- nvinfo : EIATTR_KPARAM_INFO
	.align		4
.L_1147:
        /*0018*/ 	.byte	0x04, 0x17
        /*001a*/ 	.short	(.L_1149 - .L_1148)
.L_1148:
        /*001c*/ 	.word	0x00000000
        /*0020*/ 	.short	0x0000
        /*0022*/ 	.short	0x0000
        /*0024*/ 	.byte	0x00, 0xf0, 0x11, 0x00


	//----- nvinfo : EIATTR_SPARSE_MMA_MASK
	.align		4
.L_1149:
        /*0028*/ 	.byte	0x03, 0x50
        /*002a*/ 	.short	0x0000


	//----- nvinfo : EIATTR_MAXREG_COUNT
	.align		4
        /*002c*/ 	.byte	0x03, 0x1b
        /*002e*/ 	.short	0x0080


	//----- nvinfo : EIATTR_MERCURY_ISA_VERSION
	.align		4
        /*0030*/ 	.byte	0x03, 0x5f
        /*0032*/ 	.short	0x0101


	//----- nvinfo : EIATTR_VRC_CTA_INIT_COUNT
	.align		4
        /*0034*/ 	.byte	0x02, 0x4a
	.zero		1
	.zero		1


	//----- nvinfo : EIATTR_EXIT_INSTR_OFFSETS
	.align		4
        /*0038*/ 	.byte	0x04, 0x1c
        /*003a*/ 	.short	(.L_1151 - .L_1150)


	//   ....[0]....
.L_1150:
        /*003c*/ 	.word	0x00000360


	//   ....[1]....
        /*0040*/ 	.word	0x00000400


	//   ....[2]....
        /*0044*/ 	.word	0x00003f80


	//   ....[3]....
        /*0048*/ 	.word	0x000052f0


	//----- nvinfo : EIATTR_MAX_THREADS
	.align		4
.L_1151:
        /*004c*/ 	.byte	0x04, 0x05
        /*004e*/ 	.short	(.L_1153 - .L_1152)
.L_1152:
        /*0050*/ 	.word	0x00000080
        /*0054*/ 	.word	0x00000001
        /*0058*/ 	.word	0x00000001


	//----- nvinfo : EIATTR_CRS_STACK_SIZE
	.align		4
.L_1153:
        /*005c*/ 	.byte	0x04, 0x1e
        /*005e*/ 	.short	(.L_1155 - .L_1154)
.L_1154:
        /*0060*/ 	.word	0x00000000


	//----- nvinfo : EIATTR_CBANK_PARAM_SIZE
	.align		4
.L_1155:
        /*0064*/ 	.byte	0x03, 0x19
        /*0066*/ 	.short	0x0228


	//----- nvinfo : EIATTR_PARAM_CBANK
	.align		4
        /*0068*/ 	.byte	0x04, 0x0a
        /*006a*/ 	.short	(.L_1157 - .L_1156)
	.align		4
.L_1156:
        /*006c*/ 	.word	index@(.nv.constant0._ZN2at6native18elementwise_kernelILi128ELi4EZNS0_22gpu_kernel_impl_nocastIZZZNS0_66_GLOBAL__N__d53a5ca4_28_ActivationLeakyReluKernel_cu_9e10b42f_310617leaky_relu_kernelERNS_18TensorIteratorBaseERKN3c106ScalarEENKUlvE_clEvENKUlvE1_clEvEUlNS6_4HalfEE_EEvS5_RKT_EUliE_EEviT1_)
        /*0070*/ 	.short	0x0380
        /*0072*/ 	.short	0x0228


	//----- nvinfo : EIATTR_SW_WAR
	.align		4
.L_1157:
        /*0074*/ 	.byte	0x04, 0x36
        /*0076*/ 	.short	(.L_1159 - .L_1158)
.L_1158:
        /*0078*/ 	.word	0x00000008
.L_1159:


//--------------------- .nv.info._ZN2at6native27unrolled_elementwise_kernelIZZZNS0_66_GLOBAL__N__d53a5ca4_28_ActivationLeakyReluKernel_cu_9e10b42f_310617leaky_relu_kernelERNS_18TensorIteratorBaseERKN3c106ScalarEENKUlvE_clEvENKUlvE1_clEvEUlNS5_4HalfEE_St5arrayIPcLm2EELi4E23TrivialOffsetCalculatorILi1EjESH_NS0_6memory15LoadWithoutCastENSI_16StoreWithoutCastEEEviT_T0_T2_T3_T4_T5_ --------------------------
	.section	.nv.info._ZN2at6native27unrolled_elementwise_kernelIZZZNS0_66_GLOBAL__N__d53a5ca4_28_ActivationLeakyReluKernel_cu_9e10b42f_310617leaky_relu_kernelERNS_18TensorIteratorBaseERKN3c106ScalarEENKUlvE_clEvENKUlvE1_clEvEUlNS5_4HalfEE_St5arrayIPcLm2EELi4E23TrivialOffsetCalculatorILi1EjESH_NS0_6memory15LoadWithoutCastENSI_16StoreWithoutCastEEEviT_T0_T2_T3_T4_T5_,"",@"SHT_CUDA_INFO"
	.sectionflags	@""
	.align	4


	//----- nvinfo : EIATTR_CUDA_API_VERSION
	.align		4
        /*0000*/ 	.byte	0x04, 0x37
        /*0002*/ 	.short	(.L_1161 - .L_1160)
.L_1160:
        /*0004*/ 	.word	0x00000082


	//----- nvinfo : EIATTR_KPARAM_INFO
	.align		4
.L_1161:
        /*0008*/ 	.byte	0x04, 0x17
        /*000a*/ 	.short	(.L_1163 - .L_1162)
.L_1162:
        /*000c*/ 	.word	0x00000000
        /*0010*/ 	.short	0x0006
        /*0012*/ 	.short	0x002b
        /*0014*/ 	.byte	0x00, 0xf0, 0x05, 0x00


	//----- nvinfo : EIATTR_KPARAM_INFO
	.align		4
.L_1163:
        /*0018*/ 	.byte	0x04, 0x17
        /*001a*/ 	.short	(.L_1165 - .L_1164)
.L_1164:
        /*001c*/ 	.word	0x00000000
        /*0020*/ 	.short	0x0005
        /*0022*/ 	.short	0x002a
        /*0024*/ 	.byte	0x00, 0xf0, 0x05, 0x00


	//----- nvinfo : EIATTR_KPARAM_INFO
	.align		4
.L_1165:
        /*0028*/ 	.byte	0x04, 0x17
        /*002a*/ 	.short	(.L_1167 - .L_1166)
.L_1166:
        /*002c*/ 	.word	0x00000000
        /*0030*/ 	.short	0x0004
        /*0032*/ 	.short	0x0029
        /*0034*/ 	.byte	0x00, 0xf0, 0x05, 0x00


	//----- nvinfo : EIATTR_KPARAM_INFO
	.align		4
.L_1167:
        /*0038*/ 	.byte	0x04, 0x17
        /*003a*/ 	.short	(.L_1169 - .L_1168)
.L_1168:
        /*003c*/ 	.word	0x00000000
        /*0040*/ 	.short	0x0003
        /*0042*/ 	.short	0x0028
        /*0044*/ 	.byte	0x00, 0xf0, 0x05, 0x00


	//----- nvinfo : EIATTR_KPARAM_INFO
	.align		4
.L_1169:
        /*0048*/ 	.byte	0x04, 0x17
        /*004a*/ 	.short	(.L_1171 - .L_1170)
.L_1170:
        /*004c*/ 	.word	0x00000000
        /*0050*/ 	.short	0x0002
        /*0052*/ 	.short	0x0018
        /*0054*/ 	.byte	0x00, 0xf0, 0x41, 0x00


	//----- nvinfo : EIATTR_KPARAM_INFO
	.align		4
.L_1171:
        /*0058*/ 	.byte	0x04, 0x17
        /*005a*/ 	.short	(.L_1173 - .L_1172)
.L_1172:
        /*005c*/ 	.word	0x00000000
        /*0060*/ 	.short	0x0001
        /*0062*/ 	.short	0x0008
        /*0064*/ 	.byte	0x00, 0xf0, 0x41, 0x00


	//----- nvinfo : EIATTR_KPARAM_INFO
	.align		4
.L_1173:
        /*0068*/ 	.byte	0x04, 0x17
        /*006a*/ 	.short	(.L_1175 - .L_1174)
.L_1174:
        /*006c*/ 	.word	0x00000000
        /*0070*/ 	.short	0x0000
        /*0072*/ 	.short	0x0000
        /*0074*/ 	.byte	0x00, 0xf0, 0x11, 0x00


	//----- nvinfo : EIATTR_SPARSE_MMA_MASK
	.align		4
.L_1175:
        /*0078*/ 	.byte	0x03, 0x50
        /*007a*/ 	.short	0x0000


	//----- nvinfo : EIATTR_MAXREG_COUNT
	.align		4
        /*007c*/ 	.byte	0x03, 0x1b
        /*007e*/ 	.short	0x00ff


	//----- nvinfo : EIATTR_MERCURY_ISA_VERSION
	.align		4
        /*0080*/ 	.byte	0x03, 0x5f
        /*0082*/ 	.short	0x0101


	//----- nvinfo : EIATTR_VRC_CTA_INIT_COUNT
	.align		4
        /*0084*/ 	.byte	0x02, 0x4a
	.zero		1
	.zero		1


	//----- nvinfo : EIATTR_EXIT_INSTR_OFFSETS
	.align		4
        /*0088*/ 	.byte	0x04, 0x1c
        /*008a*/ 	.short	(.L_1177 - .L_1176)


	//   ....[0]....
.L_1176:
        /*008c*/ 	.word	0x00000570


	//   ....[1]....
        /*0090*/ 	.word	0x000005f0


	//----- nvinfo : EIATTR_MAX_THREADS
	.align		4
.L_1177:
        /*0094*/ 	.byte	0x04, 0x05
        /*0096*/ 	.short	(.L_1179 - .L_1178)
.L_1178:
        /*0098*/ 	.word	0x00000080
        /*009c*/ 	.word	0x00000001
        /*00a0*/ 	.word	0x00000001


	//----- nvinfo : EIATTR_CRS_STACK_SIZE
	.align		4
.L_1179:
        /*00a4*/ 	.byte	0x04, 0x1e
        /*00a6*/ 	.short	(.L_1181 - .L_1180)
.L_1180:
        /*00a8*/ 	.word	0x00000000


	//----- nvinfo : EIATTR_CBANK_PARAM_SIZE
	.align		4
.L_1181:
        /*00ac*/ 	.byte	0x03, 0x19
        /*00ae*/ 	.short	0x002c


	//----- nvinfo : EIATTR_PARAM_CBANK
	.align		4
        /*00b0*/ 	.byte	0x04, 0x0a
        /*00b2*/ 	.short	(.L_1183 - .L_1182)
	.align		4
.L_1182:
        /*00b4*/ 	.word	index@(.nv.constant0._ZN2at6native27unrolled_elementwise_kernelIZZZNS0_66_GLOBAL__N__d53a5ca4_28_ActivationLeakyReluKernel_cu_9e10b42f_310617leaky_relu_kernelERNS_18TensorIteratorBaseERKN3c106ScalarEENKUlvE_clEvENKUlvE1_clEvEUlNS5_4HalfEE_St5arrayIPcLm2EELi4E23TrivialOffsetCalculatorILi1EjESH_NS0_6memory15LoadWithoutCastENSI_16StoreWithoutCastEEEviT_T0_T2_T3_T4_T5_)
        /*00b8*/ 	.short	0x0380
        /*00ba*/ 	.short	0x002c


	//----- nvinfo : EIATTR_SW_WAR
	.align		4
.L_1183:
        /*00bc*/ 	.byte	0x04, 0x36
        /*00be*/ 	.short	(.L_1185 - .L_1184)
.L_1184:
        /*00c0*/ 	.word	0x00000008
.L_1185:


//--------------------- .nv.info._ZN2at6native29vectorized_elementwise_kernelILi2EZZZNS0_66_GLOBAL__N__d53a5ca4_28_ActivationLeakyReluKernel_cu_9e10b42f_310617leaky_relu_kernelERNS_18TensorIteratorBaseERKN3c106ScalarEENKUlvE_clEvENKUlvE1_clEvEUlNS5_4HalfEE_St5arrayIPcLm2EEEEviT0_T1_ --------------------------
	.section	.nv.info._ZN2at6native29vectorized_elementwise_kernelILi2EZZZNS0_66_GLOBAL__N__d53a5ca4_28_ActivationLeakyReluKernel_cu_9e10b42f_310617leaky_relu_kernelERNS_18TensorIteratorBaseERKN3c106ScalarEENKUlvE_clEvENKUlvE1_clEvEUlNS5_4HalfEE_St5arrayIPcLm2EEEEviT0_T1_,"",@"SHT_CUDA_INFO"
	.sectionflags	@""
	.align	4


	//----- nvinfo : EIATTR_CUDA_API_VERSION
	.align		4
        /*0000*/ 	.byte	0x04, 0x37
        /*0002*/ 	.short	(.L_1187 - .L_1186)
.L_1186:
        /*0004*/ 	.word	0x00000082


	//----- nvinfo : EIATTR_KPARAM_INFO
	.align		4
.L_1187:
        /*0008*/ 	.byte	0x04, 0x17
        /*000a*/ 	.short	(.L_1189 - .L_1188)
.L_1188:
        /*000c*/ 	.word	0x00000000
        /*0010*/ 	.short	0x0002
        /*0012*/ 	.short	0x0018
        /*0014*/ 	.byte	0x00, 0xf0, 0x41, 0x00


	//----- nvinfo : EIATTR_KPARAM_INFO
	.align		4
.L_1189:
        /*0018*/ 	.byte	0x04, 0x17
        /*001a*/ 	.short	(.L_1191 - .L_1190)
.L_1190:
        /*001c*/ 	.word	0x00000000
        /*0020*/ 	.short	0x0001
        /*0022*/ 	.short	0x0008
        /*0024*/ 	.byte	0x00, 0xf0, 0x41, 0x00


	//----- nvinfo : EIATTR_KPARAM_INFO
	.align		4
.L_1191:
        /*0028*/ 	.byte	0x04, 0x17
        /*002a*/ 	.short	(.L_1193 - .L_1192)
.L_1192:
        /*002c*/ 	.word	0x00000000
        /*0030*/ 	.short	0x0000
        /*0032*/ 	.short	0x0000
        /*0034*/ 	.byte	0x00, 0xf0, 0x11, 0x00


	//----- nvinfo : EIATTR_SPARSE_MMA_MASK
	.align		4
.L_1193:
        /*0038*/ 	.byte	0x03, 0x50
        /*003a*/ 	.short	0x0000


	//----- nvinfo : EIATTR_MAXREG_COUNT
	.align		4
        /*003c*/ 	.byte	0x03, 0x1b
        /*003e*/ 	.short	0x00ff


	//----- nvinfo : EIATTR_MERCURY_ISA_VERSION
	.align		4
        /*0040*/ 	.byte	0x03, 0x5f
        /*0042*/ 	.short	0x0101


	//----- nvinfo : EIATTR_VRC_CTA_INIT_COUNT
	.align		4
        /*0044*/ 	.byte	0x02, 0x4a
	.zero		1
	.zero		1


	//----- nvinfo : EIATTR_EXIT_INSTR_OFFSETS
	.align		4
        /*0048*/ 	.byte	0x04, 0x1c
        /*004a*/ 	.short	(.L_1195 - .L_1194)


	//   ....[0]....
.L_1194:
        /*004c*/ 	.word	0x00000c40


	//   ....[1]....
        /*0050*/ 	.word	0x00000c90


	//   ....[2]....
        /*0054*/ 	.word	0x00000f60


	//----- nvinfo : EIATTR_MAX_THREADS
	.align		4
.L_1195:
        /*0058*/ 	.byte	0x04, 0x05
        /*005a*/ 	.short	(.L_1197 - .L_1196)
.L_1196:
        /*005c*/ 	.word	0x00000080
        /*0060*/ 	.word	0x00000001
        /*0064*/ 	.word	0x00000001


	//----- nvinfo : EIATTR_CRS_STACK_SIZE
	.align		4
.L_1197:
        /*0068*/ 	.byte	0x04, 0x1e
        /*006a*/ 	.short	(.L_1199 - .L_1198)
.L_1198:
        /*006c*/ 	.word	0x00000000


	//----- nvinfo : EIATTR_CBANK_PARAM_SIZE
	.align		4
.L_1199:
        /*0070*/ 	.byte	0x03, 0x19
        /*0072*/ 	.short	0x0028


	//----- nvinfo : EIATTR_PARAM_CBANK
	.align		4
        /*0074*/ 	.byte	0x04, 0x0a
        /*0076*/ 	.short	(.L_1201 - .L_1200)
	.align		4
.L_1200:
        /*0078*/ 	.word	index@(.nv.constant0._ZN2at6native29vectorized_elementwise_kernelILi2EZZZNS0_66_GLOBAL__N__d53a5ca4_28_ActivationLeakyReluKernel_cu_9e10b42f_310617leaky_relu_kernelERNS_18TensorIteratorBaseERKN3c106ScalarEENKUlvE_clEvENKUlvE1_clEvEUlNS5_4HalfEE_St5arrayIPcLm2EEEEviT0_T1_)
        /*007c*/ 	.short	0x0380
        /*007e*/ 	.short	0x0028


	//----- nvinfo : EIATTR_SW_WAR
	.align		4
.L_1201:
        /*0080*/ 	.byte	0x04, 0x36
        /*0082*/ 	.short	(.L_1203 - .L_1202)
.L_1202:
        /*0084*/ 	.word	0x00000008
.L_1203:


//--------------------- .nv.info._ZN2at6native29vectorized_elementwise_kernelILi4EZZZNS0_66_GLOBAL__N__d53a5ca4_28_ActivationLeakyReluKernel_cu_9e10b42f_310617leaky_relu_kernelERNS_18TensorIteratorBaseERKN3c106ScalarEENKUlvE_clEvENKUlvE1_clEvEUlNS5_4HalfEE_St5arrayIPcLm2EEEEviT0_T1_ --------------------------
	.section	.nv.info._ZN2at6native29vectorized_elementwise_kernelILi4EZZZNS0_66_GLOBAL__N__d53a5ca4_28_ActivationLeakyReluKernel_cu_9e10b42f_310617leaky_relu_kernelERNS_18TensorIteratorBaseERKN3c106ScalarEENKUlvE_clEvENKUlvE1_clEvEUlNS5_4HalfEE_St5arrayIPcLm2EEEEviT0_T1_,"",@"SHT_CUDA_INFO"
	.sectionflags	@""
	.align	4


	//----- nvinfo : EIATTR_CUDA_API_VERSION
	.align		4
        /*0000*/ 	.byte	0x04, 0x37
        /*0002*/ 	.short	(.L_1205 - .L_1204)
.L_1204:
        /*0004*/ 	.word	0x00000082


	//----- nvinfo : EIATTR_KPARAM_INFO
	.align		4
.L_1205:
        /*0008*/ 	.byte	0x04, 0x17
        /*000a*/ 	.short	(.L_1207 - .L_1206)
.L_1206:
        /*000c*/ 	.word	0x00000000
        /*0010*/ 	.short	0x0002
        /*0012*/ 	.short	0x0018
        /*0014*/ 	.byte	0x00, 0xf0, 0x41, 0x00


	//----- nvinfo : EIATTR_KPARAM_INFO
	.align		4
.L_1207:
        /*0018*/ 	.byte	0x04, 0x17
        /*001a*/ 	.short	(.L_1209 - .L_1208)
.L_1208:
        /*001c*/ 	.word	0x00000000
        /*0020*/ 	.short	0x0001
        /*0022*/ 	.short	0x0008
        /*0024*/ 	.byte	0x00, 0xf0, 0x41, 0x00


	//----- nvinfo : EIATTR_KPARAM_INFO
	.align		4
.L_1209:
        /*0028*/ 	.byte	0x04, 0x17
        /*002a*/ 	.short	(.L_1211 - .L_1210)
.L_1210:
        /*002c*/ 	.word	0x00000000
        /*0030*/ 	.short	0x0000
        /*0032*/ 	.short	0x0000
        /*0034*/ 	.byte	0x00, 0xf0, 0x11, 0x00


	//----- nvinfo : EIATTR_SPARSE_MMA_MASK
	.align		4
.L_1211:
        /*0038*/ 	.byte	0x03, 0x50
        /*003a*/ 	.short	0x0000


	//----- nvinfo : EIATTR_MAXREG_COUNT
	.align		4
        /*003c*/ 	.byte	0x03, 0x1b
        /*003e*/ 	.short	0x00ff


	//----- nvinfo : EIATTR_MERCURY_ISA_VERSION
	.align		4
        /*0040*/ 	.byte	0x03, 0x5f
        /*0042*/ 	.short	0x0101


	//----- nvinfo : EIATTR_VRC_CTA_INIT_COUNT
	.align		4
        /*0044*/ 	.byte	0x02, 0x4a
	.zero		1
	.zero		1


	//----- nvinfo : EIATTR_EXIT_INSTR_OFFSETS
	.align		4
        /*0048*/ 	.byte	0x04, 0x1c
        /*004a*/ 	.short	(.L_1213 - .L_1212)


	//   ....[0]....
.L_1212:
        /*004c*/ 	.word	0x00000c40


	//   ....[1]....
        /*0050*/ 	.word	0x00000c90


	//   ....[2]....
        /*0054*/ 	.word	0x00000f20


	//----- nvinfo : EIATTR_MAX_THREADS
	.align		4
.L_1213:
        /*0058*/ 	.byte	0x04, 0x05
        /*005a*/ 	.short	(.L_1215 - .L_1214)
.L_1214:
        /*005c*/ 	.word	0x00000080
        /*0060*/ 	.word	0x00000001
        /*0064*/ 	.word	0x00000001


	//----- nvinfo : EIATTR_CRS_STACK_SIZE
	.align		4
.L_1215:
        /*0068*/ 	.byte	0x04, 0x1e
        /*006a*/ 	.short	(.L_1217 - .L_1216)
.L_1216:
        /*006c*/ 	.word	0x00000000


	//----- nvinfo : EIATTR_CBANK_PARAM_SIZE
	.align		4
.L_1217:
        /*0070*/ 	.byte	0x03, 0x19
        /*0072*/ 	.short	0x0028


	//----- nvinfo : EIATTR_PARAM_CBANK
	.align		4
        /*0074*/ 	.byte	0x04, 0x0a
        /*0076*/ 	.short	(.L_1219 - .L_1218)
	.align		4
.L_1218:
        /*0078*/ 	.word	index@(.nv.constant0._ZN2at6native29vectorized_elementwise_kernelILi4EZZZNS0_66_GLOBAL__N__d53a5ca4_28_ActivationLeakyReluKernel_cu_9e10b42f_310617leaky_relu_kernelERNS_18TensorIteratorBaseERKN3c106ScalarEENKUlvE_clEvENKUlvE1_clEvEUlNS5_4HalfEE_St5arrayIPcLm2EEEEviT0_T1_)
        /*007c*/ 	.short	0x0380
        /*007e*/ 	.short	0x0028


	//----- nvinfo : EIATTR_SW_WAR
	.align		4
.L_1219:
        /*0080*/ 	.byte	0x04, 0x36
        /*0082*/ 	.short	(.L_1221 - .L_1220)
.L_1220:
        /*0084*/ 	.word	0x00000008
.L_1221:


//--------------------- .nv.info._ZN2at6native29vectorized_elementwise_kernelILi8EZZZNS0_66_GLOBAL__N__d53a5ca4_28_ActivationLeakyReluKernel_cu_9e10b42f_310617leaky_relu_kernelERNS_18TensorIteratorBaseERKN3c106ScalarEENKUlvE_clEvENKUlvE1_clEvEUlNS5_4HalfEE_St5arrayIPcLm2EEEEviT0_T1_ --------------------------
	.section	.nv.info._ZN2at6native29vectorized_elementwise_kernelILi8EZZZNS0_66_GLOBAL__N__d53a5ca4_28_ActivationLeakyReluKernel_cu_9e10b42f_310617leaky_relu_kernelERNS_18TensorIteratorBaseERKN3c106ScalarEENKUlvE_clEvENKUlvE1_clEvEUlNS5_4HalfEE_St5arrayIPcLm2EEEEviT0_T1_,"",@"SHT_CUDA_INFO"
	.sectionflags	@""
	.align	4


	//----- nvinfo : EIATTR_CUDA_API_VERSION
	.align		4
        /*0000*/ 	.byte	0x04, 0x37
        /*0002*/ 	.short	(.L_1223 - .L_1222)
.L_1222:
        /*0004*/ 	.word	0x00000082


	//----- nvinfo : EIATTR_KPARAM_INFO
	.align		4
.L_1223:
        /*0008*/ 	.byte	0x04, 0x17
        /*000a*/ 	.short	(.L_1225 - .L_1224)
.L_1224:
        /*000c*/ 	.word	0x00000000
        /*0010*/ 	.short	0x0002
        /*0012*/ 	.short	0x0018
        /*0014*/ 	.byte	0x00, 0xf0, 0x41, 0x00


	//----- nvinfo : EIATTR_KPARAM_INFO
	.align		4
.L_1225:
        /*0018*/ 	.byte	0x04, 0x17
        /*001a*/ 	.short	(.L_1227 - .L_1226)
.L_1226:
        /*001c*/ 	.word	0x00000000
        /*0020*/ 	.short	0x0001
        /*0022*/ 	.short	0x0008
        /*0024*/ 	.byte	0x00, 0xf0, 0x41, 0x00


	//----- nvinfo : EIATTR_KPARAM_INFO
	.align		4
.L_1227:
        /*0028*/ 	.byte	0x04, 0x17
        /*002a*/ 	.short	(.L_1229 - .L_1228)
.L_1228:
        /*002c*/ 	.word	0x00000000
        /*0030*/ 	.short	0x0000
        /*0032*/ 	.short	0x0000
        /*0034*/ 	.byte	0x00, 0xf0, 0x11, 0x00


	//----- nvinfo : EIATTR_SPARSE_MMA_MASK
	.align		4
.L_1229:
        /*0038*/ 	.byte	0x03, 0x50
        /*003a*/ 	.short	0x0000


	//----- nvinfo : EIATTR_MAXREG_COUNT
	.align		4
        /*003c*/ 	.byte	0x03, 0x1b
        /*003e*/ 	.short	0x00ff


	//----- nvinfo : EIATTR_MERCURY_ISA_VERSION
	.align		4
        /*0040*/ 	.byte	0x03, 0x5f
        /*0042*/ 	.short	0x0101


	//----- nvinfo : EIATTR_VRC_CTA_INIT_COUNT
	.align		4
        /*0044*/ 	.byte	0x02, 0x4a
	.zero		1
	.zero		1


	//----- nvinfo : EIATTR_EXIT_INSTR_OFFSETS
	.align		4
        /*0048*/ 	.byte	0x04, 0x1c
        /*004a*/ 	.short	(.L_1231 - .L_1230)


	//   ....[0]....
.L_1230:
        /*004c*/ 	.word	0x00000010


	//----- nvinfo : EIATTR_MAX_THREADS
	.align		4
.L_1231:
        /*0050*/ 	.byte	0x04, 0x05
        /*0052*/ 	.short	(.L_1233 - .L_1232)
.L_1232:
        /*0054*/ 	.word	0x00000080
        /*0058*/ 	.word	0x00000001
        /*005c*/ 	.word	0x00000001


	//----- nvinfo : EIATTR_CBANK_PARAM_SIZE
	.align		4
.L_1233:
        /*0060*/ 	.byte	0x03, 0x19
        /*0062*/ 	.short	0x0028


	//----- nvinfo : EIATTR_PARAM_CBANK
	.align		4
        /*0064*/ 	.byte	0x04, 0x0a
        /*0066*/ 	.short	(.L_1235 - .L_1234)
	.align		4
.L_1234:
        /*0068*/ 	.word	index@(.nv.constant0._ZN2at6native29vectorized_elementwise_kernelILi8EZZZNS0_66_GLOBAL__N__d53a5ca4_28_ActivationLeakyReluKernel_cu_9e10b42f_310617leaky_relu_kernelERNS_18TensorIteratorBaseERKN3c106ScalarEENKUlvE_clEvENKUlvE1_clEvEUlNS5_4HalfEE_St5arrayIPcLm2EEEEviT0_T1_)
        /*006c*/ 	.short	0x0380
        /*006e*/ 	.short	0x0028


	//----- nvinfo : EIATTR_SW_WAR
	.align		4
.L_1235:
        /*0070*/ 	.byte	0x04, 0x36
        /*0072*/ 	.short	(.L_1237 - .L_1236)
.L_1236:
        /*0074*/ 	.word	0x00000008
.L_1237:


//--------------------- .nv.info._ZN2at6native18elementwise_kernelILi128ELi4EZNS0_15gpu_kernel_implIZZZNS0_66_GLOBAL__N__d53a5ca4_28_ActivationLeakyReluKernel_cu_9e10b42f_310617leaky_relu_kernelERNS_18TensorIteratorBaseERKN3c106ScalarEENKUlvE_clEvENKUlvE0_clEvEUlfE_EEvS5_RKT_EUliE_EEviT1_ --------------------------
	.section	.nv.info._ZN2at6native18elementwise_kernelILi128ELi4EZNS0_15gpu_kernel_implIZZZNS0_66_GLOBAL__N__d53a5ca4_28_ActivationLeakyReluKernel_cu_9e10b42f_310617leaky_relu_kernelERNS_18TensorIteratorBaseERKN3c106ScalarEENKUlvE_clEvENKUlvE0_clEvEUlfE_EEvS5_RKT_EUliE_EEviT1_,"",@"SHT_CUDA_INFO"
	.sectionflags	@""
	.align	4


	//----- nvinfo : EIATTR_CUDA_API_VERSION
	.align		4
        /*0000*/ 	.byte	0x04, 0x37
        /*0002*/ 	.short	(.L_1239 - .L_1238)
.L_1238:
        /*0004*/ 	.word	0x00000082


	//----- nvinfo : EIATTR_KPARAM_INFO
	.align		4
.L_1239:
        /*0008*/ 	.byte	0x04, 0x17
        /*000a*/ 	.short	(.L_1241 - .L_1240)
.L_1240:
        /*000c*/ 	.word	0x00000000
        /*0010*/ 	.short	0x0001
        /*0012*/ 	.short	0x0008
        /*0014*/ 	.byte	0x00, 0xf0, 0xa1, 0x08


	//----- nvinfo : EIATTR_KPARAM_INFO
	.align		4
.L_1241:
        /*0018*/ 	.byte	0x04, 0x17
        /*001a*/ 	.short	(.L_1243 - .L_1242)
.L_1242:
        /*001c*/ 	.word	0x00000000
        /*0020*/ 	.short	0x0000
        /*0022*/ 	.short	0x0000
        /*0024*/ 	.byte	0x00, 0xf0, 0x11, 0x00


	//----- nvinfo : EIATTR_SPARSE_MMA_MASK
	.align		4
.L_1243:
        /*0028*/ 	.byte	0x03, 0x50
        /*002a*/ 	.short	0x0000


	//----- nvinfo : EIATTR_MAXREG_COUNT
	.align		4
        /*002c*/ 	.byte	0x03, 0x1b
        /*002e*/ 	.short	0x0080


	//----- nvinfo : EIATTR_EXTERNS
	.align		4
        /*0030*/ 	.byte	0x04, 0x0f
        /*0032*/ 	.short	(.L_1245 - .L_1244)


	//   ....[0]....
	.align		4
.L_1244:
        /*0034*/ 	.word	index@(__assertfail)


	//----- nvinfo : EIATTR_MERCURY_ISA_VERSION
	.align		4
.L_1245:
        /*0038*/ 	.byte	0x03, 0x5f
        /*003a*/ 	.short	0x0101


	//----- nvinfo : EIATTR_VRC_CTA_INIT_COUNT
	.align		4
        /*003c*/ 	.byte	0x02, 0x4a
	.zero		1
	.zero		1


	//----- nvinfo : EIATTR_SYSCALL_OFFSETS
	.align		4
        /*0040*/ 	.byte	0x04, 0x46
        /*0042*/ 	.short	(.L_1247 - .L_1246)


	//   ....[0]....
.L_1246:
        /*0044*/ 	.word	0x00002150


	//   ....[1]....
        /*0048*/ 	.word	0x00002f30


	//   ....[2]....
        /*004c*/ 	.word	0x000051c0


	//   ....[3]....
        /*0050*/ 	.word	0x00005e00


	//   ....[4]....
        /*0054*/ 	.word	0x000081a0


	//   ....[5]....
        /*0058*/ 	.word	0x00008de0


	//   ....[6]....
        /*005c*/ 	.word	0x0000b190


	//   ....[7]....
        /*0060*/ 	.word	0x0000bdb0


	//----- nvinfo : EIATTR_EXIT_INSTR_OFFSETS
	.align		4
.L_1247:
        /*0064*/ 	.byte	0x04, 0x1c
        /*0066*/ 	.short	(.L_1249 - .L_1248)


	//   ....[0]....
.L_1248:
        /*0068*/ 	.word	0x00009090


	//   ....[1]....
        /*006c*/ 	.word	0x0000b330


	//   ....[2]....
        /*0070*/ 	.word	0x0000b370


	//   ....[3]....
        /*0074*/ 	.word	0x0000b400


	//   ....[4]....
        /*0078*/ 	.word	0x0000b430


	//   ....[5]....
        /*007c*/ 	.word	0x0000b460


	//   ....[6]....
        /*0080*/ 	.word	0x0000b4e0


	//   ....[7]....
        /*0084*/ 	.word	0x0000b510


	//   ....[8]....
        /*0088*/ 	.word	0x0000b5a0


	//   ....[9]....
        /*008c*/ 	.word	0x0000b5e0


	//   ....[10]....
        /*0090*/ 	.word	0x0000b620


	//   ....[11]....
        /*0094*/ 	.word	0x0000b6f0


	//   ....[12]....
        /*0098*/ 	.word	0x0000b850


	//   ....[13]....
        /*009c*/ 	.word	0x0000b9b0


	//   ....[14]....
        /*00a0*/ 	.word	0x0000bb00


	//   ....[15]....
        /*00a4*/ 	.word	0x0000bb30


	//   ....[16]....
        /*00a8*/ 	.word	0x0000bb60


	//   ....[17]....
        /*00ac*/ 	.word	0x0000bc00


	//   ....[18]....
        /*00b0*/ 	.word	0x0000bc50


	//   ....[19]....
        /*00b4*/ 	.word	0x0000bdc0


	//   ....[20]....
        /*00b8*/ 	.word	0x0000bec0


	//   ....[21]....
        /*00bc*/ 	.word	0x0000bff0


	//   ....[22]....
        /*00c0*/ 	.word	0x0000c020


	//----- nvinfo : EIATTR_MAX_THREADS
	.align		4
.L_1249:
        /*00c4*/ 	.byte	0x04, 0x05
        /*00c6*/ 	.short	(.L_1251 - .L_1250)
.L_1250:
        /*00c8*/ 	.word	0x00000080
        /*00cc*/ 	.word	0x00000001
        /*00d0*/ 	.word	0x00000001


	//----- nvinfo : EIATTR_CRS_STACK_SIZE
	.align		4
.L_1251:
        /*00d4*/ 	.byte	0x04, 0x1e
        /*00d6*/ 	.short	(.L_1253 - .L_1252)
.L_1252:
        /*00d8*/ 	.word	0x00000000


	//----- nvinfo : EIATTR_CBANK_PARAM_SIZE
	.align		4
.L_1253:
        /*00dc*/ 	.byte	0x03, 0x19
        /*00de*/ 	.short	0x0230


	//----- nvinfo : EIATTR_PARAM_CBANK
	.align		4
        /*00e0*/ 	.byte	0x04, 0x0a
        /*00e2*/ 	.short	(.L_1255 - .L_1254)
	.align		4
.L_1254:
        /*00e4*/ 	.word	index@(.nv.constant0._ZN2at6native18elementwise_kernelILi128ELi4EZNS0_15gpu_kernel_implIZZZNS0_66_GLOBAL__N__d53a5ca4_28_ActivationLeakyReluKernel_cu_9e10b42f_310617leaky_relu_kernelERNS_18TensorIteratorBaseERKN3c106ScalarEENKUlvE_clEvENKUlvE0_clEvEUlfE_EEvS5_RKT_EUliE_EEviT1_)
        /*00e8*/ 	.short	0x0380
        /*00ea*/ 	.short	0x0230


	//----- nvinfo : EIATTR_SW_WAR
	.align		4
.L_1255:
        /*00ec*/ 	.byte	0x04, 0x36
        /*00ee*/ 	.short	(.L_1257 - .L_1256)
.L_1256:
        /*00f0*/ 	.word	0x00000008
.L_1257:


//--------------------- .nv.info._ZN2at6native27unrolled_elementwise_kernelIZZZNS0_66_GLOBAL__N__d53a5ca4_28_ActivationLeakyReluKernel_cu_9e10b42f_310617leaky_relu_kernelERNS_18TensorIteratorBaseERKN3c106ScalarEENKUlvE_clEvENKUlvE0_clEvEUlfE_St5arrayIPcLm2EELi4E23TrivialOffsetCalculatorILi1EjESG_NS0_6memory12LoadWithCastILi1EEENSH_13StoreWithCastILi1EEEEEviT_T0_T2_T3_T4_T5_ --------------------------
	.section	.nv.info._ZN2at6native27unrolled_elementwise_kernelIZZZNS0_66_GLOBAL__N__d53a5ca4_28_ActivationLeakyReluKernel_cu_9e10b42f_310617leaky_relu_kernelERNS_18TensorIteratorBaseERKN3c106ScalarEENKUlvE_clEvENKUlvE0_clEvEUlfE_St5arrayIPcLm2EELi4E23TrivialOffsetCalculatorILi1EjESG_NS0_6memory12LoadWithCastILi1EEENSH_13StoreWithCastILi1EEEEEviT_T0_T2_T3_T4_T5_,"",@"SHT_CUDA_INFO"
	.sectionflags	@""
	.align	4


	//----- nvinfo : EIATTR_CUDA_API_VERSION
	.align		4
        /*0000*/ 	.byte	0x04, 0x37
        /*0002*/ 	.short	(.L_1259 - .L_1258)
.L_1258:
        /*0004*/ 	.word	0x00000082


	//----- nvinfo : EIATTR_KPARAM_INFO
	.align		4
.L_1259:
        /*0008*/ 	.byte	0x04, 0x17
        /*000a*/ 	.short	(.L_1261 - .L_1260)
.L_1260:
        /*000c*/ 	.word	0x00000000
        /*0010*/ 	.short	0x0006
        /*0012*/ 	.short	0x0034
        /*0014*/ 	.byte	0x00, 0xf0, 0x21, 0x00


	//----- nvinfo : EIATTR_KPARAM_INFO
	.align		4
.L_1261:
        /*0018*/ 	.byte	0x04, 0x17
        /*001a*/ 	.short	(.L_1263 - .L_1262)
.L_1262:
        /*001c*/ 	.word	0x00000000
        /*0020*/ 	.short	0x0005
        /*0022*/ 	.short	0x002c
        /*0024*/ 	.byte	0x00, 0xf0, 0x21, 0x00


	//----- nvinfo : EIATTR_KPARAM_INFO
	.align		4
.L_1263:
        /*0028*/ 	.byte	0x04, 0x17
        /*002a*/ 	.short	(.L_1265 - .L_1264)
.L_1264:
        /*002c*/ 	.word	0x00000000
        /*0030*/ 	.short	0x0004
        /*0032*/ 	.short	0x0029
        /*0034*/ 	.byte	0x00, 0xf0, 0x05, 0x00


	//----- nvinfo : EIATTR_KPARAM_INFO
	.align		4
.L_1265:
        /*0038*/ 	.byte	0x04, 0x17
        /*003a*/ 	.short	(.L_1267 - .L_1266)
.L_1266:
        /*003c*/ 	.word	0x00000000
        /*0040*/ 	.short	0x0003
        /*0042*/ 	.short	0x0028
        /*0044*/ 	.byte	0x00, 0xf0, 0x05, 0x00


	//----- nvinfo : EIATTR_KPARAM_INFO
	.align		4
.L_1267:
        /*0048*/ 	.byte	0x04, 0x17
        /*004a*/ 	.short	(.L_1269 - .L_1268)
.L_1268:
        /*004c*/ 	.word	0x00000000
        /*0050*/ 	.short	0x0002
        /*0052*/ 	.short	0x0018
        /*0054*/ 	.byte	0x00, 0xf0, 0x41, 0x00


	//----- nvinfo : EIATTR_KPARAM_INFO
	.align		4
.L_1269:
        /*0058*/ 	.byte	0x04, 0x17
        /*005a*/ 	.short	(.L_1271 - .L_1270)
.L_1270:
        /*005c*/ 	.word	0x00000000
        /*0060*/ 	.short	0x0001
        /*0062*/ 	.short	0x0008
        /*0064*/ 	.byte	0x00, 0xf0, 0x41, 0x00


	//----- nvinfo : EIATTR_KPARAM_INFO
	.align		4
.L_1271:
        /*0068*/ 	.byte	0x04, 0x17
        /*006a*/ 	.short	(.L_1273 - .L_1272)
.L_1272:
        /*006c*/ 	.word	0x00000000
        /*0070*/ 	.short	0x0000
        /*0072*/ 	.short	0x0000
        /*0074*/ 	.byte	0x00, 0xf0, 0x11, 0x00


	//----- nvinfo : EIATTR_SPARSE_MMA_MASK
	.align		4
.L_1273:
        /*0078*/ 	.byte	0x03, 0x50
        /*007a*/ 	.short	0x0000


	//----- nvinfo : EIATTR_MAXREG_COUNT
	.align		4
        /*007c*/ 	.byte	0x03, 0x1b
        /*007e*/ 	.short	0x00ff


	//----- nvinfo : EIATTR_EXTERNS
	.align		4
        /*0080*/ 	.byte	0x04, 0x0f
        /*0082*/ 	.short	(.L_1275 - .L_1274)


	//   ....[0]....
	.align		4
.L_1274:
        /*0084*/ 	.word	index@(__assertfail)


	//----- nvinfo : EIATTR_MERCURY_ISA_VERSION
	.align		4
.L_1275:
        /*0088*/ 	.byte	0x03, 0x5f
        /*008a*/ 	.short	0x0101


	//----- nvinfo : EIATTR_VRC_CTA_INIT_COUNT
	.align		4
        /*008c*/ 	.byte	0x02, 0x4a
	.zero		1
	.zero		1


	//----- nvinfo : EIATTR_SYSCALL_OFFSETS
	.align		4
        /*0090*/ 	.byte	0x04, 0x46
        /*0092*/ 	.short	(.L_1277 - .L_1276)


	//   ....[0]....
.L_1276:
        /*0094*/ 	.word	0x00000e60


	//   ....[1]....
        /*0098*/ 	.word	0x00001df0


	//   ....[2]....
        /*009c*/ 	.word	0x00002d00


	//   ....[3]....
        /*00a0*/ 	.word	0x00003be0


	//   ....[4]....
        /*00a4*/ 	.word	0x00004a30


	//   ....[5]....
        /*00a8*/ 	.word	0x00005780


	//   ....[6]....
        /*00ac*/ 	.word	0x00006600


	//   ....[7]....
        /*00b0*/ 	.word	0x00007460


	//----- nvinfo : EIATTR_EXIT_INSTR_OFFSETS
	.align		4
.L_1277:
        /*00b4*/ 	.byte	0x04, 0x1c
        /*00b6*/ 	.short	(.L_1279 - .L_1278)


	//   ....[0]....
.L_1278:
        /*00b8*/ 	.word	0x000068a0


	//   ....[1]....
        /*00bc*/ 	.word	0x000069e0


	//   ....[2]....
        /*00c0*/ 	.word	0x00006a20


	//   ....[3]....
        /*00c4*/ 	.word	0x00006ab0


	//   ....[4]....
        /*00c8*/ 	.word	0x00006ae0


	//   ....[5]....
        /*00cc*/ 	.word	0x00006b10


	//   ....[6]....
        /*00d0*/ 	.word	0x00006b90


	//   ....[7]....
        /*00d4*/ 	.word	0x00006bc0


	//   ....[8]....
        /*00d8*/ 	.word	0x00006c50


	//   ....[9]....
        /*00dc*/ 	.word	0x00006c90


	//   ....[10]....
        /*00e0*/ 	.word	0x00006cd0


	//   ....[11]....
        /*00e4*/ 	.word	0x00006da0


	//   ....[12]....
        /*00e8*/ 	.word	0x00006f00


	//   ....[13]....
        /*00ec*/ 	.word	0x00007060


	//   ....[14]....
        /*00f0*/ 	.word	0x000071b0


	//   ....[15]....
        /*00f4*/ 	.word	0x000071e0


	//   ....[16]....
        /*00f8*/ 	.word	0x00007210


	//   ....[17]....
        /*00fc*/ 	.word	0x000072b0


	//   ....[18]....
        /*0100*/ 	.word	0x00007300


	//   ....[19]....
        /*0104*/ 	.word	0x00007470


	//   ....[20]....
        /*0108*/ 	.word	0x00007570


	//   ....[21]....
        /*010c*/ 	.word	0x000076a0


	//   ....[22]....
        /*0110*/ 	.word	0x000076d0


	//----- nvinfo : EIATTR_MAX_THREADS
	.align		4
.L_1279:
        /*0114*/ 	.byte	0x04, 0x05
        /*0116*/ 	.short	(.L_1281 - .L_1280)
.L_1280:
        /*0118*/ 	.word	0x00000080
        /*011c*/ 	.word	0x00000001
        /*0120*/ 	.word	0x00000001


	//----- nvinfo : EIATTR_CRS_STACK_SIZE
	.align		4
.L_1281:
        /*0124*/ 	.byte	0x04, 0x1e
        /*0126*/ 	.short	(.L_1283 - .L_1282)
.L_1282:
        /*0128*/ 	.word	0x00000000


	//----- nvinfo : EIATTR_CBANK_PARAM_SIZE
	.align		4
.L_1283:
        /*012c*/ 	.byte	0x03, 0x19
        /*012e*/ 	.short	0x003c


	//----- nvinfo : EIATTR_PARAM_CBANK
	.align		4
        /*0130*/ 	.byte	0x04, 0x0a
        /*0132*/ 	.short	(.L_1285 - .L_1284)
	.align		4
.L_1284:
        /*0134*/ 	.word	index@(.nv.constant0._ZN2at6native27unrolled_elementwise_kernelIZZZNS0_66_GLOBAL__N__d53a5ca4_28_ActivationLeakyReluKernel_cu_9e10b42f_310617leaky_relu_kernelERNS_18TensorIteratorBaseERKN3c106ScalarEENKUlvE_clEvENKUlvE0_clEvEUlfE_St5arrayIPcLm2EELi4E23TrivialOffsetCalculatorILi1EjESG_NS0_6memory12LoadWithCastILi1EEENSH_13StoreWithCastILi1EEEEEviT_T0_T2_T3_T4_T5_)
        /*0138*/ 	.short	0x0380
        /*013a*/ 	.short	0x003c


	//----- nvinfo : EIATTR_SW_WAR
	.align		4
.L_1285:
        /*013c*/ 	.byte	0x04, 0x36
        /*013e*/ 	.short	(.L_1287 - .L_1286)
.L_1286:
        /*0140*/ 	.word	0x00000008
.L_1287:


//--------------------- .nv.info._ZN2at6native18elementwise_kernelILi128ELi2EZNS0_22gpu_kernel_impl_nocastIZZZNS0_66_GLOBAL__N__d53a5ca4_28_ActivationLeakyReluKernel_cu_9e10b42f_310617leaky_relu_kernelERNS_18TensorIteratorBaseERKN3c106ScalarEENKUlvE_clEvENKUlvE0_clEvEUlfE_EEvS5_RKT_EUliE_EEviT1_ --------------------------
	.section	.nv.info._ZN2at6native18elementwise_kernelILi128ELi2EZNS0_22gpu_kernel_impl_nocastIZZZNS0_66_GLOBAL__N__d53a5ca4_28_ActivationLeakyReluKernel_cu_9e10b42f_310617leaky_relu_kernelERNS_18TensorIteratorBaseERKN3c106ScalarEENKUlvE_clEvENKUlvE0_clEvEUlfE_EEvS5_RKT_EUliE_EEviT1_,"",@"SHT_CUDA_INFO"
	.sectionflags	@""
	.align	4


	//----- nvinfo : EIATTR_CUDA_API_VERSION
	.align		4
        /*0000*/ 	.byte	0x04, 0x37
        /*0002*/ 	.short	(.L_1289 - .L_1288)
.L_1288:
        /*0004*/ 	.word	0x00000082


	//----- nvinfo : EIATTR_KPARAM_INFO
	.align		4
.L_1289:
        /*0008*/ 	.byte	0x04, 0x17
        /*000a*/ 	.short	(.L_1291 - .L_1290)
.L_1290:
        /*000c*/ 	.word	0x00000000
        /*0010*/ 	.short	0x0001
        /*0012*/ 	.short	0x0008
        /*0014*/ 	.byte	0x00, 0xf0, 0x81, 0x08


	//----- nvinfo : EIATTR_KPARAM_INFO
	.align		4
.L_1291:
        /*0018*/ 	.byte	0x04, 0x17
        /*001a*/ 	.short	(.L_1293 - .L_1292)
.L_1292:
        /*001c*/ 	.word	0x00000000
        /*0020*/ 	.short	0x0000
        /*0022*/ 	.short	0x0000
        /*0024*/ 	.byte	0x00, 0xf0, 0x11, 0x00


	//----- nvinfo : EIATTR_SPARSE_MMA_MASK
	.align		4
.L_1293:
        /*0028*/ 	.byte	0x03, 0x50
        /*002a*/ 	.short	0x0000


	//----- nvinfo : EIATTR_MAXREG_COUNT
	.align		4
        /*002c*/ 	.byte	0x03, 0x1b
        /*002e*/ 	.short	0x0080


	//----- nvinfo : EIATTR_MERCURY_ISA_VERSION
	.align		4
        /*0030*/ 	.byte	0x03, 0x5f
        /*0032*/ 	.short	0x0101


	//----- nvinfo : EIATTR_VRC_CTA_INIT_COUNT
	.align		4
        /*0034*/ 	.byte	0x02, 0x4a
	.zero		1
	.zero		1


	//----- nvinfo : EIATTR_EXIT_INSTR_OFFSETS
	.align		4
        /*0038*/ 	.byte	0x04, 0x1c
        /*003a*/ 	.short	(.L_1295 - .L_1294)


	//   ....[0]....
.L_1294:
        /*003c*/ 	.word	0x00000170


	//   ....[1]....
        /*0040*/ 	.word	0x000001f0


	//   ....[2]....
        /*0044*/ 	.word	0x000015e0


	//   ....[3]....
        /*0048*/ 	.word	0x00002930


	//----- nvinfo : EIATTR_MAX_THREADS
	.align		4
.L_1295:
        /*004c*/ 	.byte	0x04, 0x05
        /*004e*/ 	.short	(.L_1297 - .L_1296)
.L_1296:
        /*0050*/ 	.word	0x00000080
        /*0054*/ 	.word	0x00000001
        /*0058*/ 	.word	0x00000001


	//----- nvinfo : EIATTR_CRS_STACK_SIZE
	.align		4
.L_1297:
        /*005c*/ 	.byte	0x04, 0x1e
        /*005e*/ 	.short	(.L_1299 - .L_1298)
.L_1298:
        /*0060*/ 	.word	0x00000000


	//----- nvinfo : EIATTR_CBANK_PARAM_SIZE
	.align		4
.L_1299:
        /*0064*/ 	.byte	0x03, 0x19
        /*0066*/ 	.short	0x0228


	//----- nvinfo : EIATTR_PARAM_CBANK
	.align		4
        /*0068*/ 	.byte	0x04, 0x0a
        /*006a*/ 	.short	(.L_1301 - .L_1300)
	.align		4
.L_1300:
        /*006c*/ 	.word	index@(.nv.constant0._ZN2at6native18elementwise_kernelILi128ELi2EZNS0_22gpu_kernel_impl_nocastIZZZNS0_66_GLOBAL__N__d53a5ca4_28_ActivationLeakyReluKernel_cu_9e10b42f_310617leaky_relu_kernelERNS_18TensorIteratorBaseERKN3c106ScalarEENKUlvE_clEvENKUlvE0_clEvEUlfE_EEvS5_RKT_EUliE_EEviT1_)
        /*0070*/ 	.short	0x0380
        /*0072*/ 	.short	0x0228


	//----- nvinfo : EIATTR_SW_WAR
	.align		4
.L_1301:
        /*0074*/ 	.byte	0x04, 0x36
        /*0076*/ 	.short	(.L_1303 - .L_1302)
.L_1302:
        /*0078*/ 	.word	0x00000008
.L_1303:


//--------------------- .nv.info._ZN2at6native27unrolled_elementwise_kernelIZZZNS0_66_GLOBAL__N__d53a5ca4_28_ActivationLeakyReluKernel_cu_9e10b42f_310617leaky_relu_kernelERNS_18TensorIteratorBaseERKN3c106ScalarEENKUlvE_clEvENKUlvE0_clEvEUlfE_St5arrayIPcLm2EELi4E23TrivialOffsetCalculatorILi1EjESG_NS0_6memory15LoadWithoutCastENSH_16StoreWithoutCastEEEviT_T0_T2_T3_T4_T5_ --------------------------
	.section	.nv.info._ZN2at6native27unrolled_elementwise_kernelIZZZNS0_66_GLOBAL__N__d53a5ca4_28_ActivationLeakyReluKernel_cu_9e10b42f_310617leaky_relu_kernelERNS_18TensorIteratorBaseERKN3c106ScalarEENKUlvE_clEvENKUlvE0_clEvEUlfE_St5arrayIPcLm2EELi4E23TrivialOffsetCalculatorILi1EjESG_NS0_6memory15LoadWithoutCastENSH_16StoreWithoutCastEEEviT_T0_T2_T3_T4_T5_,"",@"SHT_CUDA_INFO"
	.sectionflags	@""
	.align	4


	//----- nvinfo : EIATTR_CUDA_API_VERSION
	.align		4
        /*0000*/ 	.byte	0x04, 0x37
        /*0002*/ 	.short	(.L_1305 - .L_1304)
.L_1304:
        /*0004*/ 	.word	0x00000082


	//----- nvinfo : EIATTR_KPARAM_INFO
	.align		4
.L_1305:
        /*0008*/ 	.byte	0x04, 0x17
        /*000a*/ 	.short	(.L_1307 - .L_1306)
.L_1306:
        /*000c*/ 	.word	0x00000000
        /*0010*/ 	.short	0x0006
        /*0012*/ 	.short	0x002b
        /*0014*/ 	.byte	0x00, 0xf0, 0x05, 0x00


	//----- nvinfo : EIATTR_KPARAM_INFO
	.align		4
.L_1307:
        /*0018*/ 	.byte	0x04, 0x17
        /*001a*/ 	.short	(.L_1309 - .L_1308)
.L_1308:
        /*001c*/ 	.word	0x00000000
        /*0020*/ 	.short	0x0005
        /*0022*/ 	.short	0x002a
        /*0024*/ 	.byte	0x00, 0xf0, 0x05, 0x00


	//----- nvinfo : EIATTR_KPARAM_INFO
	.align		4
.L_1309:
        /*0028*/ 	.byte	0x04, 0x17
        /*002a*/ 	.short	(.L_1311 - .L_1310)
.L_1310:
        /*002c*/ 	.word	0x00000000
        /*0030*/ 	.short	0x0004
        /*0032*/ 	.short	0x0029
        /*0034*/ 	.byte	0x00, 0xf0, 0x05, 0x00


	//----- nvinfo : EIATTR_KPARAM_INFO
	.align		4
.L_1311:
        /*0038*/ 	.byte	0x04, 0x17
        /*003a*/ 	.short	(.L_1313 - .L_1312)
.L_1312:
        /*003c*/ 	.word	0x00000000
        /*0040*/ 	.short	0x0003
        /*0042*/ 	.short	0x0028
        /*0044*/ 	.byte	0x00, 0xf0, 0x05, 0x00


	//----- nvinfo : EIATTR_KPARAM_INFO
	.align		4
.L_1313:
        /*0048*/ 	.byte	0x04, 0x17
        /*004a*/ 	.short	(.L_1315 - .L_1314)
.L_1314:
        /*004c*/ 	.word	0x00000000
        /*0050*/ 	.short	0x0002
        /*0052*/ 	.short	0x0018
        /*0054*/ 	.byte	0x00, 0xf0, 0x41, 0x00


	//----- nvinfo : EIATTR_KPARAM_INFO
	.align		4
.L_1315:
        /*0058*/ 	.byte	0x04, 0x17
        /*005a*/ 	.short	(.L_1317 - .L_1316)
.L_1316:
        /*005c*/ 	.word	0x00000000
        /*0060*/ 	.short	0x0001
        /*0062*/ 	.short	0x0008
        /*0064*/ 	.byte	0x00, 0xf0, 0x41, 0x00


	//----- nvinfo : EIATTR_KPARAM_INFO
	.align		4
.L_1317:
        /*0068*/ 	.byte	0x04, 0x17
        /*006a*/ 	.short	(.L_1319 - .L_1318)
.L_1318:
        /*006c*/ 	.word	0x00000000
        /*0070*/ 	.short	0x0000
        /*0072*/ 	.short	0x0000
        /*0074*/ 	.byte	0x00, 0xf0, 0x11, 0x00


	//----- nvinfo : EIATTR_SPARSE_MMA_MASK
	.align		4
.L_1319:
        /*0078*/ 	.byte	0x03, 0x50
        /*007a*/ 	.short	0x0000


	//----- nvinfo : EIATTR_MAXREG_COUNT
	.align		4
        /*007c*/ 	.byte	0x03, 0x1b
        /*007e*/ 	.short	0x00ff


	//----- nvinfo : EIATTR_MERCURY_ISA_VERSION
	.align		4
        /*0080*/ 	.byte	0x03, 0x5f
        /*0082*/ 	.short	0x0101


	//----- nvinfo : EIATTR_VRC_CTA_INIT_COUNT
	.align		4
        /*0084*/ 	.byte	0x02, 0x4a
	.zero		1
	.zero		1


	//----- nvinfo : EIATTR_EXIT_INSTR_OFFSETS
	.align		4
        /*0088*/ 	.byte	0x04, 0x1c
        /*008a*/ 	.short	(.L_1321 - .L_1320)


	//   ....[0]....
.L_1320:
        /*008c*/ 	.word	0x00000450


	//   ....[1]....
        /*0090*/ 	.word	0x000004a0


	//----- nvinfo : EIATTR_MAX_THREADS
	.align		4
.L_1321:
        /*0094*/ 	.byte	0x04, 0x05
        /*0096*/ 	.short	(.L_1323 - .L_1322)
.L_1322:
        /*0098*/ 	.word	0x00000080
        /*009c*/ 	.word	0x00000001
        /*00a0*/ 	.word	0x00000001


	//----- nvinfo : EIATTR_CRS_STACK_SIZE
	.align		4
.L_1323:
        /*00a4*/ 	.byte	0x04, 0x1e
        /*00a6*/ 	.short	(.L_1325 - .L_1324)
.L_1324:
        /*00a8*/ 	.word	0x00000000


	//----- nvinfo : EIATTR_CBANK_PARAM_SIZE
	.align		4
.L_1325:
        /*00ac*/ 	.byte	0x03, 0x19
        /*00ae*/ 	.short	0x002c


	//----- nvinfo : EIATTR_PARAM_CBANK
	.align		4
        /*00b0*/ 	.byte	0x04, 0x0a
        /*00b2*/ 	.short	(.L_1327 - .L_1326)
	.align		4
.L_1326:
        /*00b4*/ 	.word	index@(.nv.constant0._ZN2at6native27unrolled_elementwise_kernelIZZZNS0_66_GLOBAL__N__d53a5ca4_28_ActivationLeakyReluKernel_cu_9e10b42f_310617leaky_relu_kernelERNS_18TensorIteratorBaseERKN3c106ScalarEENKUlvE_clEvENKUlvE0_clEvEUlfE_St5arrayIPcLm2EELi4E23TrivialOffsetCalculatorILi1EjESG_NS0_6memory15LoadWithoutCastENSH_16StoreWithoutCastEEEviT_T0_T2_T3_T4_T5_)
        /*00b8*/ 	.short	0x0380
        /*00ba*/ 	.short	0x002c


	//----- nvinfo : EIATTR_SW_WAR
	.align		4
.L_1327:
        /*00bc*/ 	.byte	0x04, 0x36
        /*00be*/ 	.short	(.L_1329 - .L_1328)
.L_1328:
        /*00c0*/ 	.word	0x00000008
.L_1329:


//--------------------- .nv.info._ZN2at6native29vectorized_elementwise_kernelILi2EZZZNS0_66_GLOBAL__N__d53a5ca4_28_ActivationLeakyReluKernel_cu_9e10b42f_310617leaky_relu_kernelERNS_18TensorIteratorBaseERKN3c106ScalarEENKUlvE_clEvENKUlvE0_clEvEUlfE_St5arrayIPcLm2EEEEviT0_T1_ --------------------------
	.section	.nv.info._ZN2at6native29vectorized_elementwise_kernelILi2EZZZNS0_66_GLOBAL__N__d53a5ca4_28_ActivationLeakyReluKernel_cu_9e10b42f_310617leaky_relu_kernelERNS_18TensorIteratorBaseERKN3c106ScalarEENKUlvE_clEvENKUlvE0_clEvEUlfE_St5arrayIPcLm2EEEEviT0_T1_,"",@"SHT_CUDA_INFO"
	.sectionflags	@""
	.align	4


	//----- nvinfo : EIATTR_CUDA_API_VERSION
	.align		4
        /*0000*/ 	.byte	0x04, 0x37
        /*0002*/ 	.short	(.L_1331 - .L_1330)
.L_1330:
        /*0004*/ 	.word	0x00000082


	//----- nvinfo : EIATTR_KPARAM_INFO
	.align		4
.L_1331:
        /*0008*/ 	.byte	0x04, 0x17
        /*000a*/ 	.short	(.L_1333 - .L_1332)
.L_1332:
        /*000c*/ 	.word	0x00000000
        /*0010*/ 	.short	0x0002
        /*0012*/ 	.short	0x0018
        /*0014*/ 	.byte	0x00, 0xf0, 0x41, 0x00


	//----- nvinfo : EIATTR_KPARAM_INFO
	.align		4
.L_1333:
        /*0018*/ 	.byte	0x04, 0x17
        /*001a*/ 	.short	(.L_1335 - .L_1334)
.L_1334:
        /*001c*/ 	.word	0x00000000
        /*0020*/ 	.short	0x0001
        /*0022*/ 	.short	0x0008
        /*0024*/ 	.byte	0x00, 0xf0, 0x41, 0x00


	//----- nvinfo : EIATTR_KPARAM_INFO
	.align		4
.L_1335:
        /*0028*/ 	.byte	0x04, 0x17
        /*002a*/ 	.short	(.L_1337 - .L_1336)
.L_1336:
        /*002c*/ 	.word	0x00000000
        /*0030*/ 	.short	0x0000
        /*0032*/ 	.short	0x0000
        /*0034*/ 	.byte	0x00, 0xf0, 0x11, 0x00


	//----- nvinfo : EIATTR_SPARSE_MMA_MASK
	.align		4
.L_1337:
        /*0038*/ 	.byte	0x03, 0x50
        /*003a*/ 	.short	0x0000


	//----- nvinfo : EIATTR_MAXREG_COUNT
	.align		4
        /*003c*/ 	.byte	0x03, 0x1b
        /*003e*/ 	.short	0x00ff


	//----- nvinfo : EIATTR_MERCURY_ISA_VERSION
	.align		4
        /*0040*/ 	.byte	0x03, 0x5f
        /*0042*/ 	.short	0x0101


	//----- nvinfo : EIATTR_VRC_CTA_INIT_COUNT
	.align		4
        /*0044*/ 	.byte	0x02, 0x4a
	.zero		1
	.zero		1


	//----- nvinfo : EIATTR_EXIT_INSTR_OFFSETS
	.align		4
        /*0048*/ 	.byte	0x04, 0x1c
        /*004a*/ 	.short	(.L_1339 - .L_1338)


	//   ....[0]....
.L_1338:
        /*004c*/ 	.word	0x00000880


	//   ....[1]....
        /*0050*/ 	.word	0x000008d0


	//   ....[2]....
        /*0054*/ 	.word	0x00000ae0


	//----- nvinfo : EIATTR_MAX_THREADS
	.align		4
.L_1339:
        /*0058*/ 	.byte	0x04, 0x05
        /*005a*/ 	.short	(.L_1341 - .L_1340)
.L_1340:
        /*005c*/ 	.word	0x00000080
        /*0060*/ 	.word	0x00000001
        /*0064*/ 	.word	0x00000001


	//----- nvinfo : EIATTR_CRS_STACK_SIZE
	.align		4
.L_1341:
        /*0068*/ 	.byte	0x04, 0x1e
        /*006a*/ 	.short	(.L_1343 - .L_1342)
.L_1342:
        /*006c*/ 	.word	0x00000000


	//----- nvinfo : EIATTR_CBANK_PARAM_SIZE
	.align		4
.L_1343:
        /*0070*/ 	.byte	0x03, 0x19
        /*0072*/ 	.short	0x0028


	//----- nvinfo : EIATTR_PARAM_CBANK
	.align		4
        /*0074*/ 	.byte	0x04, 0x0a
        /*0076*/ 	.short	(.L_1345 - .L_1344)
	.align		4
.L_1344:
        /*0078*/ 	.word	index@(.nv.constant0._ZN2at6native29vectorized_elementwise_kernelILi2EZZZNS0_66_GLOBAL__N__d53a5ca4_28_ActivationLeakyReluKernel_cu_9e10b42f_310617leaky_relu_kernelERNS_18TensorIteratorBaseERKN3c106ScalarEENKUlvE_clEvENKUlvE0_clEvEUlfE_St5arrayIPcLm2EEEEviT0_T1_)
        /*007c*/ 	.short	0x0380
        /*007e*/ 	.short	0x0028


	//----- nvinfo : EIATTR_SW_WAR
	.align		4
.L_1345:
        /*0080*/ 	.byte	0x04, 0x36
        /*0082*/ 	.short	(.L_1347 - .L_1346)
.L_1346:
        /*0084*/ 	.word	0x00000008
.L_1347:


//--------------------- .nv.info._ZN2at6native29vectorized_elementwise_kernelILi4EZZZNS0_66_GLOBAL__N__d53a5ca4_28_ActivationLeakyReluKernel_cu_9e10b42f_310617leaky_relu_kernelERNS_18TensorIteratorBaseERKN3c106ScalarEENKUlvE_clEvENKUlvE0_clEvEUlfE_St5arrayIPcLm2EEEEviT0_T1_ --------------------------
	.section	.nv.info._ZN2at6native29vectorized_elementwise_kernelILi4EZZZNS0_66_GLOBAL__N__d53a5ca4_28_ActivationLeakyReluKernel_cu_9e10b42f_310617leaky_relu_kernelERNS_18TensorIteratorBaseERKN3c106ScalarEENKUlvE_clEvENKUlvE0_clEvEUlfE_St5arrayIPcLm2EEEEviT0_T1_,"",@"SHT_CUDA_INFO"
	.sectionflags	@""
	.align	4


	//----- nvinfo : EIATTR_CUDA_API_VERSION
	.align		4
        /*0000*/ 	.byte	0x04, 0x37
        /*0002*/ 	.short	(.L_1349 - .L_1348)
.L_1348:
        /*0004*/ 	.word	0x00000082


	//----- nvinfo : EIATTR_KPARAM_INFO
	.align		4
.L_1349:
        /*0008*/ 	.byte	0x04, 0x17
        /*000a*/ 	.short	(.L_1351 - .L_1350)
.L_1350:
        /*000c*/ 	.word	0x00000000
        /*0010*/ 	.short	0x0002
        /*0012*/ 	.short	0x0018
        /*0014*/ 	.byte	0x00, 0xf0, 0x41, 0x00


	//----- nvinfo : EIATTR_KPARAM_INFO
	.align		4
.L_1351:
        /*0018*/ 	.byte	0x04, 0x17
        /*001a*/ 	.short	(.L_1353 - .L_1352)
.L_1352:
        /*001c*/ 	.word	0x00000000
        /*0020*/ 	.short	0x0001
        /*0022*/ 	.short	0x0008
        /*0024*/ 	.byte	0x00, 0xf0, 0x41, 0x00


	//----- nvinfo : EIATTR_KPARAM_INFO
	.align		4
.L_1353:
        /*0028*/ 	.byte	0x04, 0x17
        /*002a*/ 	.short	(.L_1355 - .L_1354)
.L_1354:
        /*002c*/ 	.word	0x00000000
        /*0030*/ 	.short	0x0000
        /*0032*/ 	.short	0x0000
        /*0034*/ 	.byte	0x00, 0xf0, 0x11, 0x00


	//----- nvinfo : EIATTR_SPARSE_MMA_MASK
	.align		4
.L_1355:
        /*0038*/ 	.byte	0x03, 0x50
        /*003a*/ 	.short	0x0000


	//----- nvinfo : EIATTR_MAXREG_COUNT
	.align		4
        /*003c*/ 	.byte	0x03, 0x1b
        /*003e*/ 	.short	0x00ff


	//----- nvinfo : EIATTR_MERCURY_ISA_VERSION
	.align		4
        /*0040*/ 	.byte	0x03, 0x5f
        /*0042*/ 	.short	0x0101


	//----- nvinfo : EIATTR_VRC_CTA_INIT_COUNT
	.align		4
        /*0044*/ 	.byte	0x02, 0x4a
	.zero		1
	.zero		1


	//----- nvinfo : EIATTR_EXIT_INSTR_OFFSETS
	.align		4
        /*0048*/ 	.byte	0x04, 0x1c
        /*004a*/ 	.short	(.L_1357 - .L_1356)


	//   ....[0]....
.L_1356:
        /*004c*/ 	.word	0x00000880


	//   ....[1]....
        /*0050*/ 	.word	0x000008d0


	//   ....[2]....
        /*0054*/ 	.word	0x00000aa0


	//----- nvinfo : EIATTR_MAX_THREADS
	.align		4
.L_1357:
        /*0058*/ 	.byte	0x04, 0x05
        /*005a*/ 	.short	(.L_1359 - .L_1358)
.L_1358:
        /*005c*/ 	.word	0x00000080
        /*0060*/ 	.word	0x00000001
        /*0064*/ 	.word	0x00000001


	//----- nvinfo : EIATTR_CRS_STACK_SIZE
	.align		4
.L_1359:
        /*0068*/ 	.byte	0x04, 0x1e
        /*006a*/ 	.short	(.L_1361 - .L_1360)
.L_1360:
        /*006c*/ 	.word	0x00000000


	//----- nvinfo : EIATTR_CBANK_PARAM_SIZE
	.align		4
.L_1361:
        /*0070*/ 	.byte	0x03, 0x19
        /*0072*/ 	.short	0x0028


	//----- nvinfo : EIATTR_PARAM_CBANK
	.align		4
        /*0074*/ 	.byte	0x04, 0x0a
        /*0076*/ 	.short	(.L_1363 - .L_1362)
	.align		4
.L_1362:
        /*0078*/ 	.word	index@(.nv.constant0._ZN2at6native29vectorized_elementwise_kernelILi4EZZZNS0_66_GLOBAL__N__d53a5ca4_28_ActivationLeakyReluKernel_cu_9e10b42f_310617leaky_relu_kernelERNS_18TensorIteratorBaseERKN3c106ScalarEENKUlvE_clEvENKUlvE0_clEvEUlfE_St5arrayIPcLm2EEEEviT0_T1_)
        /*007c*/ 	.short	0x0380
        /*007e*/ 	.short	0x0028


	//----- nvinfo : EIATTR_SW_WAR
	.align		4
.L_1363:
        /*0080*/ 	.byte	0x04, 0x36
        /*0082*/ 	.short	(.L_1365 - .L_1364)
.L_1364:
        /*0084*/ 	.word	0x00000008
.L_1365:


//--------------------- .nv.info._ZN2at6native29vectorized_elementwise_kernelILi8EZZZNS0_66_GLOBAL__N__d53a5ca4_28_ActivationLeakyReluKernel_cu_9e10b42f_310617leaky_relu_kernelERNS_18TensorIteratorBaseERKN3c106ScalarEENKUlvE_clEvENKUlvE0_clEvEUlfE_St5arrayIPcLm2EEEEviT0_T1_ --------------------------
	.section	.nv.info._ZN2at6native29vectorized_elementwise_kernelILi8EZZZNS0_66_GLOBAL__N__d53a5ca4_28_ActivationLeakyReluKernel_cu_9e10b42f_310617leaky_relu_kernelERNS_18TensorIteratorBaseERKN3c106ScalarEENKUlvE_clEvENKUlvE0_clEvEUlfE_St5arrayIPcLm2EEEEviT0_T1_,"",@"SHT_CUDA_INFO"
	.sectionflags	@""
	.align	4


	//----- nvinfo : EIATTR_CUDA_API_VERSION
	.align		4
        /*0000*/ 	.byte	0x04, 0x37
        /*0002*/ 	.short	(.L_1367 - .L_1366)
.L_1366:
        /*0004*/ 	.word	0x00000082


	//----- nvinfo : EIATTR_KPARAM_INFO
	.align		4
.L_1367:
        /*0008*/ 	.byte	0x04, 0x17
        /*000a*/ 	.short	(.L_1369 - .L_1368)
.L_1368:
        /*000c*/ 	.word	0x00000000
        /*0010*/ 	.short	0x0002
        /*0012*/ 	.short	0x0018
        /*0014*/ 	.byte	0x00, 0xf0, 0x41, 0x00


	//----- nvinfo : EIATTR_KPARAM_INFO
	.align		4
.L_1369:
        /*0018*/ 	.byte	0x04, 0x17
        /*001a*/ 	.short	(.L_1371 - .L_1370)
.L_1370:
        /*001c*/ 	.word	0x00000000
        /*0020*/ 	.short	0x0001
        /*0022*/ 	.short	0x0008
        /*0024*/ 	.byte	0x00, 0xf0, 0x41, 0x00


	//----- nvinfo : EIATTR_KPARAM_INFO
	.align		4
.L_1371:
        /*0028*/ 	.byte	0x04, 0x17
        /*002a*/ 	.short	(.L_1373 - .L_1372)
.L_1372:
        /*002c*/ 	.word	0x00000000
        /*0030*/ 	.short	0x0000
        /*0032*/ 	.short	0x0000
        /*0034*/ 	.byte	0x00, 0xf0, 0x11, 0x00


	//----- nvinfo : EIATTR_SPARSE_MMA_MASK
	.align		4
.L_1373:
        /*0038*/ 	.byte	0x03, 0x50
        /*003a*/ 	.short	0x0000


	//----- nvinfo : EIATTR_MAXREG_COUNT
	.align		4
        /*003c*/ 	.byte	0x03, 0x1b
        /*003e*/ 	.short	0x00ff


	//----- nvinfo : EIATTR_MERCURY_ISA_VERSION
	.align		4
        /*0040*/ 	.byte	0x03, 0x5f
        /*0042*/ 	.short	0x0101


	//----- nvinfo : EIATTR_VRC_CTA_INIT_COUNT
	.align		4
        /*0044*/ 	.byte	0x02, 0x4a
	.zero		1
	.zero		1


	//----- nvinfo : EIATTR_EXIT_INSTR_OFFSETS
	.align		4
        /*0048*/ 	.byte	0x04, 0x1c
        /*004a*/ 	.short	(.L_1375 - .L_1374)


	//   ....[0]....
.L_1374:
        /*004c*/ 	.word	0x00000010


	//----- nvinfo : EIATTR_MAX_THREADS
	.align		4
.L_1375:
        /*0050*/ 	.byte	0x04, 0x05
        /*0052*/ 	.short	(.L_1377 - .L_1376)
.L_1376:
        /*0054*/ 	.word	0x00000080
        /*0058*/ 	.word	0x00000001
        /*005c*/ 	.word	0x00000001


	//----- nvinfo : EIATTR_CBANK_PARAM_SIZE
	.align		4
.L_1377:
        /*0060*/ 	.byte	0x03, 0x19
        /*0062*/ 	.short	0x0028


	//----- nvinfo : EIATTR_PARAM_CBANK
	.align		4
        /*0064*/ 	.byte	0x04, 0x0a
        /*0066*/ 	.short	(.L_1379 - .L_1378)
	.align		4
.L_1378:
        /*0068*/ 	.word	index@(.nv.constant0._ZN2at6native29vectorized_elementwise_kernelILi8EZZZNS0_66_GLOBAL__N__d53a5ca4_28_ActivationLeakyReluKernel_cu_9e10b42f_310617leaky_relu_kernelERNS_18TensorIteratorBaseERKN3c106ScalarEENKUlvE_clEvENKUlvE0_clEvEUlfE_St5arrayIPcLm2EEEEviT0_T1_)
        /*006c*/ 	.short	0x0380
        /*006e*/ 	.short	0x0028


	//----- nvinfo : EIATTR_SW_WAR
	.align		4
.L_1379:
        /*0070*/ 	.byte	0x04, 0x36
        /*0072*/ 	.short	(.L_1381 - .L_1380)
.L_1380:
        /*0074*/ 	.word	0x00000008
.L_1381:


//--------------------- .nv.info._ZN2at6native18elementwise_kernelILi128ELi4EZNS0_15gpu_kernel_implIZZZNS0_66_GLOBAL__N__d53a5ca4_28_ActivationLeakyReluKernel_cu_9e10b42f_310617leaky_relu_kernelERNS_18TensorIteratorBaseERKN3c106ScalarEENKUlvE_clEvENKUlvE_clEvEUldE_EEvS5_RKT_EUliE_EEviT1_ --------------------------
	.section	.nv.info._ZN2at6native18elementwise_kernelILi128ELi4EZNS0_15gpu_kernel_implIZZZNS0_66_GLOBAL__N__d53a5ca4_28_ActivationLeakyReluKernel_cu_9e10b42f_310617leaky_relu_kernelERNS_18TensorIteratorBaseERKN3c106ScalarEENKUlvE_clEvENKUlvE_clEvEUldE_EEvS5_RKT_EUliE_EEviT1_,"",@"SHT_CUDA_INFO"
	.sectionflags	@""
	.align	4


	//----- nvinfo : EIATTR_CUDA_API_VERSION
	.align		4
        /*0000*/ 	.byte	0x04, 0x37
        /*0002*/ 	.short	(.L_1383 - .L_1382)
.L_1382:
        /*0004*/ 	.word	0x00000082


	//----- nvinfo : EIATTR_KPARAM_INFO
	.align		4
.L_1383:
        /*0008*/ 	.byte	0x04, 0x17
        /*000a*/ 	.short	(.L_1385 - .L_1384)
.L_1384:
        /*000c*/ 	.word	0x00000000
        /*0010*/ 	.short	0x0001
        /*0012*/ 	.short	0x0008
        /*0014*/ 	.byte	0x00, 0xf0, 0xa1, 0x08


	//----- nvinfo : EIATTR_KPARAM_INFO
	.align		4
.L_1385:
        /*0018*/ 	.byte	0x04, 0x17
        /*001a*/ 	.short	(.L_1387 - .L_1386)
.L_1386:
        /*001c*/ 	.word	0x00000000
        /*0020*/ 	.short	0x0000
        /*0022*/ 	.short	0x0000
        /*0024*/ 	.byte	0x00, 0xf0, 0x11, 0x00


	//----- nvinfo : EIATTR_SPARSE_MMA_MASK
	.align		4
.L_1387:
        /*0028*/ 	.byte	0x03, 0x50
        /*002a*/ 	.short	0x0000


	//----- nvinfo : EIATTR_MAXREG_COUNT
	.align		4
        /*002c*/ 	.byte	0x03, 0x1b
        /*002e*/ 	.short	0x0080


	//----- nvinfo : EIATTR_EXTERNS
	.align		4
        /*0030*/ 	.byte	0x04, 0x0f
        /*0032*/ 	.short	(.L_1389 - .L_1388)


	//   ....[0]....
	.align		4
.L_1388:
        /*0034*/ 	.word	index@(__assertfail)


	//----- nvinfo : EIATTR_MERCURY_ISA_VERSION
	.align		4
.L_1389:
        /*0038*/ 	.byte	0x03, 0x5f
        /*003a*/ 	.short	0x0101


	//----- nvinfo : EIATTR_VRC_CTA_INIT_COUNT
	.align		4
        /*003c*/ 	.byte	0x02, 0x4a
	.zero		1
	.zero		1


	//----- nvinfo : EIATTR_SYSCALL_OFFSETS
	.align		4
        /*0040*/ 	.byte	0x04, 0x46
        /*0042*/ 	.short	(.L_1391 - .L_1390)


	//   ....[0]....
.L_1390:
        /*0044*/ 	.word	0x00002180


	//   ....[1]....
        /*0048*/ 	.word	0x000034c0


	//   ....[2]....
        /*004c*/ 	.word	0x00005850


	//   ....[3]....
        /*0050*/ 	.word	0x00006890


	//   ....[4]....
        /*0054*/ 	.word	0x00008e50


	//   ....[5]....
        /*0058*/ 	.word	0x00009e90


	//   ....[6]....
        /*005c*/ 	.word	0x0000c460


	//   ....[7]....
        /*0060*/ 	.word	0x0000d470


	//----- nvinfo : EIATTR_EXIT_INSTR_OFFSETS
	.align		4
.L_1391:
        /*0064*/ 	.byte	0x04, 0x1c
        /*0066*/ 	.short	(.L_1393 - .L_1392)


	//   ....[0]....
.L_1392:
        /*0068*/ 	.word	0x0000a2f0


	//   ....[1]....
        /*006c*/ 	.word	0x0000c640


	//   ....[2]....
        /*0070*/ 	.word	0x0000c680


	//   ....[3]....
        /*0074*/ 	.word	0x0000c710


	//   ....[4]....
        /*0078*/ 	.word	0x0000c740


	//   ....[5]....
        /*007c*/ 	.word	0x0000c770


	//   ....[6]....
        /*0080*/ 	.word	0x0000c880


	//   ....[7]....
        /*0084*/ 	.word	0x0000c940


	//   ....[8]....
        /*0088*/ 	.word	0x0000ca60


	//   ....[9]....
        /*008c*/ 	.word	0x0000cb30


	//   ....[10]....
        /*0090*/ 	.word	0x0000cb50


	//   ....[11]....
        /*0094*/ 	.word	0x0000cc20


	//   ....[12]....
        /*0098*/ 	.word	0x0000ce10


	//   ....[13]....
        /*009c*/ 	.word	0x0000d000


	//   ....[14]....
        /*00a0*/ 	.word	0x0000d1e0


	//   ....[15]....
        /*00a4*/ 	.word	0x0000d210


	//   ....[16]....
        /*00a8*/ 	.word	0x0000d240


	//   ....[17]....
        /*00ac*/ 	.word	0x0000d2e0


	//   ....[18]....
        /*00b0*/ 	.word	0x0000d310


	//   ....[19]....
        /*00b4*/ 	.word	0x0000d480


	//   ....[20]....
        /*00b8*/ 	.word	0x0000d610


	//   ....[21]....
        /*00bc*/ 	.word	0x0000d7d0


	//   ....[22]....
        /*00c0*/ 	.word	0x0000d890


	//----- nvinfo : EIATTR_MAX_THREADS
	.align		4
.L_1393:
        /*00c4*/ 	.byte	0x04, 0x05
        /*00c6*/ 	.short	(.L_1395 - .L_1394)
.L_1394:
        /*00c8*/ 	.word	0x00000080
        /*00cc*/ 	.word	0x00000001
        /*00d0*/ 	.word	0x00000001


	//----- nvinfo : EIATTR_CRS_STACK_SIZE
	.align		4
.L_1395:
        /*00d4*/ 	.byte	0x04, 0x1e
        /*00d6*/ 	.short	(.L_1397 - .L_1396)
.L_1396:
        /*00d8*/ 	.word	0x00000000


	//----- nvinfo : EIATTR_CBANK_PARAM_SIZE
	.align		4
.L_1397:
        /*00dc*/ 	.byte	0x03, 0x19
        /*00de*/ 	.short	0x0230


	//----- nvinfo : EIATTR_PARAM_CBANK
	.align		4
        /*00e0*/ 	.byte	0x04, 0x0a
        /*00e2*/ 	.short	(.L_1399 - .L_1398)
	.align		4
.L_1398:
        /*00e4*/ 	.word	index@(.nv.constant0._ZN2at6native18elementwise_kernelILi128ELi4EZNS0_15gpu_kernel_implIZZZNS0_66_GLOBAL__N__d53a5ca4_28_ActivationLeakyReluKernel_cu_9e10b42f_310617leaky_relu_kernelERNS_18TensorIteratorBaseERKN3c106ScalarEENKUlvE_clEvENKUlvE_clEvEUldE_EEvS5_RKT_EUliE_EEviT1_)
        /*00e8*/ 	.short	0x0380
        /*00ea*/ 	.short	0x0230


	//----- nvinfo : EIATTR_SW_WAR
	.align		4
.L_1399:
        /*00ec*/ 	.byte	0x04, 0x36
        /*00ee*/ 	.short	(.L_1401 - .L_1400)
.L_1400:
        /*00f0*/ 	.word	0x00000008
.L_1401:


//--------------------- .nv.info._ZN2at6native27unrolled_elementwise_kernelIZZZNS0_66_GLOBAL__N__d53a5ca4_28_ActivationLeakyReluKernel_cu_9e10b42f_310617leaky_relu_kernelERNS_18TensorIteratorBaseERKN3c106ScalarEENKUlvE_clEvENKUlvE_clEvEUldE_St5arrayIPcLm2EELi4E23TrivialOffsetCalculatorILi1EjESG_NS0_6memory12LoadWithCastILi1EEENSH_13StoreWithCastILi1EEEEEviT_T0_T2_T3_T4_T5_ --------------------------
	.section	.nv.info._ZN2at6native27unrolled_elementwise_kernelIZZZNS0_66_GLOBAL__N__d53a5ca4_28_ActivationLeakyReluKernel_cu_9e10b42f_310617leaky_relu_kernelERNS_18TensorIteratorBaseERKN3c106ScalarEENKUlvE_clEvENKUlvE_clEvEUldE_St5arrayIPcLm2EELi4E23TrivialOffsetCalculatorILi1EjESG_NS0_6memory12LoadWithCastILi1EEENSH_13StoreWithCastILi1EEEEEviT_T0_T2_T3_T4_T5_,"",@"SHT_CUDA_INFO"
	.sectionflags	@""
	.align	4


	//----- nvinfo : EIATTR_CUDA_API_VERSION
	.align		4
        /*0000*/ 	.byte	0x04, 0x37
        /*0002*/ 	.short	(.L_1403 - .L_1402)
.L_1402:
        /*0004*/ 	.word	0x00000082


	//----- nvinfo : EIATTR_KPARAM_INFO
	.align		4
.L_1403:
        /*0008*/ 	.byte	0x04, 0x17
        /*000a*/ 	.short	(.L_1405 - .L_1404)
.L_1404:
        /*000c*/ 	.word	0x00000000
        /*0010*/ 	.short	0x0006
        /*0012*/ 	.short	0x0034
        /*0014*/ 	.byte	0x00, 0xf0, 0x21, 0x00


	//----- nvinfo : EIATTR_KPARAM_INFO
	.align		4
.L_1405:
        /*0018*/ 	.byte	0x04, 0x17
        /*001a*/ 	.short	(.L_1407 - .L_1406)
.L_1406:
        /*001c*/ 	.word	0x00000000
        /*0020*/ 	.short	0x0005
        /*0022*/ 	.short	0x002c
        /*0024*/ 	.byte	0x00, 0xf0, 0x21, 0x00


	//----- nvinfo : EIATTR_KPARAM_INFO
	.align		4
.L_1407:
        /*0028*/ 	.byte	0x04, 0x17
        /*002a*/ 	.short	(.L_1409 - .L_1408)
.L_1408:
        /*002c*/ 	.word	0x00000000
        /*0030*/ 	.short	0x0004
        /*0032*/ 	.short	0x0029
        /*0034*/ 	.byte	0x00, 0xf0, 0x05, 0x00


	//----- nvinfo : EIATTR_KPARAM_INFO
	.align		4
.L_1409:
        /*0038*/ 	.byte	0x04, 0x17
        /*003a*/ 	.short	(.L_1411 - .L_1410)
.L_1410:
        /*003c*/ 	.word	0x00000000
        /*0040*/ 	.short	0x0003
        /*0042*/ 	.short	0x0028
        /*0044*/ 	.byte	0x00, 0xf0, 0x05, 0x00


	//----- nvinfo : EIATTR_KPARAM_INFO
	.align		4
.L_1411:
        /*0048*/ 	.byte	0x04, 0x17
        /*004a*/ 	.short	(.L_1413 - .L_1412)
.L_1412:
        /*004c*/ 	.word	0x00000000
        /*0050*/ 	.short	0x0002
        /*0052*/ 	.short	0x0018
        /*0054*/ 	.byte	0x00, 0xf0, 0x41, 0x00


	//----- nvinfo : EIATTR_KPARAM_INFO
	.align		4
.L_1413:
        /*0058*/ 	.byte	0x04, 0x17
        /*005a*/ 	.short	(.L_1415 - .L_1414)
.L_1414:
        /*005c*/ 	.word	0x00000000
        /*0060*/ 	.short	0x0001
        /*0062*/ 	.short	0x0008
        /*0064*/ 	.byte	0x00, 0xf0, 0x41, 0x00


	//----- nvinfo : EIATTR_KPARAM_INFO
	.align		4
.L_1415:
        /*0068*/ 	.byte	0x04, 0x17
        /*006a*/ 	.short	(.L_1417 - .L_1416)
.L_1416:
        /*006c*/ 	.word	0x00000000
        /*0070*/ 	.short	0x0000
        /*0072*/ 	.short	0x0000
        /*0074*/ 	.byte	0x00, 0xf0, 0x11, 0x00


	//----- nvinfo : EIATTR_SPARSE_MMA_MASK
	.align		4
.L_1417:
        /*0078*/ 	.byte	0x03, 0x50
        /*007a*/ 	.short	0x0000


	//----- nvinfo : EIATTR_MAXREG_COUNT
	.align		4
        /*007c*/ 	.byte	0x03, 0x1b
        /*007e*/ 	.short	0x00ff


	//----- nvinfo : EIATTR_EXTERNS
	.align		4
        /*0080*/ 	.byte	0x04, 0x0f
        /*0082*/ 	.short	(.L_1419 - .L_1418)


	//   ....[0]....
	.align		4
.L_1418:
        /*0084*/ 	.word	index@(__assertfail)


	//----- nvinfo : EIATTR_MERCURY_ISA_VERSION
	.align		4
.L_1419:
        /*0088*/ 	.byte	0x03, 0x5f
        /*008a*/ 	.short	0x0101


	//----- nvinfo : EIATTR_VRC_CTA_INIT_COUNT
	.align		4
        /*008c*/ 	.byte	0x02, 0x4a
	.zero		1
	.zero		1


	//----- nvinfo : EIATTR_SYSCALL_OFFSETS
	.align		4
        /*0090*/ 	.byte	0x04, 0x46
        /*0092*/ 	.short	(.L_1421 - .L_1420)


	//   ....[0]....
.L_1420:
        /*0094*/ 	.word	0x00000e80


	//   ....[1]....
        /*0098*/ 	.word	0x00001ec0


	//   ....[2]....
        /*009c*/ 	.word	0x00002e40


	//   ....[3]....
        /*00a0*/ 	.word	0x00003d80


	//   ....[4]....
        /*00a4*/ 	.word	0x000052b0


	//   ....[5]....
        /*00a8*/ 	.word	0x00006440


	//   ....[6]....
        /*00ac*/ 	.word	0x00007820


	//   ....[7]....
        /*00b0*/ 	.word	0x00008be0


	//----- nvinfo : EIATTR_EXIT_INSTR_OFFSETS
	.align		4
.L_1421:
        /*00b4*/ 	.byte	0x04, 0x1c
        /*00b6*/ 	.short	(.L_1423 - .L_1422)


	//   ....[0]....
.L_1422:
        /*00b8*/ 	.word	0x00007c70


	//   ....[1]....
        /*00bc*/ 	.word	0x00007db0


	//   ....[2]....
        /*00c0*/ 	.word	0x00007df0


	//   ....[3]....
        /*00c4*/ 	.word	0x00007e80


	//   ....[4]....
        /*00c8*/ 	.word	0x00007eb0


	//   ....[5]....
        /*00cc*/ 	.word	0x00007ee0


	//   ....[6]....
        /*00d0*/ 	.word	0x00007ff0


	//   ....[7]....
        /*00d4*/ 	.word	0x000080b0


	//   ....[8]....
        /*00d8*/ 	.word	0x000081d0


	//   ....[9]....
        /*00dc*/ 	.word	0x000082a0


	//   ....[10]....
        /*00e0*/ 	.word	0x000082c0


	//   ....[11]....
        /*00e4*/ 	.word	0x00008390


	//   ....[12]....
        /*00e8*/ 	.word	0x00008580


	//   ....[13]....
        /*00ec*/ 	.word	0x00008770


	//   ....[14]....
        /*00f0*/ 	.word	0x00008950


	//   ....[15]....
        /*00f4*/ 	.word	0x00008980


	//   ....[16]....
        /*00f8*/ 	.word	0x000089b0


	//   ....[17]....
        /*00fc*/ 	.word	0x00008a50


	//   ....[18]....
        /*0100*/ 	.word	0x00008a80


	//   ....[19]....
        /*0104*/ 	.word	0x00008bf0


	//   ....[20]....
        /*0108*/ 	.word	0x00008d80


	//   ....[21]....
        /*010c*/ 	.word	0x00008f40


	//   ....[22]....
        /*0110*/ 	.word	0x00009000


	//----- nvinfo : EIATTR_MAX_THREADS
	.align		4
.L_1423:
        /*0114*/ 	.byte	0x04, 0x05
        /*0116*/ 	.short	(.L_1425 - .L_1424)
.L_1424:
        /*0118*/ 	.word	0x00000080
        /*011c*/ 	.word	0x00000001
        /*0120*/ 	.word	0x00000001


	//----- nvinfo : EIATTR_CRS_STACK_SIZE
	.align		4
.L_1425:
        /*0124*/ 	.byte	0x04, 0x1e
        /*0126*/ 	.short	(.L_1427 - .L_1426)
.L_1426:
        /*0128*/ 	.word	0x00000000


	//----- nvinfo : EIATTR_CBANK_PARAM_SIZE
	.align		4
.L_1427:
        /*012c*/ 	.byte	0x03, 0x19
        /*012e*/ 	.short	0x003c


	//----- nvinfo : EIATTR_PARAM_CBANK
	.align		4
        /*0130*/ 	.byte	0x04, 0x0a
        /*0132*/ 	.short	(.L_1429 - .L_1428)
	.align		4
.L_1428:
        /*0134*/ 	.word	index@(.nv.constant0._ZN2at6native27unrolled_elementwise_kernelIZZZNS0_66_GLOBAL__N__d53a5ca4_28_ActivationLeakyReluKernel_cu_9e10b42f_310617leaky_relu_kernelERNS_18TensorIteratorBaseERKN3c106ScalarEENKUlvE_clEvENKUlvE_clEvEUldE_St5arrayIPcLm2EELi4E23TrivialOffsetCalculatorILi1EjESG_NS0_6memory12LoadWithCastILi1EEENSH_13StoreWithCastILi1EEEEEviT_T0_T2_T3_T4_T5_)
        /*0138*/ 	.short	0x0380
        /*013a*/ 	.short	0x003c


	//----- nvinfo : EIATTR_SW_WAR
	.align		4
.L_1429:
        /*013c*/ 	.byte	0x04, 0x36
        /*013e*/ 	.short	(.L_1431 - .L_1430)
.L_1430:
        /*0140*/ 	.word	0x00000008
.L_1431:


//--------------------- .nv.info._ZN2at6native18elementwise_kernelILi128ELi2EZNS0_22gpu_kernel_impl_nocastIZZZNS0_66_GLOBAL__N__d53a5ca4_28_ActivationLeakyReluKernel_cu_9e10b42f_310617leaky_relu_kernelERNS_18TensorIteratorBaseERKN3c106ScalarEENKUlvE_clEvENKUlvE_clEvEUldE_EEvS5_RKT_EUliE_EEviT1_ --------------------------
	.section	.nv.info._ZN2at6native18elementwise_kernelILi128ELi2EZNS0_22gpu_kernel_impl_nocastIZZZNS0_66_GLOBAL__N__d53a5ca4_28_ActivationLeakyReluKernel_cu_9e10b42f_310617leaky_relu_kernelERNS_18TensorIteratorBaseERKN3c106ScalarEENKUlvE_clEvENKUlvE_clEvEUldE_EEvS5_RKT_EUliE_EEviT1_,"",@"SHT_CUDA_INFO"
	.sectionflags	@""
	.align	4


	//----- nvinfo : EIATTR_CUDA_API_VERSION
	.align		4
        /*0000*/ 	.byte	0x04, 0x37
        /*0002*/ 	.short	(.L_1433 - .L_1432)
.L_1432:
        /*0004*/ 	.word	0x00000082


	//----- nvinfo : EIATTR_KPARAM_INFO
	.align		4
.L_1433:
        /*0008*/ 	.byte	0x04, 0x17
        /*000a*/ 	.short	(.L_1435 - .L_1434)
.L_1434:
        /*000c*/ 	.word	0x00000000
        /*0010*/ 	.short	0x0001
        /*0012*/ 	.short	0x0008
        /*0014*/ 	.byte	0x00, 0xf0, 0x81, 0x08


	//----- nvinfo : EIATTR_KPARAM_INFO
	.align		4
.L_1435:
        /*0018*/ 	.byte	0x04, 0x17
        /*001a*/ 	.short	(.L_1437 - .L_1436)
.L_1436:
        /*001c*/ 	.word	0x00000000
        /*0020*/ 	.short	0x0000
        /*0022*/ 	.short	0x0000
        /*0024*/ 	.byte	0x00, 0xf0, 0x11, 0x00


	//----- nvinfo : EIATTR_SPARSE_MMA_MASK
	.align		4
.L_1437:
        /*0028*/ 	.byte	0x03, 0x50
        /*002a*/ 	.short	0x0000


	//----- nvinfo : EIATTR_MAXREG_COUNT
	.align		4
        /*002c*/ 	.byte	0x03, 0x1b
        /*002e*/ 	.short	0x0080


	//----- nvinfo : EIATTR_MERCURY_ISA_VERSION
	.align		4
        /*0030*/ 	.byte	0x03, 0x5f
        /*0032*/ 	.short	0x0101


	//----- nvinfo : EIATTR_VRC_CTA_INIT_COUNT
	.align		4
        /*0034*/ 	.byte	0x02, 0x4a
	.zero		1
	.zero		1


	//----- nvinfo : EIATTR_EXIT_INSTR_OFFSETS
	.align		4
        /*0038*/ 	.byte	0x04, 0x1c
        /*003a*/ 	.short	(.L_1439 - .L_1438)


	//   ....[0]....
.L_1438:
        /*003c*/ 	.word	0x000001d0


	//   ....[1]....
        /*0040*/ 	.word	0x000002b0


	//   ....[2]....
        /*0044*/ 	.word	0x00001700


	//   ....[3]....
        /*0048*/ 	.word	0x00002ab0


	//----- nvinfo : EIATTR_MAX_THREADS
	.align		4
.L_1439:
        /*004c*/ 	.byte	0x04, 0x05
        /*004e*/ 	.short	(.L_1441 - .L_1440)
.L_1440:
        /*0050*/ 	.word	0x00000080
        /*0054*/ 	.word	0x00000001
        /*0058*/ 	.word	0x00000001


	//----- nvinfo : EIATTR_CRS_STACK_SIZE
	.align		4
.L_1441:
        /*005c*/ 	.byte	0x04, 0x1e
        /*005e*/ 	.short	(.L_1443 - .L_1442)
.L_1442:
        /*0060*/ 	.word	0x00000000


	//----- nvinfo : EIATTR_CBANK_PARAM_SIZE
	.align		4
.L_1443:
        /*0064*/ 	.byte	0x03, 0x19
        /*0066*/ 	.short	0x0228


	//----- nvinfo : EIATTR_PARAM_CBANK
	.align		4
        /*0068*/ 	.byte	0x04, 0x0a
        /*006a*/ 	.short	(.L_1445 - .L_1444)
	.align		4
.L_1444:
        /*006c*/ 	.word	index@(.nv.constant0._ZN2at6native18elementwise_kernelILi128ELi2EZNS0_22gpu_kernel_impl_nocastIZZZNS0_66_GLOBAL__N__d53a5ca4_28_ActivationLeakyReluKernel_cu_9e10b42f_310617leaky_relu_kernelERNS_18TensorIteratorBaseERKN3c106ScalarEENKUlvE_clEvENKUlvE_clEvEUldE_EEvS5_RKT_EUliE_EEviT1_)
        /*0070*/ 	.short	0x0380
        /*0072*/ 	.short	0x0228


	//----- nvinfo : EIATTR_SW_WAR
	.align		4
.L_1445:
        /*0074*/ 	.byte	0x04, 0x36
        /*0076*/ 	.short	(.L_1447 - .L_1446)
.L_1446:
        /*0078*/ 	.word	0x00000008
.L_1447:


//--------------------- .nv.info._ZN2at6native27unrolled_elementwise_kernelIZZZNS0_66_GLOBAL__N__d53a5ca4_28_ActivationLeakyReluKernel_cu_9e10b42f_310617leaky_relu_kernelERNS_18TensorIteratorBaseERKN3c106ScalarEENKUlvE_clEvENKUlvE_clEvEUldE_St5arrayIPcLm2EELi4E23TrivialOffsetCalculatorILi1EjESG_NS0_6memory15LoadWithoutCastENSH_16StoreWithoutCastEEEviT_T0_T2_T3_T4_T5_ --------------------------
	.section	.nv.info._ZN2at6native27unrolled_elementwise_kernelIZZZNS0_66_GLOBAL__N__d53a5ca4_28_ActivationLeakyReluKernel_cu_9e10b42f_310617leaky_relu_kernelERNS_18TensorIteratorBaseERKN3c106ScalarEENKUlvE_clEvENKUlvE_clEvEUldE_St5arrayIPcLm2EELi4E23TrivialOffsetCalculatorILi1EjESG_NS0_6memory15LoadWithoutCastENSH_16StoreWithoutCastEEEviT_T0_T2_T3_T4_T5_,"",@"SHT_CUDA_INFO"
	.sectionflags	@""
	.align	4


	//----- nvinfo : EIATTR_CUDA_API_VERSION
	.align		4
        /*0000*/ 	.byte	0x04, 0x37
        /*0002*/ 	.short	(.L_1449 - .L_1448)
.L_1448:
        /*0004*/ 	.word	0x00000082


	//----- nvinfo : EIATTR_KPARAM_INFO
	.align		4
.L_1449:
        /*0008*/ 	.byte	0x04, 0x17
        /*000a*/ 	.short	(.L_1451 - .L_1450)
.L_1450:
        /*000c*/ 	.word	0x00000000
        /*0010*/ 	.short	0x0006
        /*0012*/ 	.short	0x002b
        /*0014*/ 	.byte	0x00, 0xf0, 0x05, 0x00


	//----- nvinfo : EIATTR_KPARAM_INFO
	.align		4
.L_1451:
        /*0018*/ 	.byte	0x04, 0x17
        /*001a*/ 	.short	(.L_1453 - .L_1452)
.L_1452:
        /*001c*/ 	.word	0x00000000
        /*0020*/ 	.short	0x0005
        /*0022*/ 	.short	0x002a
        /*0024*/ 	.byte	0x00, 0xf0, 0x05, 0x00


	//----- nvinfo : EIATTR_KPARAM_INFO
	.align		4
.L_1453:
        /*0028*/ 	.byte	0x04, 0x17
        /*002a*/ 	.short	(.L_1455 - .L_1454)
.L_1454:
        /*002c*/ 	.word	0x00000000
        /*0030*/ 	.short	0x0004
        /*0032*/ 	.short	0x0029
        /*0034*/ 	.byte	0x00, 0xf0, 0x05, 0x00


	//----- nvinfo : EIATTR_KPARAM_INFO
	.align		4
.L_1455:
        /*0038*/ 	.byte	0x04, 0x17
        /*003a*/ 	.short	(.L_1457 - .L_1456)
.L_1456:
        /*003c*/ 	.word	0x00000000
        /*0040*/ 	.short	0x0003
        /*0042*/ 	.short	0x0028
        /*0044*/ 	.byte	0x00, 0xf0, 0x05, 0x00


	//----- nvinfo : EIATTR_KPARAM_INFO
	.align		4
.L_1457:
        /*0048*/ 	.byte	0x04, 0x17
        /*004a*/ 	.short	(.L_1459 - .L_1458)
.L_1458:
        /*004c*/ 	.word	0x00000000
        /*0050*/ 	.short	0x0002
        /*0052*/ 	.short	0x0018
        /*0054*/ 	.byte	0x00, 0xf0, 0x41, 0x00


	//----- nvinfo : EIATTR_KPARAM_INFO
	.align		4
.L_1459:
        /*0058*/ 	.byte	0x04, 0x17
        /*005a*/ 	.short	(.L_1461 - .L_1460)
.L_1460:
        /*005c*/ 	.word	0x00000000
        /*0060*/ 	.short	0x0001
        /*0062*/ 	.short	0x0008
        /*0064*/ 	.byte	0x00, 0xf0, 0x41, 0x00


	//----- nvinfo : EIATTR_KPARAM_INFO
	.align		4
.L_1461:
        /*0068*/ 	.byte	0x04, 0x17
        /*006a*/ 	.short	(.L_1463 - .L_1462)
.L_1462:
        /*006c*/ 	.word	0x00000000
        /*0070*/ 	.short	0x0000
        /*0072*/ 	.short	0x0000
        /*0074*/ 	.byte	0x00, 0xf0, 0x11, 0x00


	//----- nvinfo : EIATTR_SPARSE_MMA_MASK
	.align		4
.L_1463:
        /*0078*/ 	.byte	0x03, 0x50
        /*007a*/ 	.short	0x0000


	//----- nvinfo : EIATTR_MAXREG_COUNT
	.align		4
        /*007c*/ 	.byte	0x03, 0x1b
        /*007e*/ 	.short	0x00ff


	//----- nvinfo : EIATTR_MERCURY_ISA_VERSION
	.align		4
        /*0080*/ 	.byte	0x03, 0x5f
        /*0082*/ 	.short	0x0101


	//----- nvinfo : EIATTR_VRC_CTA_INIT_COUNT
	.align		4
        /*0084*/ 	.byte	0x02, 0x4a
	.zero		1
	.zero		1


	//----- nvinfo : EIATTR_EXIT_INSTR_OFFSETS
	.align		4
        /*0088*/ 	.byte	0x04, 0x1c
        /*008a*/ 	.short	(.L_1465 - .L_1464)


	//   ....[0]....
.L_1464:
        /*008c*/ 	.word	0x00000670


	//   ....[1]....
        /*0090*/ 	.word	0x000006c0


	//----- nvinfo : EIATTR_MAX_THREADS
	.align		4
.L_1465:
        /*0094*/ 	.byte	0x04, 0x05
        /*0096*/ 	.short	(.L_1467 - .L_1466)
.L_1466:
        /*0098*/ 	.word	0x00000080
        /*009c*/ 	.word	0x00000001
        /*00a0*/ 	.word	0x00000001


	//----- nvinfo : EIATTR_CRS_STACK_SIZE
	.align		4
.L_1467:
        /*00a4*/ 	.byte	0x04, 0x1e
        /*00a6*/ 	.short	(.L_1469 - .L_1468)
.L_1468:
        /*00a8*/ 	.word	0x00000000


	//----- nvinfo : EIATTR_CBANK_PARAM_SIZE
	.align		4
.L_1469:
        /*00ac*/ 	.byte	0x03, 0x19
        /*00ae*/ 	.short	0x002c


	//----- nvinfo : EIATTR_PARAM_CBANK
	.align		4
        /*00b0*/ 	.byte	0x04, 0x0a
        /*00b2*/ 	.short	(.L_1471 - .L_1470)
	.align		4
.L_1470:
        /*00b4*/ 	.word	index@(.nv.constant0._ZN2at6native27unrolled_elementwise_kernelIZZZNS0_66_GLOBAL__N__d53a5ca4_28_ActivationLeakyReluKernel_cu_9e10b42f_310617leaky_relu_kernelERNS_18TensorIteratorBaseERKN3c106ScalarEENKUlvE_clEvENKUlvE_clEvEUldE_St5arrayIPcLm2EELi4E23TrivialOffsetCalculatorILi1EjESG_NS0_6memory15LoadWithoutCastENSH_16StoreWithoutCastEEEviT_T0_T2_T3_T4_T5_)
        /*00b8*/ 	.short	0x0380
        /*00ba*/ 	.short	0x002c


	//----- nvinfo : EIATTR_SW_WAR
	.align		4
.L_1471:
        /*00bc*/ 	.byte	0x04, 0x36
        /*00be*/ 	.short	(.L_1473 - .L_1472)
.L_1472:
        /*00c0*/ 	.word	0x00000008
.L_1473:


//--------------------- .nv.info._ZN2at6native29vectorized_elementwise_kernelILi2EZZZNS0_66_GLOBAL__N__d53a5ca4_28_ActivationLeakyReluKernel_cu_9e10b42f_310617leaky_relu_kernelERNS_18TensorIteratorBaseERKN3c106ScalarEENKUlvE_clEvENKUlvE_clEvEUldE_St5arrayIPcLm2EEEEviT0_T1_ --------------------------
	.section	.nv.info._ZN2at6native29vectorized_elementwise_kernelILi2EZZZNS0_66_GLOBAL__N__d53a5ca4_28_ActivationLeakyReluKernel_cu_9e10b42f_310617leaky_relu_kernelERNS_18TensorIteratorBaseERKN3c106ScalarEENKUlvE_clEvENKUlvE_clEvEUldE_St5arrayIPcLm2EEEEviT0_T1_,"",@"SHT_CUDA_INFO"
	.sectionflags	@""
	.align	4


	//----- nvinfo : EIATTR_CUDA_API_VERSION
	.align		4
        /*0000*/ 	.byte	0x04, 0x37
        /*0002*/ 	.short	(.L_1475 - .L_1474)
.L_1474:
        /*0004*/ 	.word	0x00000082


	//----- nvinfo : EIATTR_KPARAM_INFO
	.align		4
.L_1475:
        /*0008*/ 	.byte	0x04, 0x17
        /*000a*/ 	.short	(.L_1477 - .L_1476)
.L_1476:
        /*000c*/ 	.word	0x00000000
        /*0010*/ 	.short	0x0002
        /*0012*/ 	.short	0x0018
        /*0014*/ 	.byte	0x00, 0xf0, 0x41, 0x00


	//----- nvinfo : EIATTR_KPARAM_INFO
	.align		4
.L_1477:
        /*0018*/ 	.byte	0x04, 0x17
        /*001a*/ 	.short	(.L_1479 - .L_1478)
.L_1478:
        /*001c*/ 	.word	0x00000000
        /*0020*/ 	.short	0x0001
        /*0022*/ 	.short	0x0008
        /*0024*/ 	.byte	0x00, 0xf0, 0x41, 0x00


	//----- nvinfo : EIATTR_KPARAM_INFO
	.align		4
.L_1479:
        /*0028*/ 	.byte	0x04, 0x17
        /*002a*/ 	.short	(.L_1481 - .L_1480)
.L_1480:
        /*002c*/ 	.word	0x00000000
        /*0030*/ 	.short	0x0000
        /*0032*/ 	.short	0x0000
        /*0034*/ 	.byte	0x00, 0xf0, 0x11, 0x00


	//----- nvinfo : EIATTR_SPARSE_MMA_MASK
	.align		4
.L_1481:
        /*0038*/ 	.byte	0x03, 0x50
        /*003a*/ 	.short	0x0000


	//----- nvinfo : EIATTR_MAXREG_COUNT
	.align		4
        /*003c*/ 	.byte	0x03, 0x1b
        /*003e*/ 	.short	0x00ff


	//----- nvinfo : EIATTR_MERCURY_ISA_VERSION
	.align		4
        /*0040*/ 	.byte	0x03, 0x5f
        /*0042*/ 	.short	0x0101


	//----- nvinfo : EIATTR_VRC_CTA_INIT_COUNT
	.align		4
        /*0044*/ 	.byte	0x02, 0x4a
	.zero		1
	.zero		1


	//----- nvinfo : EIATTR_EXIT_INSTR_OFFSETS
	.align		4
        /*0048*/ 	.byte	0x04, 0x1c
        /*004a*/ 	.short	(.L_1483 - .L_1482)


	//   ....[0]....
.L_1482:
        /*004c*/ 	.word	0x00000ce0


	//   ....[1]....
        /*0050*/ 	.word	0x00000d30


	//   ....[2]....
        /*0054*/ 	.word	0x000013c0


	//----- nvinfo : EIATTR_MAX_THREADS
	.align		4
.L_1483:
        /*0058*/ 	.byte	0x04, 0x05
        /*005a*/ 	.short	(.L_1485 - .L_1484)
.L_1484:
        /*005c*/ 	.word	0x00000080
        /*0060*/ 	.word	0x00000001
        /*0064*/ 	.word	0x00000001


	//----- nvinfo : EIATTR_CRS_STACK_SIZE
	.align		4
.L_1485:
        /*0068*/ 	.byte	0x04, 0x1e
        /*006a*/ 	.short	(.L_1487 - .L_1486)
.L_1486:
        /*006c*/ 	.word	0x00000000


	//----- nvinfo : EIATTR_CBANK_PARAM_SIZE
	.align		4
.L_1487:
        /*0070*/ 	.byte	0x03, 0x19
        /*0072*/ 	.short	0x0028


	//----- nvinfo : EIATTR_PARAM_CBANK
	.align		4
        /*0074*/ 	.byte	0x04, 0x0a
        /*0076*/ 	.short	(.L_1489 - .L_1488)
	.align		4
.L_1488:
        /*0078*/ 	.word	index@(.nv.constant0._ZN2at6native29vectorized_elementwise_kernelILi2EZZZNS0_66_GLOBAL__N__d53a5ca4_28_ActivationLeakyReluKernel_cu_9e10b42f_310617leaky_relu_kernelERNS_18TensorIteratorBaseERKN3c106ScalarEENKUlvE_clEvENKUlvE_clEvEUldE_St5arrayIPcLm2EEEEviT0_T1_)
        /*007c*/ 	.short	0x0380
        /*007e*/ 	.short	0x0028


	//----- nvinfo : EIATTR_SW_WAR
	.align		4
.L_1489:
        /*0080*/ 	.byte	0x04, 0x36
        /*0082*/ 	.short	(.L_1491 - .L_1490)
.L_1490:
        /*0084*/ 	.word	0x00000008
.L_1491:


//--------------------- .nv.info._ZN2at6native29vectorized_elementwise_kernelILi4EZZZNS0_66_GLOBAL__N__d53a5ca4_28_ActivationLeakyReluKernel_cu_9e10b42f_310617leaky_relu_kernelERNS_18TensorIteratorBaseERKN3c106ScalarEENKUlvE_clEvENKUlvE_clEvEUldE_St5arrayIPcLm2EEEEviT0_T1_ --------------------------
	.section	.nv.info._ZN2at6native29vectorized_elementwise_kernelILi4EZZZNS0_66_GLOBAL__N__d53a5ca4_28_ActivationLeakyReluKernel_cu_9e10b42f_310617leaky_relu_kernelERNS_18TensorIteratorBaseERKN3c106ScalarEENKUlvE_clEvENKUlvE_clEvEUldE_St5arrayIPcLm2EEEEviT0_T1_,"",@"SHT_CUDA_INFO"
	.sectionflags	@""
	.align	4


	//----- nvinfo : EIATTR_CUDA_API_VERSION
	.align		4
        /*0000*/ 	.byte	0x04, 0x37
        /*0002*/ 	.short	(.L_1493 - .L_1492)
.L_1492:
        /*0004*/ 	.word	0x00000082


	//----- nvinfo : EIATTR_KPARAM_INFO
	.align		4
.L_1493:
        /*0008*/ 	.byte	0x04, 0x17
        /*000a*/ 	.short	(.L_1495 - .L_1494)
.L_1494:
        /*000c*/ 	.word	0x00000000
        /*0010*/ 	.short	0x0002
        /*0012*/ 	.short	0x0018
        /*0014*/ 	.byte	0x00, 0xf0, 0x41, 0x00


	//----- nvinfo : EIATTR_KPARAM_INFO
	.align		4
.L_1495:
        /*0018*/ 	.byte	0x04, 0x17
        /*001a*/ 	.short	(.L_1497 - .L_1496)
.L_1496:
        /*001c*/ 	.word	0x00000000
        /*0020*/ 	.short	0x0001
        /*0022*/ 	.short	0x0008
        /*0024*/ 	.byte	0x00, 0xf0, 0x41, 0x00


	//----- nvinfo : EIATTR_KPARAM_INFO
	.align		4
.L_1497:
        /*0028*/ 	.byte	0x04, 0x17
        /*002a*/ 	.short	(.L_1499 - .L_1498)
.L_1498:
        /*002c*/ 	.word	0x00000000
        /*0030*/ 	.short	0x0000
        /*0032*/ 	.short	0x0000
        /*0034*/ 	.byte	0x00, 0xf0, 0x11, 0x00


	//----- nvinfo : EIATTR_SPARSE_MMA_MASK
	.align		4
.L_1499:
        /*0038*/ 	.byte	0x03, 0x50
        /*003a*/ 	.short	0x0000


	//----- nvinfo : EIATTR_MAXREG_COUNT
	.align		4
        /*003c*/ 	.byte	0x03, 0x1b
        /*003e*/ 	.short	0x00ff


	//----- nvinfo : EIATTR_MERCURY_ISA_VERSION
	.align		4
        /*0040*/ 	.byte	0x03, 0x5f
        /*0042*/ 	.short	0x0101


	//----- nvinfo : EIATTR_VRC_CTA_INIT_COUNT
	.align		4
        /*0044*/ 	.byte	0x02, 0x4a
	.zero		1
	.zero		1


	//----- nvinfo : EIATTR_EXIT_INSTR_OFFSETS
	.align		4
        /*0048*/ 	.byte	0x04, 0x1c
        /*004a*/ 	.short	(.L_1501 - .L_1500)


	//   ....[0]....
.L_1500:
        /*004c*/ 	.word	0x00000ce0


	//   ....[1]....
        /*0050*/ 	.word	0x00000d30


	//   ....[2]....
        /*0054*/ 	.word	0x00001400


	//----- nvinfo : EIATTR_MAX_THREADS
	.align		4
.L_1501:
        /*0058*/ 	.byte	0x04, 0x05
        /*005a*/ 	.short	(.L_1503 - .L_1502)
.L_1502:
        /*005c*/ 	.word	0x00000080
        /*0060*/ 	.word	0x00000001
        /*0064*/ 	.word	0x00000001


	//----- nvinfo : EIATTR_CRS_STACK_SIZE
	.align		4
.L_1503:
        /*0068*/ 	.byte	0x04, 0x1e
        /*006a*/ 	.short	(.L_1505 - .L_1504)
.L_1504:
        /*006c*/ 	.word	0x00000000


	//----- nvinfo : EIATTR_CBANK_PARAM_SIZE
	.align		4
.L_1505:
        /*0070*/ 	.byte	0x03, 0x19
        /*0072*/ 	.short	0x0028


	//----- nvinfo : EIATTR_PARAM_CBANK
	.align		4
        /*0074*/ 	.byte	0x04, 0x0a
        /*0076*/ 	.short	(.L_1507 - .L_1506)
	.align		4
.L_1506:
        /*0078*/ 	.word	index@(.nv.constant0._ZN2at6native29vectorized_elementwise_kernelILi4EZZZNS0_66_GLOBAL__N__d53a5ca4_28_ActivationLeakyReluKernel_cu_9e10b42f_310617leaky_relu_kernelERNS_18TensorIteratorBaseERKN3c106ScalarEENKUlvE_clEvENKUlvE_clEvEUldE_St5arrayIPcLm2EEEEviT0_T1_)
        /*007c*/ 	.short	0x0380
        /*007e*/ 	.short	0x0028


	//----- nvinfo : EIATTR_SW_WAR
	.align		4
.L_1507:
        /*0080*/ 	.byte	0x04, 0x36
        /*0082*/ 	.short	(.L_1509 - .L_1508)
.L_1508:
        /*0084*/ 	.word	0x00000008
.L_1509:


//--------------------- .nv.info._ZN2at6native29vectorized_elementwise_kernelILi8EZZZNS0_66_GLOBAL__N__d53a5ca4_28_ActivationLeakyReluKernel_cu_9e10b42f_310617leaky_relu_kernelERNS_18TensorIteratorBaseERKN3c106ScalarEENKUlvE_clEvENKUlvE_clEvEUldE_St5arrayIPcLm2EEEEviT0_T1_ --------------------------
	.section	.nv.info._ZN2at6native29vectorized_elementwise_kernelILi8EZZZNS0_66_GLOBAL__N__d53a5ca4_28_ActivationLeakyReluKernel_cu_9e10b42f_310617leaky_relu_kernelERNS_18TensorIteratorBaseERKN3c106ScalarEENKUlvE_clEvENKUlvE_clEvEUldE_St5arrayIPcLm2EEEEviT0_T1_,"",@"SHT_CUDA_INFO"
	.sectionflags	@""
	.align	4


	//----- nvinfo : EIATTR_CUDA_API_VERSION
	.align		4
        /*0000*/ 	.byte	0x04, 0x37
        /*0002*/ 	.short	(.L_1511 - .L_1510)
.L_1510:
        /*0004*/ 	.word	0x00000082


	//----- nvinfo : EIATTR_KPARAM_INFO
	.align		4
.L_1511:
        /*0008*/ 	.byte	0x04, 0x17
        /*000a*/ 	.short	(.L_1513 - .L_1512)
.L_1512:
        /*000c*/ 	.word	0x00000000
        /*0010*/ 	.short	0x0002
        /*0012*/ 	.short	0x0018
        /*0014*/ 	.byte	0x00, 0xf0, 0x41, 0x00


	//----- nvinfo : EIATTR_KPARAM_INFO
	.align		4
.L_1513:
        /*0018*/ 	.byte	0x04, 0x17
        /*001a*/ 	.short	(.L_1515 - .L_1514)
.L_1514:
        /*001c*/ 	.word	0x00000000
        /*0020*/ 	.short	0x0001
        /*0022*/ 	.short	0x0008
        /*0024*/ 	.byte	0x00, 0xf0, 0x41, 0x00


	//----- nvinfo : EIATTR_KPARAM_INFO
	.align		4
.L_1515:
        /*0028*/ 	.byte	0x04, 0x17
        /*002a*/ 	.short	(.L_1517 - .L_1516)
.L_1516:
        /*002c*/ 	.word	0x00000000
        /*0030*/ 	.short	0x0000
        /*0032*/ 	.short	0x0000
        /*0034*/ 	.byte	0x00, 0xf0, 0x11, 0x00


	//----- nvinfo : EIATTR_SPARSE_MMA_MASK
	.align		4
.L_1517:
        /*0038*/ 	.byte	0x03, 0x50
        /*003a*/ 	.short	0x0000


	//----- nvinfo : EIATTR_MAXREG_COUNT
	.align		4
        /*003c*/ 	.byte	0x03, 0x1b
        /*003e*/ 	.short	0x00ff


	//----- nvinfo : EIATTR_MERCURY_ISA_VERSION
	.align		4
        /*0040*/ 	.byte	0x03, 0x5f
        /*0042*/ 	.short	0x0101


	//----- nvinfo : EIATTR_VRC_CTA_INIT_COUNT
	.align		4
        /*0044*/ 	.byte	0x02, 0x4a
	.zero		1
	.zero		1


	//----- nvinfo : EIATTR_EXIT_INSTR_OFFSETS
	.align		4
        /*0048*/ 	.byte	0x04, 0x1c
        /*004a*/ 	.short	(.L_1519 - .L_1518)


	//   ....[0]....
.L_1518:
        /*004c*/ 	.word	0x00000010


	//----- nvinfo : EIATTR_MAX_THREADS
	.align		4
.L_1519:
        /*0050*/ 	.byte	0x04, 0x05
        /*0052*/ 	.short	(.L_1521 - .L_1520)
.L_1520:
        /*0054*/ 	.word	0x00000080
        /*0058*/ 	.word	0x00000001
        /*005c*/ 	.word	0x00000001


	//----- nvinfo : EIATTR_CBANK_PARAM_SIZE
	.align		4
.L_1521:
        /*0060*/ 	.byte	0x03, 0x19
        /*0062*/ 	.short	0x0028


	//----- nvinfo : EIATTR_PARAM_CBANK
	.align		4
        /*0064*/ 	.byte	0x04, 0x0a
        /*0066*/ 	.short	(.L_1523 - .L_1522)
	.align		4
.L_1522:
        /*0068*/ 	.word	index@(.nv.constant0._ZN2at6native29vectorized_elementwise_kernelILi8EZZZNS0_66_GLOBAL__N__d53a5ca4_28_ActivationLeakyReluKernel_cu_9e10b42f_310617leaky_relu_kernelERNS_18TensorIteratorBaseERKN3c106ScalarEENKUlvE_clEvENKUlvE_clEvEUldE_St5arrayIPcLm2EEEEviT0_T1_)
        /*006c*/ 	.short	0x0380
        /*006e*/ 	.short	0x0028


	//----- nvinfo : EIATTR_SW_WAR
	.align		4
.L_1523:
        /*0070*/ 	.byte	0x04, 0x36
        /*0072*/ 	.short	(.L_1525 - .L_1524)
.L_1524:
        /*0074*/ 	.word	0x00000008
.L_1525:


//--------------------- .nv.callgraph             --------------------------
	.section	.nv.callgraph,"",@"SHT_CUDA_CALLGRAPH"
	.align	4
	.sectionentsize	8
	.align		4
        /*0000*/ 	.word	0x00000000
	.align		4
        /*0004*/ 	.word	0xffffffff
	.align		4
        /*0008*/ 	.word	index@(_ZN2at6native18elementwise_kernelILi128ELi4EZNS0_15gpu_kernel_implIZZZNS0_66_GLOBAL__N__d53a5ca4_28_ActivationLeakyReluKernel_cu_9e10b42f_310626leaky_relu_backward_kernelERNS_18TensorIteratorBaseERKN3c106ScalarEENKUlvE_clEvENKUlvE2_clEvEUlNS6_8BFloat16ESC_E_EEvS5_RKT_EUliE_EEviT1_)
	.align		4
        /*000c*/ 	.word	index@(__assertfail)
	.align		4
        /*0010*/ 	.word	index@(_ZN2at6native27unrolled_elementwise_kernelIZZZNS0_66_GLOBAL__N__d53a5ca4_28_ActivationLeakyReluKernel_cu_9e10b42f_310626leaky_relu_backward_kernelERNS_18TensorIteratorBaseERKN3c106ScalarEENKUlvE_clEvENKUlvE2_clEvEUlNS5_8BFloat16ESB_E_St5arrayIPcLm3EELi4E23TrivialOffsetCalculatorILi2EjESG_ILi1EjENS0_6memory12LoadWithCastILi2EEENSJ_13StoreWithCastILi1EEEEEviT_T0_T2_T3_T4_T5_)
	.align		4
        /*0014*/ 	.word	index@(__assertfail)
	.align		4
        /*0018*/ 	.word	index@(_ZN2at6native18elementwise_kernelILi128ELi4EZNS0_15gpu_kernel_implIZZZNS0_66_GLOBAL__N__d53a5ca4_28_ActivationLeakyReluKernel_cu_9e10b42f_310626leaky_relu_backward_kernelERNS_18TensorIteratorBaseERKN3c106ScalarEENKUlvE_clEvENKUlvE1_clEvEUlNS6_4HalfESC_E_EEvS5_RKT_EUliE_EEviT1_)
	.align		4
        /*001c*/ 	.word	index@(__assertfail)
	.align		4
        /*0020*/ 	.word	index@(_ZN2at6native27unrolled_elementwise_kernelIZZZNS0_66_GLOBAL__N__d53a5ca4_28_ActivationLeakyReluKernel_cu_9e10b42f_310626leaky_relu_backward_kernelERNS_18TensorIteratorBaseERKN3c106ScalarEENKUlvE_clEvENKUlvE1_clEvEUlNS5_4HalfESB_E_St5arrayIPcLm3EELi4E23TrivialOffsetCalculatorILi2EjESG_ILi1EjENS0_6memory12LoadWithCastILi2EEENSJ_13StoreWithCastILi1EEEEEviT_T0_T2_T3_T4_T5_)
	.align		4
        /*0024*/ 	.word	index@(__assertfail)
	.align		4
        /*0028*/ 	.word	index@(_ZN2at6native18elementwise_kernelILi128ELi4EZNS0_15gpu_kernel_implIZZZNS0_66_GLOBAL__N__d53a5ca4_28_ActivationLeakyReluKernel_cu_9e10b42f_310626leaky_relu_backward_kernelERNS_18TensorIteratorBaseERKN3c106ScalarEENKUlvE_clEvENKUlvE0_clEvEUlffE_EEvS5_RKT_EUliE_EEviT1_)
	.align		4
        /*002c*/ 	.word	index@(__assertfail)
	.align		4
        /*0030*/ 	.word	index@(_ZN2at6native27unrolled_elementwise_kernelIZZZNS0_66_GLOBAL__N__d53a5ca4_28_ActivationLeakyReluKernel_cu_9e10b42f_310626leaky_relu_backward_kernelERNS_18TensorIteratorBaseERKN3c106ScalarEENKUlvE_clEvENKUlvE0_clEvEUlffE_St5arrayIPcLm3EELi4E23TrivialOffsetCalculatorILi2EjESF_ILi1EjENS0_6memory12LoadWithCastILi2EEENSI_13StoreWithCastILi1EEEEEviT_T0_T2_T3_T4_T5_)
	.align		4
        /*0034*/ 	.word	index@(__assertfail)
	.align		4
        /*0038*/ 	.word	index@(_ZN2at6native18elementwise_kernelILi128ELi4EZNS0_15gpu_kernel_implIZZZNS0_66_GLOBAL__N__d53a5ca4_28_ActivationLeakyReluKernel_cu_9e10b42f_310626leaky_relu_backward_kernelERNS_18TensorIteratorBaseERKN3c106ScalarEENKUlvE_clEvENKUlvE_clEvEUlddE_EEvS5_RKT_EUliE_EEviT1_)
	.align		4
        /*003c*/ 	.word	index@(__assertfail)
	.align		4
        /*0040*/ 	.word	index@(_ZN2at6native27unrolled_elementwise_kernelIZZZNS0_66_GLOBAL__N__d53a5ca4_28_ActivationLeakyReluKernel_cu_9e10b42f_310626leaky_relu_backward_kernelERNS_18TensorIteratorBaseERKN3c106ScalarEENKUlvE_clEvENKUlvE_clEvEUlddE_St5arrayIPcLm3EELi4E23TrivialOffsetCalculatorILi2EjESF_ILi1EjENS0_6memory12LoadWithCastILi2EEENSI_13StoreWithCastILi1EEEEEviT_T0_T2_T3_T4_T5_)
	.align		4
        /*0044*/ 	.word	index@(__assertfail)
	.align		4
        /*0048*/ 	.word	index@(_ZN2at6native18elementwise_kernelILi128ELi4EZNS0_15gpu_kernel_implIZZZNS0_66_GLOBAL__N__d53a5ca4_28_ActivationLeakyReluKernel_cu_9e10b42f_310617leaky_relu_kernelERNS_18TensorIteratorBaseERKN3c106ScalarEENKUlvE_clEvENKUlvE2_clEvEUlNS6_8BFloat16EE_EEvS5_RKT_EUliE_EEviT1_)
	.align		4
        /*004c*/ 	.word	index@(__assertfail)
	.align		4
        /*0050*/ 	.word	index@(_ZN2at6native27unrolled_elementwise_kernelIZZZNS0_66_GLOBAL__N__d53a5ca4_28_ActivationLeakyReluKernel_cu_9e10b42f_310617leaky_relu_kernelERNS_18TensorIteratorBaseERKN3c106ScalarEENKUlvE_clEvENKUlvE2_clEvEUlNS5_8BFloat16EE_St5arrayIPcLm2EELi4E23TrivialOffsetCalculatorILi1EjESH_NS0_6memory12LoadWithCastILi1EEENSI_13StoreWithCastILi1EEEEEviT_T0_T2_T3_T4_T5_)
	.align		4
        /*0054*/ 	.word	index@(__assertfail)
	.align		4
        /*0058*/ 	.word	index@(_ZN2at6native18elementwise_kernelILi128ELi4EZNS0_15gpu_kernel_implIZZZNS0_66_GLOBAL__N__d53a5ca4_28_ActivationLeakyReluKernel_cu_9e10b42f_310617leaky_relu_kernelERNS_18TensorIteratorBaseERKN3c106ScalarEENKUlvE_clEvENKUlvE1_clEvEUlNS6_4HalfEE_EEvS5_RKT_EUliE_EEviT1_)
	.align		4
        /*005c*/ 	.word	index@(__assertfail)
	.align		4
        /*0060*/ 	.word	index@(_ZN2at6native27unrolled_elementwise_kernelIZZZNS0_66_GLOBAL__N__d53a5ca4_28_ActivationLeakyReluKernel_cu_9e10b42f_310617leaky_relu_kernelERNS_18TensorIteratorBaseERKN3c106ScalarEENKUlvE_clEvENKUlvE1_clEvEUlNS5_4HalfEE_St5arrayIPcLm2EELi4E23TrivialOffsetCalculatorILi1EjESH_NS0_6memory12LoadWithCastILi1EEENSI_13StoreWithCastILi1EEEEEviT_T0_T2_T3_T4_T5_)
	.align		4
        /*0064*/ 	.word	index@(__assertfail)
	.align		4
        /*0068*/ 	.word	index@(_ZN2at6native18elementwise_kernelILi128ELi4EZNS0_15gpu_kernel_implIZZZNS0_66_GLOBAL__N__d53a5ca4_28_ActivationLeakyReluKernel_cu_9e10b42f_310617leaky_relu_kernelERNS_18TensorIteratorBaseERKN3c106ScalarEENKUlvE_clEvENKUlvE0_clEvEUlfE_EEvS5_RKT_EUliE_EEviT1_)
	.align		4
        /*006c*/ 	.word	index@(__assertfail)
	.align		4
        /*0070*/ 	.word	index@(_ZN2at6native27unrolled_elementwise_kernelIZZZNS0_66_GLOBAL__N__d53a5ca4_28_ActivationLeakyReluKernel_cu_9e10b42f_310617leaky_relu_kernelERNS_18TensorIteratorBaseERKN3c106ScalarEENKUlvE_clEvENKUlvE0_clEvEUlfE_St5arrayIPcLm2EELi4E23TrivialOffsetCalculatorILi1EjESG_NS0_6memory12LoadWithCastILi1EEENSH_13StoreWithCastILi1EEEEEviT_T0_T2_T3_T4_T5_)
	.align		4
        /*0074*/ 	.word	index@(__assertfail)
	.align		4
        /*0078*/ 	.word	index@(_ZN2at6native18elementwise_kernelILi128ELi4EZNS0_15gpu_kernel_implIZZZNS0_66_GLOBAL__N__d53a5ca4_28_ActivationLeakyReluKernel_cu_9e10b42f_310617leaky_relu_kernelERNS_18TensorIteratorBaseERKN3c106ScalarEENKUlvE_clEvENKUlvE_clEvEUldE_EEvS5_RKT_EUliE_EEviT1_)
	.align		4
        /*007c*/ 	.word	index@(__assertfail)
	.align		4
        /*0080*/ 	.word	index@(_ZN2at6native27unrolled_elementwise_kernelIZZZNS0_66_GLOBAL__N__d53a5ca4_28_ActivationLeakyReluKernel_cu_9e10b42f_310617leaky_relu_kernelERNS_18TensorIteratorBaseERKN3c106ScalarEENKUlvE_clEvENKUlvE_clEvEUldE_St5arrayIPcLm2EELi4E23TrivialOffsetCalculatorILi1EjESG_NS0_6memory12LoadWithCastILi1EEENSH_13StoreWithCastILi1EEEEEviT_T0_T2_T3_T4_T5_)
	.align		4
        /*0084*/ 	.word	index@(__assertfail)
	.align		4
        /*0088*/ 	.word	0x00000000
	.align		4
        /*008c*/ 	.word	0xfffffffe
	.align		4
        /*0090*/ 	.word	0x00000000
	.align		4
        /*0094*/ 	.word	0xfffffffd
	.align		4
        /*0098*/ 	.word	0x00000000
	.align		4
        /*009c*/ 	.word	0xfffffffc


//--------------------- .nv.constant4             --------------------------
	.section	.nv.constant4,"a",@progbits
	.align	8
	.align		8
.nv.constant4:
        /*0000*/ 	.dword	__assertfail
	.align		8
        /*0008*/ 	.dword	__unnamed_1
	.align		8
        /*0010*/ 	.dword	__unnamed_2
	.align		8
        /*0018*/ 	.dword	__unnamed_3
	.align		8
        /*0020*/ 	.dword	__unnamed_4
	.align		8
        /*0028*/ 	.dword	__unnamed_5
	.align		8
        /*0030*/ 	.dword	__unnamed_6
	.align		8
        /*0038*/ 	.dword	__unnamed_7
	.align		8
        /*0040*/ 	.dword	__unnamed_8
	.align		8
        /*0048*/ 	.dword	_ZN64_INTERNAL_d53a5ca4_28_ActivationLeakyReluKernel_cu_9e10b42f_31064cuda3std3__466_GLOBAL__N__d53a5ca4_28_ActivationLeakyReluKernel_cu_9e10b42f_31066ignoreE
	.align		8
        /*0050*/ 	.dword	_ZN64_INTERNAL_d53a5ca4_28_ActivationLeakyReluKernel_cu_9e10b42f_31064cuda3std3__45__cpo5beginE
	.align		8
        /*0058*/ 	.dword	_ZN64_INTERNAL_d53a5ca4_28_ActivationLeakyReluKernel_cu_9e10b42f_31064cuda3std3__45__cpo3endE
	.align		8
        /*0060*/ 	.dword	_ZN64_INTERNAL_d53a5ca4_28_ActivationLeakyReluKernel_cu_9e10b42f_31064cuda3std3__45__cpo6cbeginE
	.align		8
        /*0068*/ 	.dword	_ZN64_INTERNAL_d53a5ca4_28_ActivationLeakyReluKernel_cu_9e10b42f_31064cuda3std3__45__cpo4cendE
	.align		8
        /*0070*/ 	.dword	_ZN64_INTERNAL_d53a5ca4_28_ActivationLeakyReluKernel_cu_9e10b42f_31064cuda3std3__45__cpo6rbeginE
	.align		8
        /*0078*/ 	.dword	_ZN64_INTERNAL_d53a5ca4_28_ActivationLeakyReluKernel_cu_9e10b42f_31064cuda3std3__45__cpo4rendE
	.align		8
        /*0080*/ 	.dword	_ZN64_INTERNAL_d53a5ca4_28_ActivationLeakyReluKernel_cu_9e10b42f_31064cuda3std3__45__cpo7crbeginE
	.align		8
        /*0088*/ 	.dword	_ZN64_INTERNAL_d53a5ca4_28_ActivationLeakyReluKernel_cu_9e10b42f_31064cuda3std3__45__cpo5crendE
	.align		8
        /*0090*/ 	.dword	_ZN64_INTERNAL_d53a5ca4_28_ActivationLeakyReluKernel_cu_9e10b42f_31064cuda3std3__419piecewise_constructE
	.align		8
        /*0098*/ 	.dword	_ZN64_INTERNAL_d53a5ca4_28_ActivationLeakyReluKernel_cu_9e10b42f_31064cuda3std3__48in_placeE
	.align		8
        /*00a0*/ 	.dword	_ZN64_INTERNAL_d53a5ca4_28_ActivationLeakyReluKernel_cu_9e10b42f_31064cuda3std3__420unreachable_sentinelE
	.align		8
        /*00a8*/ 	.dword	_ZN64_INTERNAL_d53a5ca4_28_ActivationLeakyReluKernel_cu_9e10b42f_31064cuda3std6ranges3__45__cpo4swapE
	.align		8
        /*00b0*/ 	.dword	_ZN64_INTERNAL_d53a5ca4_28_ActivationLeakyReluKernel_cu_9e10b42f_31064cuda3std6ranges3__45__cpo9iter_moveE
	.align		8
        /*00b8*/ 	.dword	_ZN64_INTERNAL_d53a5ca4_28_ActivationLeakyReluKernel_cu_9e10b42f_31064cuda3std6ranges3__45__cpo5beginE
	.align		8
        /*00c0*/ 	.dword	_ZN64_INTERNAL_d53a5ca4_28_ActivationLeakyReluKernel_cu_9e10b42f_31064cuda3std6ranges3__45__cpo3endE
	.align		8
        /*00c8*/ 	.dword	_ZN64_INTERNAL_d53a5ca4_28_ActivationLeakyReluKernel_cu_9e10b42f_31064cuda3std6ranges3__45__cpo6cbeginE
	.align		8
        /*00d0*/ 	.dword	_ZN64_INTERNAL_d53a5ca4_28_ActivationLeakyReluKernel_cu_9e10b42f_31064cuda3std6ranges3__45__cpo4cendE
	.align		8
        /*00d8*/ 	.dword	_ZN64_INTERNAL_d53a5ca4_28_ActivationLeakyReluKernel_cu_9e10b42f_31064cuda3std6ranges3__45__cpo7advanceE
	.align		8
        /*00e0*/ 	.dword	_ZN64_INTERNAL_d53a5ca4_28_ActivationLeakyReluKernel_cu_9e10b42f_31064cuda3std6ranges3__45__cpo9iter_swapE
	.align		8
        /*00e8*/ 	.dword	_ZN64_INTERNAL_d53a5ca4_28_ActivationLeakyReluKernel_cu_9e10b42f_31064cuda3std6ranges3__45__cpo4nextE
	.align		8
        /*00f0*/ 	.dword	_ZN64_INTERNAL_d53a5ca4_28_ActivationLeakyReluKernel_cu_9e10b42f_31064cuda3std6ranges3__45__cpo4prevE
	.align		8
        /*00f8*/ 	.dword	_ZN64_INTERNAL_d53a5ca4_28_ActivationLeakyReluKernel_cu_9e10b42f_31064cuda3std6ranges3__45__cpo4dataE
	.align		8
        /*0100*/ 	.dword	_ZN64_INTERNAL_d53a5ca4_28_ActivationLeakyReluKernel_cu_9e10b42f_31064cuda3std6ranges3__45__cpo5cdataE
	.align		8
        /*0108*/ 	.dword	_ZN64_INTERNAL_d53a5ca4_28_ActivationLeakyReluKernel_cu_9e10b42f_31064cuda3std6ranges3__45__cpo4sizeE
	.align		8
        /*0110*/ 	.dword	_ZN64_INTERNAL_d53a5ca4_28_ActivationLeakyReluKernel_cu_9e10b42f_31064cuda3std6ranges3__45__cpo5ssizeE
	.align		8
        /*0118*/ 	.dword	_ZN64_INTERNAL_d53a5ca4_28_ActivationLeakyReluKernel_cu_9e10b42f_31064cuda3std6ranges3__45__cpo8distanceE
	.align		8
        /*0120*/ 	.dword	_ZN64_INTERNAL_d53a5ca4_28_ActivationLeakyReluKernel_cu_9e10b42f_31066thrust24THRUST_300001_SM_1030_NS6system6detail10sequential3seqE
	.align		8
        /*0128*/ 	.dword	$str$6
	.align		8
        /*0130*/ 	.dword	$str$7


//--------------------- .text._ZN2at6native18elementwise_kernelILi128ELi4EZNS0_15gpu_kernel_implIZZZNS0_66_GLOBAL__N__d53a5ca4_28_ActivationLeakyReluKernel_cu_9e10b42f_310626leaky_relu_backward_kernelERNS_18TensorIteratorBaseERKN3c106ScalarEENKUlvE_clEvENKUlvE2_clEvEUlNS6_8BFloat16ESC_E_EEvS5_RKT_EUliE_EEviT1_ --------------------------
	.section	.text._ZN2at6native18elementwise_kernelILi128ELi4EZNS0_15gpu_kernel_implIZZZNS0_66_GLOBAL__N__d53a5ca4_28_ActivationLeakyReluKernel_cu_9e10b42f_310626leaky_relu_backward_kernelERNS_18TensorIteratorBaseERKN3c106ScalarEENKUlvE_clEvENKUlvE2_clEvEUlNS6_8BFloat16ESC_E_EEvS5_RKT_EUliE_EEviT1_,"ax",@progbits
	.align	128
        .global         _ZN2at6native18elementwise_kernelILi128ELi4EZNS0_15gpu_kernel_implIZZZNS0_66_GLOBAL__N__d53a5ca4_28_ActivationLeakyReluKernel_cu_9e10b42f_310626leaky_relu_backward_kernelERNS_18TensorIteratorBaseERKN3c106ScalarEENKUlvE_clEvENKUlvE2_clEvEUlNS6_8BFloat16ESC_E_EEvS5_RKT_EUliE_EEviT1_
        .type           _ZN2at6native18elementwise_kernelILi128ELi4EZNS0_15gpu_kernel_implIZZZNS0_66_GLOBAL__N__d53a5ca4_28_ActivationLeakyReluKernel_cu_9e10b42f_310626leaky_relu_backward_kernelERNS_18TensorIteratorBaseERKN3c106ScalarEENKUlvE_clEvENKUlvE2_clEvEUlNS6_8BFloat16ESC_E_EEvS5_RKT_EUliE_EEviT1_,@function
        .size           _ZN2at6native18elementwise_kernelILi128ELi4EZNS0_15gpu_kernel_implIZZZNS0_66_GLOBAL__N__d53a5ca4_28_ActivationLeakyReluKernel_cu_9e10b42f_310626leaky_relu_backward_kernelERNS_18TensorIteratorBaseERKN3c106ScalarEENKUlvE_clEvENKUlvE2_clEvEUlNS6_8BFloat16ESC_E_EEvS5_RKT_EUliE_EEviT1_,(.L_x_5652 - _ZN2at6native18elementwise_kernelILi128ELi4EZNS0_15gpu_kernel_implIZZZNS0_66_GLOBAL__N__d53a5ca4_28_ActivationLeakyReluKernel_cu_9e10b42f_310626leaky_relu_backward_kernelERNS_18TensorIteratorBaseERKN3c106ScalarEENKUlvE_clEvENKUlvE2_clEvEUlNS6_8BFloat16ESC_E_EEvS5_RKT_EUliE_EEviT1_)
        .other          _ZN2at6native18elementwise_kernelILi128ELi4EZNS0_15gpu_kernel_implIZZZNS0_66_GLOBAL__N__d53a5ca4_28_ActivationLeakyReluKernel_cu_9e10b42f_310626leaky_relu_backward_kernelERNS_18TensorIteratorBaseERKN3c106ScalarEENKUlvE_clEvENKUlvE2_clEvEUlNS6_8BFloat16ESC_E_EEvS5_RKT_EUliE_EEviT1_,@"STO_CUDA_ENTRY STV_DEFAULT"
_ZN2at6native18elementwise_kernelILi128ELi4EZNS0_15gpu_kernel_implIZZZNS0_66_GLOBAL__N__d53a5ca4_28_ActivationLeakyReluKernel_cu_9e10b42f_310626leaky_relu_backward_kernelERNS_18TensorIteratorBaseERKN3c106ScalarEENKUlvE_clEvENKUlvE2_clEvEUlNS6_8BFloat16ESC_E_EEvS5_RKT_EUliE_EEviT1_:
.text._ZN2at6native18elementwise_kernelILi128ELi4EZNS0_15gpu_kernel_implIZZZNS0_66_GLOBAL__N__d53a5ca4_28_ActivationLeakyReluKernel_cu_9e10b42f_310626leaky_relu_backward_kernelERNS_18TensorIteratorBaseERKN3c106ScalarEENKUlvE_clEvENKUlvE2_clEvEUlNS6_8BFloat16ESC_E_EEvS5_RKT_EUliE_EEviT1_:
[----:B------:R-:W0:Y:S01]  /*0000*/  LDC R1, c[0x0][0x37c] ;  /* 0x0000df00ff017b82 */ /* 0x000e220000000800 */
[----:B------:R-:W1:Y:S07]  /*0010*/  S2R R17, SR_TID.X ;  /* 0x0000000000117919 */ /* 0x000e6e0000002100 */
[----:B------:R-:W2:Y:S01]  /*0020*/  S2UR UR4, SR_CTAID.X ;  /* 0x00000000000479c3 */ /* 0x000ea20000002500 */
[----:B------:R-:W3:Y:S01]  /*0030*/  LDCU UR41, c[0x0][0x388] ;  /* 0x00007100ff2977ac */ /* 0x000ee20008000800 */
[----:B------:R-:W-:Y:S01]  /*0040*/  BSSY.RECONVERGENT B6, `(.L_x_0) ;  /* 0x0000478000067945 */ /* 0x000fe20003800200 */
[----:B------:R-:W4:Y:S01]  /*0050*/  LDCU UR5, c[0x0][0x380] ;  /* 0x00007000ff0577ac */ /* 0x000f220008000800 */
[----:B------:R-:W5:Y:S01]  /*0060*/  LDCU UR40, c[0x0][0x610] ;  /* 0x0000c200ff2877ac */ /* 0x000f620008000800 */
[----:B------:R-:W0:Y:S01]  /*0070*/  LDCU.64 UR36, c[0x0][0x358] ;  /* 0x00006b00ff2477ac */ /* 0x000e220008000a00 */
[----:B---3--:R-:W-:-:S04]  /*0080*/  UIADD3 UR39, UPT, UPT, UR41, -0x1, URZ ;  /* 0xffffffff29277890 */ /* 0x008fc8000fffe0ff */
[----:B------:R-:W-:Y:S02]  /*0090*/  UISETP.LT.U32.AND UP0, UPT, UR39, 0x18, UPT ;  /* 0x000000182700788c */ /* 0x000fe4000bf01070 */
[----:B--2---:R-:W-:Y:S02]  /*00a0*/  USHF.L.U32 UR4, UR4, 0x9, URZ ;  /* 0x0000000904047899 */ /* 0x004fe400080006ff */
[----:B------:R-:W-:Y:S02]  /*00b0*/  USEL UR38, UR39, 0x18, UP0 ;  /* 0x0000001827267887 */ /* 0x000fe40008000000 */
[----:B-----5:R-:W-:Y:S02]  /*00c0*/  UPRMT UR43, UR40, 0x7770, URZ ;  /* 0x00007770282b7896 */ /* 0x020fe400080000ff */
[----:B-1----:R-:W-:Y:S01]  /*00d0*/  LOP3.LUT R17, R17, UR4, RZ, 0xfc, !PT ;  /* 0x0000000411117c12 */ /* 0x002fe2000f8efcff */
[----:B------:R-:W-:Y:S02]  /*00e0*/  UPRMT UR42, UR40, 0x7771, URZ ;  /* 0x00007771282a7896 */ /* 0x000fe400080000ff */
[----:B------:R-:W-:Y:S01]  /*00f0*/  UPRMT UR44, UR40, 0x7772, URZ ;  /* 0x00007772282c7896 */ /* 0x000fe200080000ff */
[----:B----4-:R-:W-:Y:S01]  /*0100*/  ISETP.GE.AND P0, PT, R17, UR5, PT ;  /* 0x0000000511007c0c */ /* 0x010fe2000bf06270 */
[----:B------:R-:W-:-:S12]  /*0110*/  UIADD3 UR38, UPT, UPT, UR38, 0x1, URZ ;  /* 0x0000000126267890 */ /* 0x000fd8000fffe0ff */
[----:B0-----:R-:W-:Y:S05]  /*0120*/  @P0 BRA `(.L_x_1) ;  /* 0x0000004400a40947 */ /* 0x001fea0003800000 */
[----:B------:R-:W-:Y:S01]  /*0130*/  UISETP.NE.AND UP0, UPT, UR41, URZ, UPT ;  /* 0x000000ff2900728c */ /* 0x000fe2000bf05270 */
[----:B------:R-:W-:Y:S02]  /*0140*/  IMAD.MOV.U32 R18, RZ, RZ, RZ ;  /* 0x000000ffff127224 */ /* 0x000fe400078e00ff */
[----:B------:R-:W-:Y:S02]  /*0150*/  IMAD.MOV.U32 R0, RZ, RZ, RZ ;  /* 0x000000ffff007224 */ /* 0x000fe400078e00ff */
[----:B------:R-:W-:-:S04]  /*0160*/  IMAD.MOV.U32 R16, RZ, RZ, RZ ;  /* 0x000000ffff107224 */ /* 0x000fc800078e00ff */
[----:B------:R-:W-:Y:S05]  /*0170*/  BRA.U !UP0, `(.L_x_2) ;  /* 0x0000001508707547 */ /* 0x000fea000b800000 */
[----:B------:R-:W0:Y:S01]  /*0180*/  LDCU.64 UR4, c[0x0][0x390] ;  /* 0x00007200ff0477ac */ /* 0x000e220008000a00 */
[----:B------:R-:W-:Y:S01]  /*0190*/  IMAD.MOV.U32 R16, RZ, RZ, RZ ;  /* 0x000000ffff107224 */ /* 0x000fe200078e00ff */
[----:B------:R-:W1:Y:S01]  /*01a0*/  LDCU UR6, c[0x0][0x38c] ;  /* 0x00007180ff0677ac */ /* 0x000e620008000800 */
[----:B------:R-:W2:Y:S01]  /*01b0*/  LDCU.64 UR8, c[0x0][0x4b8] ;  /* 0x00009700ff0877ac */ /* 0x000ea20008000a00 */
[----:B------:R-:W-:Y:S01]  /*01c0*/  UISETP.NE.AND UP0, UPT, UR39, URZ, UPT ;  /* 0x000000ff2700728c */ /* 0x000fe2000bf05270 */
[----:B0-----:R-:W-:Y:S01]  /*01d0*/  IMAD.HI.U32 R2, R17, UR4, R16 ;  /* 0x0000000411027c27 */ /* 0x001fe2000f8e0010 */
[----:B------:R-:W0:Y:S04]  /*01e0*/  LDCU UR4, c[0x0][0x4c0] ;  /* 0x00009800ff0477ac */ /* 0x000e280008000800 */
[----:B------:R-:W-:-:S05]  /*01f0*/  SHF.R.U32.HI R3, RZ, UR5, R2 ;  /* 0x00000005ff037c19 */ /* 0x000fca0008011602 */
[----:B------:R-:W-:-:S04]  /*0200*/  IMAD.MOV R18, RZ, RZ, -R3 ;  /* 0x000000ffff127224 */ /* 0x000fc800078e0a03 */
[----:B-1----:R-:W-:-:S04]  /*0210*/  IMAD R18, R18, UR6, R17 ;  /* 0x0000000612127c24 */ /* 0x002fc8000f8e0211 */
[C---:B--2---:R-:W-:Y:S02]  /*0220*/  IMAD R16, R18.reuse, UR8, RZ ;  /* 0x0000000812107c24 */ /* 0x044fe4000f8e02ff */
[C---:B------:R-:W-:Y:S02]  /*0230*/  IMAD R0, R18.reuse, UR9, RZ ;  /* 0x0000000912007c24 */ /* 0x040fe4000f8e02ff */
[----:B0-----:R-:W-:Y:S01]  /*0240*/  IMAD R18, R18, UR4, RZ ;  /* 0x0000000412127c24 */ /* 0x001fe2000f8e02ff */
[----:B------:R-:W-:Y:S06]  /*0250*/  BRA.U !UP0, `(.L_x_2) ;  /* 0x0000001508387547 */ /* 0x000fec000b800000 */
[----:B------:R-:W0:Y:S01]  /*0260*/  LDCU.64 UR6, c[0x0][0x398] ;  /* 0x00007300ff0677ac */ /* 0x000e220008000a00 */
[----:B------:R-:W-:Y:S01]  /*0270*/  IMAD.MOV.U32 R2, RZ, RZ, RZ ;  /* 0x000000ffff027224 */ /* 0x000fe200078e00ff */
[----:B------:R-:W1:Y:S01]  /*0280*/  LDCU UR4, c[0x0][0x3a0] ;  /* 0x00007400ff0477ac */ /* 0x000e620008000800 */
[----:B------:R-:W2:Y:S01]  /*0290*/  LDCU UR5, c[0x0][0x4c4] ;  /* 0x00009880ff0577ac */ /* 0x000ea20008000800 */
[----:B------:R-:W3:Y:S01]  /*02a0*/  LDCU.64 UR8, c[0x0][0x4c8] ;  /* 0x00009900ff0877ac */ /* 0x000ee20008000a00 */
[----:B------:R-:W-:Y:S01]  /*02b0*/  UISETP.NE.AND UP0, UPT, UR38, 0x2, UPT ;  /* 0x000000022600788c */ /* 0x000fe2000bf05270 */
[----:B0-----:R-:W-:-:S05]  /*02c0*/  IMAD.HI.U32 R4, R3, UR7, R2 ;  /* 0x0000000703047c27 */ /* 0x001fca000f8e0002 */
[----:B-1----:R-:W-:-:S04]  /*02d0*/  SHF.R.U32.HI R5, RZ, UR4, R4 ;  /* 0x00000004ff057c19 */ /* 0x002fc80008011604 */
[----:B------:R-:W-:-:S05]  /*02e0*/  IADD3 R2, PT, PT, -R5, RZ, RZ ;  /* 0x000000ff05027210 */ /* 0x000fca0007ffe1ff */
[----:B------:R-:W-:-:S04]  /*02f0*/  IMAD R3, R2, UR6, R3 ;  /* 0x0000000602037c24 */ /* 0x000fc8000f8e0203 */
[C---:B--2---:R-:W-:Y:S02]  /*0300*/  IMAD R16, R3.reuse, UR5, R16 ;  /* 0x0000000503107c24 */ /* 0x044fe4000f8e0210 */
[C---:B---3--:R-:W-:Y:S02]  /*0310*/  IMAD R0, R3.reuse, UR8, R0 ;  /* 0x0000000803007c24 */ /* 0x048fe4000f8e0200 */
[----:B------:R-:W-:Y:S01]  /*0320*/  IMAD R18, R3, UR9, R18 ;  /* 0x0000000903127c24 */ /* 0x000fe2000f8e0212 */
[----:B------:R-:W-:Y:S06]  /*0330*/  BRA.U !UP0, `(.L_x_2) ;  /* 0x0000001508007547 */ /* 0x000fec000b800000 */
[----:B------:R-:W0:Y:S01]  /*0340*/  LDCU.64 UR4, c[0x0][0x3a8] ;  /* 0x00007500ff0477ac */ /* 0x000e220008000a00 */
[----:B------:R-:W-:Y:S01]  /*0350*/  IMAD.MOV.U32 R4, RZ, RZ, RZ ;  /* 0x000000ffff047224 */ /* 0x000fe200078e00ff */
[----:B------:R-:W1:Y:S01]  /*0360*/  LDCU UR6, c[0x0][0x3a4] ;  /* 0x00007480ff0677ac */ /* 0x000e620008000800 */
[----:B------:R-:W2:Y:S01]  /*0370*/  LDCU.64 UR8, c[0x0][0x4d0] ;  /* 0x00009a00ff0877ac */ /* 0x000ea20008000a00 */
[----:B------:R-:W-:Y:S01]  /*0380*/  UISETP.NE.AND UP0, UPT, UR38, 0x3, UPT ;  /* 0x000000032600788c */ /* 0x000fe2000bf05270 */
[----:B0-----:R-:W-:Y:S01]  /*0390*/  IMAD.HI.U32 R2, R5, UR4, R4 ;  /* 0x0000000405027c27 */ /* 0x001fe2000f8e0004 */
[----:B------:R-:W0:Y:S04]  /*03a0*/  LDCU UR4, c[0x0][0x4d8] ;  /* 0x00009b00ff0477ac */ /* 0x000e280008000800 */
[----:B------:R-:W-:-:S05]  /*03b0*/  SHF.R.U32.HI R3, RZ, UR5, R2 ;  /* 0x00000005ff037c19 */ /* 0x000fca0008011602 */
[----:B------:R-:W-:-:S04]  /*03c0*/  IMAD.MOV R4, RZ, RZ, -R3 ;  /* 0x000000ffff047224 */ /* 0x000fc800078e0a03 */
[----:B-1----:R-:W-:-:S04]  /*03d0*/  IMAD R5, R4, UR6, R5 ;  /* 0x0000000604057c24 */ /* 0x002fc8000f8e0205 */
[C---:B--2---:R-:W-:Y:S02]  /*03e0*/  IMAD R16, R5.reuse, UR8, R16 ;  /* 0x0000000805107c24 */ /* 0x044fe4000f8e0210 */
[C---:B------:R-:W-:Y:S02]  /*03f0*/  IMAD R0, R5.reuse, UR9, R0 ;  /* 0x0000000905007c24 */ /* 0x040fe4000f8e0200 */
[----:B0-----:R-:W-:Y:S01]  /*0400*/  IMAD R18, R5, UR4, R18 ;  /* 0x0000000405127c24 */ /* 0x001fe2000f8e0212 */
        /* <DEDUP_REMOVED lines=8> */
[----:B-1----:R-:W-:-:S05]  /*0490*/  SHF.R.U32.HI R5, RZ, UR4, R4 ;  /* 0x00000004ff057c19 */ /* 0x002fca0008011604 */
[----:B------:R-:W-:-:S04]  /*04a0*/  IMAD.MOV R2, RZ, RZ, -R5 ;  /* 0x000000ffff027224 */ /* 0x000fc800078e0a05 */
        /* <DEDUP_REMOVED lines=12> */
[----:B------:R-:W-:-:S04]  /*0570*/  SHF.R.U32.HI R3, RZ, UR5, R2 ;  /* 0x00000005ff037c19 */ /* 0x000fc80008011602 */
[----:B------:R-:W-:-:S05]  /*0580*/  IADD3 R4, PT, PT, -R3, RZ, RZ ;  /* 0x000000ff03047210 */ /* 0x000fca0007ffe1ff */
        /* <DEDUP_REMOVED lines=274> */
[----:B------:R-:W2:Y:S02]  /*16b0*/  LDCU.64 UR8, c[0x0][0x5d8] ;  /* 0x0000bb00ff0877ac */ /* 0x000ea40008000a00 */
[----:B0-----:R-:W-:Y:S01]  /*16c0*/  IMAD.HI.U32 R2, R5, UR4, R4 ;  /* 0x0000000405027c27 */ /* 0x001fe2000f8e0004 */
[----:B------:R-:W0:Y:S04]  /*16d0*/  LDCU UR4, c[0x0][0x5e0] ;  /* 0x0000bc00ff0477ac */ /* 0x000e280008000800 */
[----:B------:R-:W-:-:S05]  /*16e0*/  SHF.R.U32.HI R2, RZ, UR5, R2 ;  /* 0x00000005ff027c19 */ /* 0x000fca0008011602 */
[----:B------:R-:W-:-:S04]  /*16f0*/  IMAD.MOV R3, RZ, RZ, -R2 ;  /* 0x000000ffff037224 */ /* 0x000fc800078e0a02 */
[----:B-1----:R-:W-:-:S04]  /*1700*/  IMAD R5, R3, UR6, R5 ;  /* 0x0000000603057c24 */ /* 0x002fc8000f8e0205 */
[C---:B--2---:R-:W-:Y:S02]  /*1710*/  IMAD R16, R5.reuse, UR8, R16 ;  /* 0x0000000805107c24 */ /* 0x044fe4000f8e0210 */
[C---:B------:R-:W-:Y:S02]  /*1720*/  IMAD R0, R5.reuse, UR9, R0 ;  /* 0x0000000905007c24 */ /* 0x040fe4000f8e0200 */
[----:B0-----:R-:W-:-:S07]  /*1730*/  IMAD R18, R5, UR4, R18 ;  /* 0x0000000405127c24 */ /* 0x001fce000f8e0212 */
.L_x_2:
[----:B------:R-:W0:Y:S01]  /*1740*/  LDCU.64 UR6, c[0x0][0x5f0] ;  /* 0x0000be00ff0677ac */ /* 0x000e220008000a00 */
[----:B------:R-:W-:-:S04]  /*1750*/  UPRMT UR4, UR40, 0x7771, URZ ;  /* 0x0000777128047896 */ /* 0x000fc800080000ff */
[----:B------:R-:W-:Y:S01]  /*1760*/  UISETP.GT.AND UP0, UPT, UR4, 0x9, UPT ;  /* 0x000000090400788c */ /* 0x000fe2000bf04270 */
[----:B0-----:R-:W-:-:S05]  /*1770*/  IADD3 R2, P0, PT, R0, UR6, RZ ;  /* 0x0000000600027c10 */ /* 0x001fca000ff1e0ff */
[----:B------:R-:W-:-:S03]  /*1780*/  IMAD.X R3, RZ, RZ, UR7, P0 ;  /* 0x00000007ff037e24 */ /* 0x000fc600080e06ff */
[----:B------:R-:W-:Y:S05]  /*1790*/  BRA.U UP0, `(.L_x_3) ;  /* 0x0000000500407547 */ /* 0x000fea000b800000 */
[----:B------:R-:W-:-:S09]  /*17a0*/  UISETP.GT.AND UP0, UPT, UR4, 0x4, UPT ;  /* 0x000000040400788c */ /* 0x000fd2000bf04270 */
[----:B------:R-:W-:Y:S05]  /*17b0*/  BRA.U UP0, `(.L_x_4) ;  /* 0x0000000100947547 */ /* 0x000fea000b800000 */
[----:B------:R-:W-:-:S09]  /*17c0*/  UISETP.GT.AND UP0, UPT, UR4, 0x1, UPT ;  /* 0x000000010400788c */ /* 0x000fd2000bf04270 */
[----:B------:R-:W-:Y:S05]  /*17d0*/  BRA.U UP0, `(.L_x_5) ;  /* 0x0000000100387547 */ /* 0x000fea000b800000 */
[----:B------:R-:W-:-:S09]  /*17e0*/  UISETP.NE.AND UP0, UPT, UR42, URZ, UPT ;  /* 0x000000ff2a00728c */ /* 0x000fd2000bf05270 */
[----:B------:R-:W-:Y:S05]  /*17f0*/  BRA.U !UP0, `(.L_x_6) ;  /* 0x00000001081c7547 */ /* 0x000fea000b800000 */
[----:B------:R-:W-:-:S09]  /*1800*/  UISETP.NE.AND UP0, UPT, UR4, 0x1, UPT ;  /* 0x000000010400788c */ /* 0x000fd2000bf05270 */
[----:B------:R-:W-:Y:S05]  /*1810*/  BRA.U UP0, `(.L_x_7) ;  /* 0x0000000d006c7547 */ /* 0x000fea000b800000 */
[----:B------:R-:W2:Y:S02]  /*1820*/  LDG.E.S8 R2, desc[UR36][R2.64] ;  /* 0x0000002402027981 */ /* 0x000ea4000c1e1300 */
[----:B--2---:R-:W0:Y:S02]  /*1830*/  I2F.S16 R0, R2 ;  /* 0x0000000200007306 */ /* 0x004e240000101400 */
[----:B0-----:R-:W-:-:S04]  /*1840*/  F2FP.BF16.F32.PACK_AB R0, RZ, R0 ;  /* 0x00000000ff00723e */ /* 0x001fc800000010ff */
[----:B------:R-:W-:Y:S01]  /*1850*/  PRMT R19, R0, 0x7610, R19 ;  /* 0x0000761000137816 */ /* 0x000fe20000000013 */
[----:B------:R-:W-:Y:S06]  /*1860*/  BRA `(.L_x_8) ;  /* 0x0000000c00f47947 */ /* 0x000fec0003800000 */
.L_x_6:
[----:B------:R-:W2:Y:S02]  /*1870*/  LDG.E.U8 R2, desc[UR36][R2.64] ;  /* 0x0000002402027981 */ /* 0x000ea4000c1e1100 */
[----:B--2---:R-:W-:-:S04]  /*1880*/  I2FP.F32.U32 R0, R2 ;  /* 0x0000000200007245 */ /* 0x004fc80000201000 */
[----:B------:R-:W-:-:S04]  /*1890*/  F2FP.BF16.F32.PACK_AB R0, RZ, R0 ;  /* 0x00000000ff00723e */ /* 0x000fc800000010ff */
[----:B------:R-:W-:Y:S01]  /*18a0*/  PRMT R19, R0, 0x7610, R19 ;  /* 0x0000761000137816 */ /* 0x000fe20000000013 */
[----:B------:R-:W-:Y:S06]  /*18b0*/  BRA `(.L_x_8) ;  /* 0x0000000c00e07947 */ /* 0x000fec0003800000 */
.L_x_5:
[----:B------:R-:W-:-:S09]  /*18c0*/  UISETP.NE.AND UP0, UPT, UR4, 0x2, UPT ;  /* 0x000000020400788c */ /* 0x000fd2000bf05270 */
[----:B------:R-:W-:Y:S05]  /*18d0*/  BRA.U !UP0, `(.L_x_9) ;  /* 0x0000000108387547 */ /* 0x000fea000b800000 */
[----:B------:R-:W-:-:S09]  /*18e0*/  UISETP.NE.AND UP0, UPT, UR4, 0x3, UPT ;  /* 0x000000030400788c */ /* 0x000fd2000bf05270 */
[----:B------:R-:W-:Y:S05]  /*18f0*/  BRA.U !UP0, `(.L_x_10) ;  /* 0x00000001081c7547 */ /* 0x000fea000b800000 */
[----:B------:R-:W-:-:S09]  /*1900*/  UISETP.NE.AND UP0, UPT, UR4, 0x4, UPT ;  /* 0x000000040400788c */ /* 0x000fd2000bf05270 */
[----:B------:R-:W-:Y:S05]  /*1910*/  BRA.U UP0, `(.L_x_7) ;  /* 0x0000000d002c7547 */ /* 0x000fea000b800000 */
[----:B------:R-:W2:Y:S02]  /*1920*/  LDG.E.64 R2, desc[UR36][R2.64] ;  /* 0x0000002402027981 */ /* 0x000ea4000c1e1b00 */
[----:B--2---:R-:W0:Y:S02]  /*1930*/  I2F.S64 R0, R2 ;  /* 0x0000000200007312 */ /* 0x004e240000301400 */
[----:B0-----:R-:W-:-:S04]  /*1940*/  F2FP.BF16.F32.PACK_AB R0, RZ, R0 ;  /* 0x00000000ff00723e */ /* 0x001fc800000010ff */
[----:B------:R-:W-:Y:S01]  /*1950*/  PRMT R19, R0, 0x7610, R19 ;  /* 0x0000761000137816 */ /* 0x000fe20000000013 */
[----:B------:R-:W-:Y:S06]  /*1960*/  BRA `(.L_x_8) ;  /* 0x0000000c00b47947 */ /* 0x000fec0003800000 */
.L_x_10:
[----:B------:R-:W2:Y:S02]  /*1970*/  LDG.E R2, desc[UR36][R2.64] ;  /* 0x0000002402027981 */ /* 0x000ea4000c1e1900 */
[----:B--2---:R-:W-:-:S04]  /*1980*/  I2FP.F32.S32 R0, R2 ;  /* 0x0000000200007245 */ /* 0x004fc80000201400 */
[----:B------:R-:W-:-:S04]  /*1990*/  F2FP.BF16.F32.PACK_AB R0, RZ, R0 ;  /* 0x00000000ff00723e */ /* 0x000fc800000010ff */
[----:B------:R-:W-:Y:S01]  /*19a0*/  PRMT R19, R0, 0x7610, R19 ;  /* 0x0000761000137816 */ /* 0x000fe20000000013 */
[----:B------:R-:W-:Y:S06]  /*19b0*/  BRA `(.L_x_8) ;  /* 0x0000000c00a07947 */ /* 0x000fec0003800000 */
.L_x_9:
[----:B------:R-:W2:Y:S02]  /*19c0*/  LDG.E.U16 R2, desc[UR36][R2.64] ;  /* 0x0000002402027981 */ /* 0x000ea4000c1e1500 */
[----:B--2---:R-:W0:Y:S02]  /*19d0*/  I2F.S16 R0, R2 ;  /* 0x0000000200007306 */ /* 0x004e240000101400 */
[----:B0-----:R-:W-:-:S04]  /*19e0*/  F2FP.BF16.F32.PACK_AB R0, RZ, R0 ;  /* 0x00000000ff00723e */ /* 0x001fc800000010ff */
[----:B------:R-:W-:Y:S01]  /*19f0*/  PRMT R19, R0, 0x7610, R19 ;  /* 0x0000761000137816 */ /* 0x000fe20000000013 */
[----:B------:R-:W-:Y:S06]  /*1a00*/  BRA `(.L_x_8) ;  /* 0x0000000c008c7947 */ /* 0x000fec0003800000 */
.L_x_4:
[----:B------:R-:W-:-:S09]  /*1a10*/  UISETP.GT.AND UP0, UPT, UR4, 0x6, UPT ;  /* 0x000000060400788c */ /* 0x000fd2000bf04270 */
[----:B------:R-:W-:Y:S05]  /*1a20*/  BRA.U UP0, `(.L_x_11) ;  /* 0x0000000100307547 */ /* 0x000fea000b800000 */
[----:B------:R-:W-:-:S09]  /*1a30*/  UISETP.NE.AND UP0, UPT, UR4, 0x5, UPT ;  /* 0x000000050400788c */ /* 0x000fd2000bf05270 */
[----:B------:R-:W-:Y:S05]  /*1a40*/  BRA.U !UP0, `(.L_x_12) ;  /* 0x0000000108147547 */ /* 0x000fea000b800000 */
[----:B------:R-:W-:-:S09]  /*1a50*/  UISETP.NE.AND UP0, UPT, UR4, 0x6, UPT ;  /* 0x000000060400788c */ /* 0x000fd2000bf05270 */
[----:B------:R-:W-:Y:S05]  /*1a60*/  BRA.U UP0, `(.L_x_7) ;  /* 0x0000000900d87547 */ /* 0x000fea000b800000 */
[----:B------:R-:W2:Y:S02]  /*1a70*/  LDG.E R2, desc[UR36][R2.64] ;  /* 0x0000002402027981 */ /* 0x000ea4000c1e1900 */
[----:B--2---:R-:W-:Y:S01]  /*1a80*/  F2FP.BF16.F32.PACK_AB R19, RZ, R2 ;  /* 0x00000002ff13723e */ /* 0x004fe200000010ff */
[----:B------:R-:W-:Y:S06]  /*1a90*/  BRA `(.L_x_8) ;  /* 0x0000000c00687947 */ /* 0x000fec0003800000 */
.L_x_12:
[----:B------:R-:W2:Y:S02]  /*1aa0*/  LDG.E.U16 R0, desc[UR36][R2.64] ;  /* 0x0000002402007981 */ /* 0x000ea4000c1e1500 */
[----:B--2---:R-:W-:-:S05]  /*1ab0*/  HADD2.F32 R0, -RZ, R0.H0_H0 ;  /* 0x20000000ff007230 */ /* 0x004fca0000004100 */
[----:B------:R-:W-:-:S04]  /*1ac0*/  F2FP.BF16.F32.PACK_AB R0, RZ, R0 ;  /* 0x00000000ff00723e */ /* 0x000fc800000010ff */
[----:B------:R-:W-:Y:S01]  /*1ad0*/  PRMT R19, R0, 0x7610, R19 ;  /* 0x0000761000137816 */ /* 0x000fe20000000013 */
[----:B------:R-:W-:Y:S06]  /*1ae0*/  BRA `(.L_x_8) ;  /* 0x0000000c00547947 */ /* 0x000fec0003800000 */
.L_x_11:
[----:B------:R-:W-:-:S09]  /*1af0*/  UISETP.NE.AND UP0, UPT, UR4, 0x7, UPT ;  /* 0x000000070400788c */ /* 0x000fd2000bf05270 */
[----:B------:R-:W-:Y:S05]  /*1b00*/  BRA.U !UP0, `(.L_x_13) ;  /* 0x0000000108307547 */ /* 0x000fea000b800000 */
[----:B------:R-:W-:-:S09]  /*1b10*/  UISETP.NE.AND UP0, UPT, UR4, 0x8, UPT ;  /* 0x000000080400788c */ /* 0x000fd2000bf05270 */
[----:B------:R-:W-:Y:S05]  /*1b20*/  BRA.U !UP0, `(.L_x_14) ;  /* 0x0000000108147547 */ /* 0x000fea000b800000 */
[----:B------:R-:W-:-:S09]  /*1b30*/  UISETP.NE.AND UP0, UPT, UR4, 0x9, UPT ;  /* 0x000000090400788c */ /* 0x000fd2000bf05270 */
[----:B------:R-:W-:Y:S05]  /*1b40*/  BRA.U UP0, `(.L_x_7) ;  /* 0x0000000900a07547 */ /* 0x000fea000b800000 */
[----:B------:R-:W2:Y:S02]  /*1b50*/  LDG.E R2, desc[UR36][R2.64] ;  /* 0x0000002402027981 */ /* 0x000ea4000c1e1900 */
[----:B--2---:R-:W-:Y:S01]  /*1b60*/  F2FP.BF16.F32.PACK_AB R19, RZ, R2 ;  /* 0x00000002ff13723e */ /* 0x004fe200000010ff */
[----:B------:R-:W-:Y:S06]  /*1b70*/  BRA `(.L_x_8) ;  /* 0x0000000c00307947 */ /* 0x000fec0003800000 */
.L_x_14:
[----:B------:R-:W2:Y:S02]  /*1b80*/  LDG.E.U16 R2, desc[UR36][R2.64] ;  /* 0x0000002402027981 */ /* 0x000ea4000c1e1500 */
[----:B--2---:R-:W-:-:S05]  /*1b90*/  HADD2.F32 R0, -RZ, R2.H0_H0 ;  /* 0x20000002ff007230 */ /* 0x004fca0000004100 */
[----:B------:R-:W-:-:S04]  /*1ba0*/  F2FP.BF16.F32.PACK_AB R0, RZ, R0 ;  /* 0x00000000ff00723e */ /* 0x000fc800000010ff */
[----:B------:R-:W-:Y:S01]  /*1bb0*/  PRMT R19, R0, 0x7610, R19 ;  /* 0x0000761000137816 */ /* 0x000fe20000000013 */
[----:B------:R-:W-:Y:S06]  /*1bc0*/  BRA `(.L_x_8) ;  /* 0x0000000c001c7947 */ /* 0x000fec0003800000 */
.L_x_13:
[----:B------:R-:W2:Y:S01]  /*1bd0*/  LDG.E.64 R2, desc[UR36][R2.64] ;  /* 0x0000002402027981 */ /* 0x000ea2000c1e1b00 */
[----:B------:R-:W-:Y:S01]  /*1be0*/  UMOV UR4, 0xf0000000 ;  /* 0xf000000000047882 */ /* 0x000fe20000000000 */
[----:B------:R-:W-:Y:S02]  /*1bf0*/  UMOV UR5, 0x380fffff ;  /* 0x380fffff00057882 */ /* 0x000fe40000000000 */
[----:B--2---:R-:W0:-:S15]  /*1c00*/  DSETP.GEU.AND P0, PT, |R2|, UR4, PT ;  /* 0x0000000402007e2a */ /* 0x004e1e000bf0e200 */
[----:B------:R-:W-:-:S15]  /*1c10*/  NOP ;  /* 0x0000000000007918 */ /* 0x000fde0000000000 */
[----:B------:R-:W-:-:S15]  /*1c20*/  NOP ;  /* 0x0000000000007918 */ /* 0x000fde0000000000 */
[----:B------:R-:W-:-:S15]  /*1c30*/  NOP ;  /* 0x0000000000007918 */ /* 0x000fde0000000000 */
[----:B------:R-:W-:-:S04]  /*1c40*/  NOP ;  /* 0x0000000000007918 */ /* 0x000fc80000000000 */
[----:B------:R-:W0:Y:S02]  /*1c50*/  F2F.F32.F64 R0, R2 ;  /* 0x0000000200007310 */ /* 0x000e240000301000 */
[----:B0-----:R-:W-:-:S05]  /*1c60*/  @!P0 FMUL R0, R0, 1.175494350822287508e-38 ;  /* 0x0080000000008820 */ /* 0x001fca0000400000 */
[----:B------:R-:W-:-:S04]  /*1c70*/  F2FP.BF16.F32.PACK_AB R0, RZ, R0 ;  /* 0x00000000ff00723e */ /* 0x000fc800000010ff */
[----:B------:R-:W-:Y:S01]  /*1c80*/  PRMT R19, R0, 0x7610, R19 ;  /* 0x0000761000137816 */ /* 0x000fe20000000013 */
[----:B------:R-:W-:Y:S06]  /*1c90*/  BRA `(.L_x_8) ;  /* 0x0000000800e87947 */ /* 0x000fec0003800000 */
.L_x_3:
[----:B------:R-:W-:-:S09]  /*1ca0*/  UISETP.GT.AND UP0, UPT, UR4, 0x18, UPT ;  /* 0x000000180400788c */ /* 0x000fd2000bf04270 */
[----:B------:R-:W-:Y:S05]  /*1cb0*/  BRA.U UP0, `(.L_x_15) ;  /* 0x0000000500107547 */ /* 0x000fea000b800000 */
[----:B------:R-:W-:-:S09]  /*1cc0*/  UISETP.GT.AND UP0, UPT, UR4, 0xe, UPT ;  /* 0x0000000e0400788c */ /* 0x000fd2000bf04270 */
[----:B------:R-:W-:Y:S05]  /*1cd0*/  BRA.U UP0, `(.L_x_16) ;  /* 0x00000001005c7547 */ /* 0x000fea000b800000 */
[----:B------:R-:W-:-:S09]  /*1ce0*/  UISETP.NE.AND UP0, UPT, UR4, 0xa, UPT ;  /* 0x0000000a0400788c */ /* 0x000fd2000bf05270 */
[----:B------:R-:W-:Y:S05]  /*1cf0*/  BRA.U !UP0, `(.L_x_17) ;  /* 0x0000000108207547 */ /* 0x000fea000b800000 */
[----:B------:R-:W-:-:S09]  /*1d00*/  UISETP.NE.AND UP0, UPT, UR4, 0xb, UPT ;  /* 0x0000000b0400788c */ /* 0x000fd2000bf05270 */
[----:B------:R-:W-:Y:S05]  /*1d10*/  BRA.U UP0, `(.L_x_7) ;  /* 0x00000009002c7547 */ /* 0x000fea000b800000 */
[----:B------:R-:W2:Y:S02]  /*1d20*/  LDG.E.U8 R2, desc[UR36][R2.64] ;  /* 0x0000002402027981 */ /* 0x000ea4000c1e1100 */
[----:B--2---:R-:W-:-:S04]  /*1d30*/  ISETP.NE.AND P0, PT, R2, RZ, PT ;  /* 0x000000ff0200720c */ /* 0x004fc80003f05270 */
[----:B------:R-:W-:-:S04]  /*1d40*/  FSEL R0, RZ, 1, !P0 ;  /* 0x3f800000ff007808 */ /* 0x000fc80004000000 */
[----:B------:R-:W-:-:S04]  /*1d50*/  F2FP.BF16.F32.PACK_AB R0, RZ, R0 ;  /* 0x00000000ff00723e */ /* 0x000fc800000010ff */
[----:B------:R-:W-:Y:S01]  /*1d60*/  PRMT R19, R0, 0x7610, R19 ;  /* 0x0000761000137816 */ /* 0x000fe20000000013 */
[----:B------:R-:W-:Y:S06]  /*1d70*/  BRA `(.L_x_8) ;  /* 0x0000000800b07947 */ /* 0x000fec0003800000 */
.L_x_17:
        /* <DEDUP_REMOVED lines=13> */
.L_x_16:
[----:B------:R-:W-:-:S09]  /*1e50*/  UISETP.NE.AND UP0, UPT, UR4, 0xf, UPT ;  /* 0x0000000f0400788c */ /* 0x000fd2000bf05270 */
[----:B------:R-:W-:Y:S05]  /*1e60*/  BRA.U !UP0, `(.L_x_18) ;  /* 0x00000001089c7547 */ /* 0x000fea000b800000 */
[----:B------:R-:W-:-:S09]  /*1e70*/  UISETP.NE.AND UP0, UPT, UR4, 0x17, UPT ;  /* 0x000000170400788c */ /* 0x000fd2000bf05270 */
[----:B------:R-:W-:Y:S05]  /*1e80*/  BRA.U !UP0, `(.L_x_19) ;  /* 0x00000001085c7547 */ /* 0x000fea000b800000 */
[----:B------:R-:W-:-:S09]  /*1e90*/  UISETP.NE.AND UP0, UPT, UR4, 0x18, UPT ;  /* 0x000000180400788c */ /* 0x000fd2000bf05270 */
[----:B------:R-:W-:Y:S05]  /*1ea0*/  BRA.U UP0, `(.L_x_7) ;  /* 0x0000000500c87547 */ /* 0x000fea000b800000 */
[----:B------:R-:W2:Y:S01]  /*1eb0*/  LDG.E.U8 R0, desc[UR36][R2.64] ;  /* 0x0000002402007981 */ /* 0x000ea2000c1e1100 */
[----:B------:R-:W-:Y:S01]  /*1ec0*/  IMAD.MOV.U32 R6, RZ, RZ, 0x1f ;  /* 0x0000001fff067424 */ /* 0x000fe200078e00ff */
[----:B--2---:R-:W-:-:S04]  /*1ed0*/  SHF.L.U32 R0, R0, 0x18, RZ ;  /* 0x0000001800007819 */ /* 0x004fc800000006ff */
[C---:B------:R-:W-:Y:S02]  /*1ee0*/  LOP3.LUT R4, R0.reuse, 0x7f000000, RZ, 0xc0, !PT ;  /* 0x7f00000000047812 */ /* 0x040fe400078ec0ff */
[----:B------:R-:W-:Y:S02]  /*1ef0*/  LOP3.LUT P0, RZ, R0, 0x7f000000, RZ, 0xc0, !PT ;  /* 0x7f00000000ff7812 */ /* 0x000fe4000780c0ff */
[----:B------:R-:W0:Y:S02]  /*1f00*/  FLO.U32 R5, R4 ;  /* 0x0000000400057300 */ /* 0x000e2400000e0000 */
[----:B0-----:R-:W-:-:S05]  /*1f10*/  IMAD.MOV R5, RZ, RZ, -R5 ;  /* 0x000000ffff057224 */ /* 0x001fca00078e0a05 */
[----:B------:R-:W-:-:S05]  /*1f20*/  VIADDMNMX.U32 R5, R5, R6, 0x4, !PT ;  /* 0x0000000405057446 */ /* 0x000fca0007800006 */
[----:B------:R-:W-:-:S04]  /*1f30*/  VIADD R5, R5, 0xfffffffc ;  /* 0xfffffffc05057836 */ /* 0x000fc80000000000 */
[----:B------:R-:W-:Y:S01]  /*1f40*/  IMAD.SHL.U32 R7, R5, 0x800000, RZ ;  /* 0x0080000005077824 */ /* 0x000fe200078e00ff */
[C---:B------:R-:W-:Y:S01]  /*1f50*/  SHF.L.U32 R6, R4.reuse, R5, RZ ;  /* 0x0000000504067219 */ /* 0x040fe200000006ff */
[----:B------:R-:W-:-:S03]  /*1f60*/  VIADD R5, R4, 0x1000000 ;  /* 0x0100000004057836 */ /* 0x000fc60000000000 */
[----:B------:R-:W-:Y:S02]  /*1f70*/  LEA.HI R6, R6, -R7, RZ, 0x1c ;  /* 0x8000000706067211 */ /* 0x000fe400078fe0ff */
[----:B------:R-:W-:Y:S02]  /*1f80*/  SHF.R.S32.HI R5, RZ, 0x8, R5 ;  /* 0x00000008ff057819 */ /* 0x000fe40000011405 */
[----:B------:R-:W-:-:S04]  /*1f90*/  IADD3 R6, PT, PT, R6, 0x3c000000, RZ ;  /* 0x3c00000006067810 */ /* 0x000fc80007ffe0ff */
[----:B------:R-:W-:-:S04]  /*1fa0*/  LOP3.LUT R5, R6, 0x7f800000, R5, 0xf8, !PT ;  /* 0x7f80000006057812 */ /* 0x000fc800078ef805 */
[----:B------:R-:W-:-:S04]  /*1fb0*/  SEL R5, R5, RZ, P0 ;  /* 0x000000ff05057207 */ /* 0x000fc80000000000 */
[----:B------:R-:W-:-:S04]  /*1fc0*/  LOP3.LUT R5, R5, 0x80000000, R0, 0xf8, !PT ;  /* 0x8000000005057812 */ /* 0x000fc800078ef800 */
[----:B------:R-:W-:-:S04]  /*1fd0*/  F2FP.BF16.F32.PACK_AB R5, RZ, R5 ;  /* 0x00000005ff05723e */ /* 0x000fc800000010ff */
[----:B------:R-:W-:Y:S01]  /*1fe0*/  PRMT R19, R5, 0x7610, R19 ;  /* 0x0000761005137816 */ /* 0x000fe20000000013 */
[----:B------:R-:W-:Y:S06]  /*1ff0*/  BRA `(.L_x_8) ;  /* 0x0000000800107947 */ /* 0x000fec0003800000 */
.L_x_19:
[----:B------:R-:W2:Y:S02]  /*2000*/  LDG.E.U8 R2, desc[UR36][R2.64] ;  /* 0x0000002402027981 */ /* 0x000ea4000c1e1100 */
[C---:B--2---:R-:W-:Y:S02]  /*2010*/  IMAD.SHL.U32 R4, R2.reuse, 0x2000000, RZ ;  /* 0x0200000002047824 */ /* 0x044fe400078e00ff */
[----:B------:R-:W-:-:S03]  /*2020*/  IMAD.SHL.U32 R5, R2, 0x100, RZ ;  /* 0x0000010002057824 */ /* 0x000fc600078e00ff */
[----:B------:R-:W-:-:S13]  /*2030*/  ISETP.GT.U32.AND P0, PT, R4, 0x7ffffff, PT ;  /* 0x07ffffff0400780c */ /* 0x000fda0003f04070 */
[C---:B------:R-:W-:Y:S02]  /*2040*/  @!P0 LOP3.LUT R0, R5.reuse, 0x7f00, RZ, 0xc0, !PT ;  /* 0x00007f0005008812 */ /* 0x040fe400078ec0ff */
[----:B------:R-:W-:Y:S02]  /*2050*/  @P0 LEA.HI R4, R4, 0x70000000, RZ, 0x1c ;  /* 0x7000000004040811 */ /* 0x000fe400078fe0ff */
[----:B------:R-:W-:Y:S02]  /*2060*/  @!P0 LOP3.LUT R0, R0, 0x3f000000, RZ, 0xfc, !PT ;  /* 0x3f00000000008812 */ /* 0x000fe400078efcff */
[----:B------:R-:W-:-:S03]  /*2070*/  PRMT R5, R5, 0x9910, RZ ;  /* 0x0000991005057816 */ /* 0x000fc600000000ff */
[----:B------:R-:W-:Y:S01]  /*2080*/  @!P0 FADD.FTZ R0, R0, -0.5 ;  /* 0xbf00000000008421 */ /* 0x000fe20000010000 */
[----:B------:R-:W-:-:S05]  /*2090*/  @P0 FMUL.FTZ R0, R4, 1.9259299443872358531e-34 ;  /* 0x0780000004000820 */ /* 0x000fca0000410000 */
[----:B------:R-:W-:-:S04]  /*20a0*/  LOP3.LUT R0, R0, 0x80000000, R5, 0xf8, !PT ;  /* 0x8000000000007812 */ /* 0x000fc800078ef805 */
[----:B------:R-:W-:-:S04]  /*20b0*/  F2FP.BF16.F32.PACK_AB R0, RZ, R0 ;  /* 0x00000000ff00723e */ /* 0x000fc800000010ff */
[----:B------:R-:W-:Y:S01]  /*20c0*/  PRMT R19, R0, 0x7610, R19 ;  /* 0x0000761000137816 */ /* 0x000fe20000000013 */
[----:B------:R-:W-:Y:S06]  /*20d0*/  BRA `(.L_x_8) ;  /* 0x0000000400d87947 */ /* 0x000fec0003800000 */
.L_x_18:
[----:B------:R0:W5:Y:S01]  /*20e0*/  LDG.E.U16 R19, desc[UR36][R2.64] ;  /* 0x0000002402137981 */ /* 0x000162000c1e1500 */
[----:B------:R-:W-:Y:S05]  /*20f0*/  BRA `(.L_x_8) ;  /* 0x0000000400d07947 */ /* 0x000fea0003800000 */
.L_x_15:
[----:B------:R-:W-:-:S09]  /*2100*/  UISETP.GT.AND UP0, UPT, UR4, 0x1b, UPT ;  /* 0x0000001b0400788c */ /* 0x000fd2000bf04270 */
[----:B------:R-:W-:Y:S05]  /*2110*/  BRA.U UP0, `(.L_x_20) ;  /* 0x0000000500147547 */ /* 0x000fea000b800000 */
[----:B------:R-:W-:-:S09]  /*2120*/  UISETP.NE.AND UP0, UPT, UR4, 0x19, UPT ;  /* 0x000000190400788c */ /* 0x000fd2000bf05270 */
[----:B------:R-:W-:Y:S05]  /*2130*/  BRA.U !UP0, `(.L_x_21) ;  /* 0x0000000108987547 */ /* 0x000fea000b800000 */
[----:B------:R-:W-:-:S09]  /*2140*/  UISETP.NE.AND UP0, UPT, UR4, 0x1a, UPT ;  /* 0x0000001a0400788c */ /* 0x000fd2000bf05270 */
[----:B------:R-:W-:Y:S05]  /*2150*/  BRA.U !UP0, `(.L_x_22) ;  /* 0x00000001081c7547 */ /* 0x000fea000b800000 */
[----:B------:R-:W-:-:S09]  /*2160*/  UISETP.NE.AND UP0, UPT, UR4, 0x1b, UPT ;  /* 0x0000001b0400788c */ /* 0x000fd2000bf05270 */
[----:B------:R-:W-:Y:S05]  /*2170*/  BRA.U UP0, `(.L_x_7) ;  /* 0x0000000500147547 */ /* 0x000fea000b800000 */
[----:B------:R-:W2:Y:S02]  /*2180*/  LDG.E.U16 R0, desc[UR36][R2.64] ;  /* 0x0000002402007981 */ /* 0x000ea4000c1e1500 */
[----:B--2---:R-:W-:-:S04]  /*2190*/  I2FP.F32.U32 R0, R0 ;  /* 0x0000000000007245 */ /* 0x004fc80000201000 */
[----:B------:R-:W-:-:S04]  /*21a0*/  F2FP.BF16.F32.PACK_AB R0, RZ, R0 ;  /* 0x00000000ff00723e */ /* 0x000fc800000010ff */
[----:B------:R-:W-:Y:S01]  /*21b0*/  PRMT R19, R0, 0x7610, R19 ;  /* 0x0000761000137816 */ /* 0x000fe20000000013 */
[----:B------:R-:W-:Y:S06]  /*21c0*/  BRA `(.L_x_8) ;  /* 0x00000004009c7947 */ /* 0x000fec0003800000 */
.L_x_22:
[----:B------:R-:W2:Y:S01]  /*21d0*/  LDG.E.U8 R3, desc[UR36][R2.64] ;  /* 0x0000002402037981 */ /* 0x000ea2000c1e1100 */
[----:B------:R-:W-:Y:S01]  /*21e0*/  BSSY.RECONVERGENT B0, `(.L_x_23) ;  /* 0x0000018000007945 */ /* 0x000fe20003800200 */
[----:B------:R-:W-:Y:S01]  /*21f0*/  IMAD.MOV.U32 R0, RZ, RZ, RZ ;  /* 0x000000ffff007224 */ /* 0x000fe200078e00ff */
[----:B--2---:R-:W-:-:S13]  /*2200*/  ISETP.NE.AND P0, PT, R3, RZ, PT ;  /* 0x000000ff0300720c */ /* 0x004fda0003f05270 */
[----:B------:R-:W-:Y:S05]  /*2210*/  @!P0 BRA `(.L_x_24) ;  /* 0x0000000000508947 */ /* 0x000fea0003800000 */
[----:B------:R-:W-:-:S13]  /*2220*/  ISETP.NE.AND P0, PT, R3, 0x80, PT ;  /* 0x000000800300780c */ /* 0x000fda0003f05270 */
[----:B------:R-:W-:Y:S01]  /*2230*/  @!P0 IMAD.MOV.U32 R0, RZ, RZ, 0x7f800001 ;  /* 0x7f800001ff008424 */ /* 0x000fe200078e00ff */
[----:B------:R-:W-:Y:S06]  /*2240*/  @!P0 BRA `(.L_x_24) ;  /* 0x0000000000448947 */ /* 0x000fec0003800000 */
[--C-:B------:R-:W-:Y:S01]  /*2250*/  SHF.R.U32.HI R0, RZ, 0x3, R3.reuse ;  /* 0x00000003ff007819 */ /* 0x100fe20000011603 */
[----:B------:R-:W-:Y:S03]  /*2260*/  BSSY.RECONVERGENT B1, `(.L_x_25) ;  /* 0x000000c000017945 */ /* 0x000fe60003800200 */
[----:B------:R-:W-:Y:S02]  /*2270*/  LOP3.LUT P0, R2, R0, 0xf, RZ, 0xc0, !PT ;  /* 0x0000000f00027812 */ /* 0x000fe4000780c0ff */
[----:B------:R-:W-:-:S05]  /*2280*/  SHF.R.U32.HI R0, RZ, 0x7, R3 ;  /* 0x00000007ff007819 */ /* 0x000fca0000011603 */
[----:B------:R-:W-:Y:S01]  /*2290*/  IMAD.U32 R7, R0, -0x80000000, RZ ;  /* 0x8000000000077824 */ /* 0x000fe200078e00ff */
[----:B------:R-:W-:-:S05]  /*22a0*/  LOP3.LUT R0, R3, 0x7, RZ, 0xc0, !PT ;  /* 0x0000000703007812 */ /* 0x000fca00078ec0ff */
[----:B------:R-:W-:Y:S05]  /*22b0*/  @P0 BRA `(.L_x_26) ;  /* 0x0000000000180947 */ /* 0x000fea0003800000 */
[----:B------:R-:W0:Y:S02]  /*22c0*/  FLO.U32 R3, R0 ;  /* 0x0000000000037300 */ /* 0x000e2400000e0000 */
[----:B0-----:R-:W-:-:S04]  /*22d0*/  IADD3 R3, PT, PT, -R3, 0x1f, RZ ;  /* 0x0000001f03037810 */ /* 0x001fc80007ffe1ff */
[----:B------:R-:W-:Y:S02]  /*22e0*/  IADD3 R5, PT, PT, R3, -0x1c, RZ ;  /* 0xffffffe403057810 */ /* 0x000fe40007ffe0ff */
[----:B------:R-:W-:Y:S02]  /*22f0*/  IADD3 R2, PT, PT, R2, 0x1d, -R3 ;  /* 0x0000001d02027810 */ /* 0x000fe40007ffe803 */
[----:B------:R-:W-:-:S04]  /*2300*/  SHF.L.U32 R5, R0, R5, RZ ;  /* 0x0000000500057219 */ /* 0x000fc800000006ff */
[----:B------:R-:W-:-:S07]  /*2310*/  LOP3.LUT R0, R5, 0x7, RZ, 0xc0, !PT ;  /* 0x0000000705007812 */ /* 0x000fce00078ec0ff */
.L_x_26:
[----:B------:R-:W-:Y:S05]  /*2320*/  BSYNC.RECONVERGENT B1 ;  /* 0x0000000000017941 */ /* 0x000fea0003800200 */
.L_x_25:
[----:B------:R-:W-:Y:S01]  /*2330*/  IMAD.SHL.U32 R0, R0, 0x100000, RZ ;  /* 0x0010000000007824 */ /* 0x000fe200078e00ff */
[----:B------:R-:W-:-:S04]  /*2340*/  LEA R2, R2, 0x3b800000, 0x17 ;  /* 0x3b80000002027811 */ /* 0x000fc800078eb8ff */
[----:B------:R-:W-:-:S07]  /*2350*/  LOP3.LUT R0, R2, R0, R7, 0xfe, !PT ;  /* 0x0000000002007212 */ /* 0x000fce00078efe07 */
.L_x_24:
[----:B------:R-:W-:Y:S05]  /*2360*/  BSYNC.RECONVERGENT B0 ;  /* 0x0000000000007941 */ /* 0x000fea0003800200 */
.L_x_23:
[----:B------:R-:W-:-:S04]  /*2370*/  F2FP.BF16.F32.PACK_AB R0, RZ, R0 ;  /* 0x00000000ff00723e */ /* 0x000fc800000010ff */
[----:B------:R-:W-:Y:S01]  /*2380*/  PRMT R19, R0, 0x7610, R19 ;  /* 0x0000761000137816 */ /* 0x000fe20000000013 */
[----:B------:R-:W-:Y:S06]  /*2390*/  BRA `(.L_x_8) ;  /* 0x0000000400287947 */ /* 0x000fec0003800000 */
.L_x_21:
        /* <DEDUP_REMOVED lines=17> */
[----:B------:R-:W-:Y:S01]  /*24b0*/  IADD3 R2, PT, PT, R2, 0x1e, -R3 ;  /* 0x0000001e02027810 */ /* 0x000fe20007ffe803 */
[----:B------:R-:W-:-:S05]  /*24c0*/  VIADD R5, R3, 0xffffffe3 ;  /* 0xffffffe303057836 */ /* 0x000fca0000000000 */
[----:B------:R-:W-:-:S04]  /*24d0*/  SHF.L.U32 R5, R0, R5, RZ ;  /* 0x0000000500057219 */ /* 0x000fc800000006ff */
[----:B------:R-:W-:-:S07]  /*24e0*/  LOP3.LUT R0, R5, 0x3, RZ, 0xc0, !PT ;  /* 0x0000000305007812 */ /* 0x000fce00078ec0ff */
.L_x_30:
[----:B------:R-:W-:Y:S05]  /*24f0*/  BSYNC.RECONVERGENT B1 ;  /* 0x0000000000017941 */ /* 0x000fea0003800200 */
.L_x_29:
[----:B------:R-:W-:Y:S02]  /*2500*/  SHF.L.U32 R0, R0, 0x15, RZ ;  /* 0x0000001500007819 */ /* 0x000fe400000006ff */
[----:B------:R-:W-:-:S04]  /*2510*/  LEA R2, R2, 0x37800000, 0x17 ;  /* 0x3780000002027811 */ /* 0x000fc800078eb8ff */
[----:B------:R-:W-:-:S07]  /*2520*/  LOP3.LUT R0, R2, R0, R7, 0xfe, !PT ;  /* 0x0000000002007212 */ /* 0x000fce00078efe07 */
.L_x_28:
[----:B------:R-:W-:Y:S05]  /*2530*/  BSYNC.RECONVERGENT B0 ;  /* 0x0000000000007941 */ /* 0x000fea0003800200 */
.L_x_27:
[----:B------:R-:W-:-:S04]  /*2540*/  F2FP.BF16.F32.PACK_AB R0, RZ, R0 ;  /* 0x00000000ff00723e */ /* 0x000fc800000010ff */
[----:B------:R-:W-:Y:S01]  /*2550*/  PRMT R19, R0, 0x7610, R19 ;  /* 0x0000761000137816 */ /* 0x000fe20000000013 */
[----:B------:R-:W-:Y:S06]  /*2560*/  BRA `(.L_x_8) ;  /* 0x0000000000b47947 */ /* 0x000fec0003800000 */
.L_x_20:
[----:B------:R-:W-:-:S09]  /*2570*/  UISETP.NE.AND UP0, UPT, UR4, 0x1c, UPT ;  /* 0x0000001c0400788c */ /* 0x000fd2000bf05270 */
[----:B------:R-:W-:Y:S05]  /*2580*/  BRA.U !UP0, `(.L_x_31) ;  /* 0x00000001089c7547 */ /* 0x000fea000b800000 */
[----:B------:R-:W-:-:S09]  /*2590*/  UISETP.NE.AND UP0, UPT, UR4, 0x1d, UPT ;  /* 0x0000001d0400788c */ /* 0x000fd2000bf05270 */
[----:B------:R-:W-:Y:S05]  /*25a0*/  BRA.U !UP0, `(.L_x_32) ;  /* 0x0000000108807547 */ /* 0x000fea000b800000 */
[----:B------:R-:W-:-:S09]  /*25b0*/  UISETP.NE.AND UP0, UPT, UR4, 0x2c, UPT ;  /* 0x0000002c0400788c */ /* 0x000fd2000bf05270 */
[----:B------:R-:W-:Y:S05]  /*25c0*/  BRA.U !UP0, `(.L_x_33) ;  /* 0x0000000108487547 */ /* 0x000fea000b800000 */
.L_x_7:
[----:B------:R-:W-:Y:S01]  /*25d0*/  MOV R2, 0x0 ;  /* 0x0000000000027802 */ /* 0x000fe20000000f00 */
[----:B------:R-:W0:Y:S01]  /*25e0*/  LDCU.64 UR4, c[0x4][0x128] ;  /* 0x01002500ff0477ac */ /* 0x000e220008000a00 */
[----:B------:R-:W-:Y:S02]  /*25f0*/  IMAD.MOV.U32 R8, RZ, RZ, 0x4e ;  /* 0x0000004eff087424 */ /* 0x000fe400078e00ff */
[----:B------:R-:W-:Y:S01]  /*2600*/  IMAD.MOV.U32 R12, RZ, RZ, 0x1 ;  /* 0x00000001ff0c7424 */ /* 0x000fe200078e00ff */
[----:B------:R-:W1:Y:S01]  /*2610*/  LDCU.64 UR6, c[0x4][0x130] ;  /* 0x01002600ff0677ac */ /* 0x000e620008000a00 */
[----:B------:R-:W2:Y:S01]  /*2620*/  LDC.64 R2, c[0x4][R2] ;  /* 0x0100000002027b82 */ /* 0x000ea20000000a00 */
[----:B------:R-:W-:Y:S01]  /*2630*/  IMAD.MOV.U32 R13, RZ, RZ, RZ ;  /* 0x000000ffff0d7224 */ /* 0x000fe200078e00ff */
[----:B------:R-:W3:Y:S01]  /*2640*/  LDCU.64 UR8, c[0x4][0x38] ;  /* 0x01000700ff0877ac */ /* 0x000ee20008000a00 */
[----:B0-----:R-:W-:Y:S02]  /*2650*/  IMAD.U32 R4, RZ, RZ, UR4 ;  /* 0x00000004ff047e24 */ /* 0x001fe4000f8e00ff */
[----:B------:R-:W-:-:S02]  /*2660*/  IMAD.U32 R5, RZ, RZ, UR5 ;  /* 0x00000005ff057e24 */ /* 0x000fc4000f8e00ff */
[----:B-1----:R-:W-:Y:S02]  /*2670*/  IMAD.U32 R6, RZ, RZ, UR6 ;  /* 0x00000006ff067e24 */ /* 0x002fe4000f8e00ff */
[----:B------:R-:W-:Y:S02]  /*2680*/  IMAD.U32 R7, RZ, RZ, UR7 ;  /* 0x00000007ff077e24 */ /* 0x000fe4000f8e00ff */
[----:B---3--:R-:W-:Y:S01]  /*2690*/  IMAD.U32 R10, RZ, RZ, UR8 ;  /* 0x00000008ff0a7e24 */ /* 0x008fe2000f8e00ff */
[----:B------:R-:W-:-:S07]  /*26a0*/  MOV R11, UR9 ;  /* 0x00000009000b7c02 */ /* 0x000fce0008000f00 */
[----:B------:R-:W-:-:S07]  /*26b0*/  LEPC R20, `(.L_x_34) ;  /* 0x000000001014794e */ /* 0x000fce0000000000 */
[----:B--2---:R-:W-:Y:S05]  /*26c0*/  CALL.ABS.NOINC R2 ;  /* 0x0000000002007343 */ /* 0x004fea0003c00000 */
.L_x_34:
[----:B------:R-:W-:Y:S01]  /*26d0*/  PRMT R19, RZ, 0x7610, R19 ;  /* 0x00007610ff137816 */ /* 0x000fe20000000013 */
[----:B------:R-:W-:Y:S06]  /*26e0*/  BRA `(.L_x_8) ;  /* 0x0000000000547947 */ /* 0x000fec0003800000 */
.L_x_33:
[----:B------:R-:W2:Y:S01]  /*26f0*/  LDG.E.U8 R2, desc[UR36][R2.64] ;  /* 0x0000002402027981 */ /* 0x000ea2000c1e1100 */
[----:B------:R-:W-:Y:S01]  /*2700*/  BSSY.RECONVERGENT B0, `(.L_x_35) ;  /* 0x0000007000007945 */ /* 0x000fe20003800200 */
[----:B------:R-:W-:Y:S01]  /*2710*/  IMAD.MOV.U32 R0, RZ, RZ, 0x400000 ;  /* 0x00400000ff007424 */ /* 0x000fe200078e00ff */
[----:B--2---:R-:W-:-:S13]  /*2720*/  ISETP.NE.AND P0, PT, R2, RZ, PT ;  /* 0x000000ff0200720c */ /* 0x004fda0003f05270 */
[----:B------:R-:W-:Y:S05]  /*2730*/  @!P0 BRA `(.L_x_36) ;  /* 0x00000000000c8947 */ /* 0x000fea0003800000 */
[----:B------:R-:W-:-:S13]  /*2740*/  ISETP.NE.AND P0, PT, R2, 0xff, PT ;  /* 0x000000ff0200780c */ /* 0x000fda0003f05270 */
[----:B------:R-:W-:Y:S01]  /*2750*/  @!P0 IMAD.MOV.U32 R0, RZ, RZ, 0x7f800001 ;  /* 0x7f800001ff008424 */ /* 0x000fe200078e00ff */
[----:B------:R-:W-:-:S07]  /*2760*/  @P0 SHF.L.U32 R0, R2, 0x17, RZ ;  /* 0x0000001702000819 */ /* 0x000fce00000006ff */
.L_x_36:
[----:B------:R-:W-:Y:S05]  /*2770*/  BSYNC.RECONVERGENT B0 ;  /* 0x0000000000007941 */ /* 0x000fea0003800200 */
.L_x_35:
[----:B------:R-:W-:-:S04]  /*2780*/  F2FP.BF16.F32.PACK_AB R0, RZ, R0 ;  /* 0x00000000ff00723e */ /* 0x000fc800000010ff */
[----:B------:R-:W-:Y:S01]  /*2790*/  PRMT R19, R0, 0x7610, R19 ;  /* 0x0000761000137816 */ /* 0x000fe20000000013 */
[----:B------:R-:W-:Y:S06]  /*27a0*/  BRA `(.L_x_8) ;  /* 0x0000000000247947 */ /* 0x000fec0003800000 */
.L_x_32:
[----:B------:R-:W2:Y:S02]  /*27b0*/  LDG.E.64 R2, desc[UR36][R2.64] ;  /* 0x0000002402027981 */ /* 0x000ea4000c1e1b00 */
[----:B--2---:R-:W0:Y:S02]  /*27c0*/  I2F.U64 R0, R2 ;  /* 0x0000000200007312 */ /* 0x004e240000301000 */
[----:B0-----:R-:W-:-:S04]  /*27d0*/  F2FP.BF16.F32.PACK_AB R0, RZ, R0 ;  /* 0x00000000ff00723e */ /* 0x001fc800000010ff */
[----:B------:R-:W-:Y:S01]  /*27e0*/  PRMT R19, R0, 0x7610, R19 ;  /* 0x0000761000137816 */ /* 0x000fe20000000013 */
[----:B------:R-:W-:Y:S06]  /*27f0*/  BRA `(.L_x_8) ;  /* 0x0000000000107947 */ /* 0x000fec0003800000 */
.L_x_31:
[----:B------:R-:W2:Y:S02]  /*2800*/  LDG.E R2, desc[UR36][R2.64] ;  /* 0x0000002402027981 */ /* 0x000ea4000c1e1900 */
[----:B--2---:R-:W-:-:S04]  /*2810*/  I2FP.F32.U32 R0, R2 ;  /* 0x0000000200007245 */ /* 0x004fc80000201000 */
[----:B------:R-:W-:-:S04]  /*2820*/  F2FP.BF16.F32.PACK_AB R0, RZ, R0 ;  /* 0x00000000ff00723e */ /* 0x000fc800000010ff */
[----:B------:R-:W-:-:S07]  /*2830*/  PRMT R19, R0, 0x7610, R19 ;  /* 0x0000761000137816 */ /* 0x000fce0000000013 */
.L_x_8:
        /* <DEDUP_REMOVED lines=16> */
[----:B0-----:R-:W-:Y:S01]  /*2940*/  F2FP.BF16.F32.PACK_AB R0, RZ, R0 ;  /* 0x00000000ff00723e */ /* 0x001fe200000010ff */
[----:B------:R-:W-:Y:S06]  /*2950*/  BRA `(.L_x_42) ;  /* 0x0000000c00b47947 */ /* 0x000fec0003800000 */
.L_x_40:
[----:B------:R-:W2:Y:S02]  /*2960*/  LDG.E.U8 R2, desc[UR36][R2.64] ;  /* 0x0000002402027981 */ /* 0x000ea4000c1e1100 */
[----:B--2---:R-:W-:-:S04]  /*2970*/  I2FP.F32.U32 R0, R2 ;  /* 0x0000000200007245 */ /* 0x004fc80000201000 */
[----:B------:R-:W-:Y:S01]  /*2980*/  F2FP.BF16.F32.PACK_AB R0, RZ, R0 ;  /* 0x00000000ff00723e */ /* 0x000fe200000010ff */
[----:B------:R-:W-:Y:S06]  /*2990*/  BRA `(.L_x_42) ;  /* 0x0000000c00a47947 */ /* 0x000fec0003800000 */
.L_x_39:
        /* <DEDUP_REMOVED lines=8> */
[----:B0-----:R-:W-:Y:S01]  /*2a20*/  F2FP.BF16.F32.PACK_AB R0, RZ, R0 ;  /* 0x00000000ff00723e */ /* 0x001fe200000010ff */
[----:B------:R-:W-:Y:S06]  /*2a30*/  BRA `(.L_x_42) ;  /* 0x0000000c007c7947 */ /* 0x000fec0003800000 */
.L_x_44:
[----:B------:R-:W2:Y:S02]  /*2a40*/  LDG.E R2, desc[UR36][R2.64] ;  /* 0x0000002402027981 */ /* 0x000ea4000c1e1900 */
[----:B--2---:R-:W-:-:S04]  /*2a50*/  I2FP.F32.S32 R0, R2 ;  /* 0x0000000200007245 */ /* 0x004fc80000201400 */
[----:B------:R-:W-:Y:S01]  /*2a60*/  F2FP.BF16.F32.PACK_AB R0, RZ, R0 ;  /* 0x00000000ff00723e */ /* 0x000fe200000010ff */
[----:B------:R-:W-:Y:S06]  /*2a70*/  BRA `(.L_x_42) ;  /* 0x0000000c006c7947 */ /* 0x000fec0003800000 */
.L_x_43:
[----:B------:R-:W2:Y:S02]  /*2a80*/  LDG.E.U16 R2, desc[UR36][R2.64] ;  /* 0x0000002402027981 */ /* 0x000ea4000c1e1500 */
[----:B--2---:R-:W0:Y:S02]  /*2a90*/  I2F.S16 R0, R2 ;  /* 0x0000000200007306 */ /* 0x004e240000101400 */
[----:B0-----:R-:W-:Y:S01]  /*2aa0*/  F2FP.BF16.F32.PACK_AB R0, RZ, R0 ;  /* 0x00000000ff00723e */ /* 0x001fe200000010ff */
[----:B------:R-:W-:Y:S06]  /*2ab0*/  BRA `(.L_x_42) ;  /* 0x0000000c005c7947 */ /* 0x000fec0003800000 */
.L_x_38:
        /* <DEDUP_REMOVED lines=9> */
.L_x_46:
[----:B------:R-:W2:Y:S02]  /*2b50*/  LDG.E.U16 R0, desc[UR36][R2.64] ;  /* 0x0000002402007981 */ /* 0x000ea4000c1e1500 */
[----:B--2---:R-:W-:-:S05]  /*2b60*/  HADD2.F32 R0, -RZ, R0.H0_H0 ;  /* 0x20000000ff007230 */ /* 0x004fca0000004100 */
[----:B------:R-:W-:Y:S01]  /*2b70*/  F2FP.BF16.F32.PACK_AB R0, RZ, R0 ;  /* 0x00000000ff00723e */ /* 0x000fe200000010ff */
[----:B------:R-:W-:Y:S06]  /*2b80*/  BRA `(.L_x_42) ;  /* 0x0000000c00287947 */ /* 0x000fec0003800000 */
.L_x_45:
        /* <DEDUP_REMOVED lines=9> */
.L_x_48:
[----:B------:R-:W2:Y:S02]  /*2c20*/  LDG.E.U16 R2, desc[UR36][R2.64] ;  /* 0x0000002402027981 */ /* 0x000ea4000c1e1500 */
[----:B--2---:R-:W-:-:S05]  /*2c30*/  HADD2.F32 R0, -RZ, R2.H0_H0 ;  /* 0x20000002ff007230 */ /* 0x004fca0000004100 */
[----:B------:R-:W-:Y:S01]  /*2c40*/  F2FP.BF16.F32.PACK_AB R0, RZ, R0 ;  /* 0x00000000ff00723e */ /* 0x000fe200000010ff */
[----:B------:R-:W-:Y:S06]  /*2c50*/  BRA `(.L_x_42) ;  /* 0x0000000800f47947 */ /* 0x000fec0003800000 */
.L_x_47:
        /* <DEDUP_REMOVED lines=10> */
[----:B------:R-:W-:Y:S01]  /*2d00*/  F2FP.BF16.F32.PACK_AB R0, RZ, R0 ;  /* 0x00000000ff00723e */ /* 0x000fe200000010ff */
[----:B------:R-:W-:Y:S06]  /*2d10*/  BRA `(.L_x_42) ;  /* 0x0000000800c47947 */ /* 0x000fec0003800000 */
.L_x_37:
        /* <DEDUP_REMOVED lines=11> */
[----:B------:R-:W-:Y:S01]  /*2dd0*/  F2FP.BF16.F32.PACK_AB R0, RZ, R0 ;  /* 0x00000000ff00723e */ /* 0x000fe200000010ff */
[----:B------:R-:W-:Y:S06]  /*2de0*/  BRA `(.L_x_42) ;  /* 0x0000000800907947 */ /* 0x000fec0003800000 */
.L_x_51:
        /* <DEDUP_REMOVED lines=12> */
.L_x_50:
[----:B------:R-:W-:-:S09]  /*2eb0*/  UISETP.NE.AND UP0, UPT, UR4, 0xf, UPT ;  /* 0x0000000f0400788c */ /* 0x000fd2000bf05270 */
[----:B------:R-:W-:Y:S05]  /*2ec0*/  BRA.U !UP0, `(.L_x_52) ;  /* 0x0000000108987547 */ /* 0x000fea000b800000 */
[----:B------:R-:W-:-:S09]  /*2ed0*/  UISETP.NE.AND UP0, UPT, UR4, 0x17, UPT ;  /* 0x000000170400788c */ /* 0x000fd2000bf05270 */
[----:B------:R-:W-:Y:S05]  /*2ee0*/  BRA.U !UP0, `(.L_x_53) ;  /* 0x00000001085c7547 */ /* 0x000fea000b800000 */
[----:B------:R-:W-:-:S09]  /*2ef0*/  UISETP.NE.AND UP0, UPT, UR4, 0x18, UPT ;  /* 0x000000180400788c */ /* 0x000fd2000bf05270 */
[----:B------:R-:W-:Y:S05]  /*2f00*/  BRA.U UP0, `(.L_x_41) ;  /* 0x0000000500b87547 */ /* 0x000fea000b800000 */
[----:B------:R-:W2:Y:S01]  /*2f10*/  LDG.E.U8 R0, desc[UR36][R2.64] ;  /* 0x0000002402007981 */ /* 0x000ea2000c1e1100 */
[----:B------:R-:W-:Y:S02]  /*2f20*/  IMAD.MOV.U32 R6, RZ, RZ, 0x1f ;  /* 0x0000001fff067424 */ /* 0x000fe400078e00ff */
[----:B--2---:R-:W-:-:S05]  /*2f30*/  IMAD.SHL.U32 R0, R0, 0x1000000, RZ ;  /* 0x0100000000007824 */ /* 0x004fca00078e00ff */
[C---:B------:R-:W-:Y:S02]  /*2f40*/  LOP3.LUT R4, R0.reuse, 0x7f000000, RZ, 0xc0, !PT ;  /* 0x7f00000000047812 */ /* 0x040fe400078ec0ff */
[----:B------:R-:W-:Y:S02]  /*2f50*/  LOP3.LUT P0, RZ, R0, 0x7f000000, RZ, 0xc0, !PT ;  /* 0x7f00000000ff7812 */ /* 0x000fe4000780c0ff */
[----:B------:R-:W0:Y:S02]  /*2f60*/  FLO.U32 R5, R4 ;  /* 0x0000000400057300 */ /* 0x000e2400000e0000 */
[----:B0-----:R-:W-:-:S05]  /*2f70*/  IMAD.MOV R5, RZ, RZ, -R5 ;  /* 0x000000ffff057224 */ /* 0x001fca00078e0a05 */
[----:B------:R-:W-:-:S05]  /*2f80*/  VIADDMNMX.U32 R5, R5, R6, 0x4, !PT ;  /* 0x0000000405057446 */ /* 0x000fca0007800006 */
[----:B------:R-:W-:-:S05]  /*2f90*/  VIADD R5, R5, 0xfffffffc ;  /* 0xfffffffc05057836 */ /* 0x000fca0000000000 */
[C---:B------:R-:W-:Y:S02]  /*2fa0*/  SHF.L.U32 R6, R4.reuse, R5, RZ ;  /* 0x0000000504067219 */ /* 0x040fe400000006ff */
[----:B------:R-:W-:Y:S01]  /*2fb0*/  SHF.L.U32 R7, R5, 0x17, RZ ;  /* 0x0000001705077819 */ /* 0x000fe200000006ff */
[----:B------:R-:W-:-:S03]  /*2fc0*/  VIADD R5, R4, 0x1000000 ;  /* 0x0100000004057836 */ /* 0x000fc60000000000 */
[----:B------:R-:W-:Y:S02]  /*2fd0*/  LEA.HI R6, R6, -R7, RZ, 0x1c ;  /* 0x8000000706067211 */ /* 0x000fe400078fe0ff */
[----:B------:R-:W-:-:S03]  /*2fe0*/  SHF.R.S32.HI R5, RZ, 0x8, R5 ;  /* 0x00000008ff057819 */ /* 0x000fc60000011405 */
[----:B------:R-:W-:-:S05]  /*2ff0*/  VIADD R6, R6, 0x3c000000 ;  /* 0x3c00000006067836 */ /* 0x000fca0000000000 */
[----:B------:R-:W-:-:S04]  /*3000*/  LOP3.LUT R5, R6, 0x7f800000, R5, 0xf8, !PT ;  /* 0x7f80000006057812 */ /* 0x000fc800078ef805 */
[----:B------:R-:W-:-:S04]  /*3010*/  SEL R5, R5, RZ, P0 ;  /* 0x000000ff05057207 */ /* 0x000fc80000000000 */
[----:B------:R-:W-:-:S04]  /*3020*/  LOP3.LUT R5, R5, 0x80000000, R0, 0xf8, !PT ;  /* 0x8000000005057812 */ /* 0x000fc800078ef800 */
[----:B------:R-:W-:-:S04]  /*3030*/  F2FP.BF16.F32.PACK_AB R5, RZ, R5 ;  /* 0x00000005ff05723e */ /* 0x000fc800000010ff */
[----:B------:R-:W-:Y:S01]  /*3040*/  PRMT R0, R5, 0x7610, R0 ;  /* 0x0000761005007816 */ /* 0x000fe20000000000 */
[----:B------:R-:W-:Y:S06]  /*3050*/  BRA `(.L_x_42) ;  /* 0x0000000400f47947 */ /* 0x000fec0003800000 */
.L_x_53:
        /* <DEDUP_REMOVED lines=11> */
[----:B------:R-:W-:Y:S01]  /*3110*/  F2FP.BF16.F32.PACK_AB R0, RZ, R0 ;  /* 0x00000000ff00723e */ /* 0x000fe200000010ff */
[----:B------:R-:W-:Y:S06]  /*3120*/  BRA `(.L_x_42) ;  /* 0x0000000400c07947 */ /* 0x000fec0003800000 */
.L_x_52:
[----:B------:R0:W5:Y:S01]  /*3130*/  LDG.E.U16 R0, desc[UR36][R2.64] ;  /* 0x0000002402007981 */ /* 0x000162000c1e1500 */
[----:B------:R-:W-:Y:S05]  /*3140*/  BRA `(.L_x_42) ;  /* 0x0000000400b87947 */ /* 0x000fea0003800000 */
.L_x_49:
        /* <DEDUP_REMOVED lines=10> */
[----:B------:R-:W-:Y:S01]  /*31f0*/  F2FP.BF16.F32.PACK_AB R0, RZ, R0 ;  /* 0x00000000ff00723e */ /* 0x000fe200000010ff */
[----:B------:R-:W-:Y:S06]  /*3200*/  BRA `(.L_x_42) ;  /* 0x0000000400887947 */ /* 0x000fec0003800000 */
.L_x_56:
[----:B------:R-:W2:Y:S01]  /*3210*/  LDG.E.U8 R3, desc[UR36][R2.64] ;  /* 0x0000002402037981 */ /* 0x000ea2000c1e1100 */
[----:B------:R-:W-:Y:S01]  /*3220*/  BSSY.RECONVERGENT B0, `(.L_x_57) ;  /* 0x0000018000007945 */ /* 0x000fe20003800200 */
[----:B------:R-:W-:Y:S01]  /*3230*/  IMAD.MOV.U32 R0, RZ, RZ, RZ ;  /* 0x000000ffff007224 */ /* 0x000fe200078e00ff */
[----:B--2---:R-:W-:-:S13]  /*3240*/  ISETP.NE.AND P0, PT, R3, RZ, PT ;  /* 0x000000ff0300720c */ /* 0x004fda0003f05270 */
[----:B------:R-:W-:Y:S05]  /*3250*/  @!P0 BRA `(.L_x_58) ;  /* 0x0000000000508947 */ /* 0x000fea0003800000 */
[----:B------:R-:W-:-:S13]  /*3260*/  ISETP.NE.AND P0, PT, R3, 0x80, PT ;  /* 0x000000800300780c */ /* 0x000fda0003f05270 */
[----:B------:R-:W-:Y:S01]  /*3270*/  @!P0 MOV R0, 0x7f800001 ;  /* 0x7f80000100008802 */ /* 0x000fe20000000f00 */
        /* <DEDUP_REMOVED lines=14> */
.L_x_60:
[----:B------:R-:W-:Y:S05]  /*3360*/  BSYNC.RECONVERGENT B1 ;  /* 0x0000000000017941 */ /* 0x000fea0003800200 */
.L_x_59:
[----:B------:R-:W-:Y:S01]  /*3370*/  IMAD.SHL.U32 R0, R0, 0x100000, RZ ;  /* 0x0010000000007824 */ /* 0x000fe200078e00ff */
[----:B------:R-:W-:-:S04]  /*3380*/  LEA R2, R2, 0x3b800000, 0x17 ;  /* 0x3b80000002027811 */ /* 0x000fc800078eb8ff */
[----:B------:R-:W-:-:S07]  /*3390*/  LOP3.LUT R0, R2, R0, R7, 0xfe, !PT ;  /* 0x0000000002007212 */ /* 0x000fce00078efe07 */
.L_x_58:
[----:B------:R-:W-:Y:S05]  /*33a0*/  BSYNC.RECONVERGENT B0 ;  /* 0x0000000000007941 */ /* 0x000fea0003800200 */
.L_x_57:
[----:B------:R-:W-:Y:S01]  /*33b0*/  F2FP.BF16.F32.PACK_AB R0, RZ, R0 ;  /* 0x00000000ff00723e */ /* 0x000fe200000010ff */
[----:B------:R-:W-:Y:S06]  /*33c0*/  BRA `(.L_x_42) ;  /* 0x0000000400187947 */ /* 0x000fec0003800000 */
.L_x_55:
        /* <DEDUP_REMOVED lines=11> */
[----:B------:R-:W-:-:S04]  /*3480*/  SHF.R.U32.HI R0, RZ, 0x7, R3 ;  /* 0x00000007ff007819 */ /* 0x000fc80000011603 */
[----:B------:R-:W-:Y:S02]  /*3490*/  SHF.L.U32 R7, R0, 0x1f, RZ ;  /* 0x0000001f00077819 */ /* 0x000fe400000006ff */
        /* <DEDUP_REMOVED lines=8> */
.L_x_64:
[----:B------:R-:W-:Y:S05]  /*3520*/  BSYNC.RECONVERGENT B1 ;  /* 0x0000000000017941 */ /* 0x000fea0003800200 */
.L_x_63:
[----:B------:R-:W-:Y:S01]  /*3530*/  IMAD.SHL.U32 R0, R0, 0x200000, RZ ;  /* 0x0020000000007824 */ /* 0x000fe200078e00ff */
[----:B------:R-:W-:-:S04]  /*3540*/  LEA R2, R2, 0x37800000, 0x17 ;  /* 0x3780000002027811 */ /* 0x000fc800078eb8ff */
[----:B------:R-:W-:-:S07]  /*3550*/  LOP3.LUT R0, R2, R0, R7, 0xfe, !PT ;  /* 0x0000000002007212 */ /* 0x000fce00078efe07 */
.L_x_62:
[----:B------:R-:W-:Y:S05]  /*3560*/  BSYNC.RECONVERGENT B0 ;  /* 0x0000000000007941 */ /* 0x000fea0003800200 */
.L_x_61:
[----:B------:R-:W-:Y:S01]  /*3570*/  F2FP.BF16.F32.PACK_AB R0, RZ, R0 ;  /* 0x00000000ff00723e */ /* 0x000fe200000010ff */
[----:B------:R-:W-:Y:S06]  /*3580*/  BRA `(.L_x_42) ;  /* 0x0000000000a87947 */ /* 0x000fec0003800000 */
.L_x_54:
[----:B------:R-:W-:-:S09]  /*3590*/  UISETP.NE.AND UP0, UPT, UR4, 0x1c, UPT ;  /* 0x0000001c0400788c */ /* 0x000fd2000bf05270 */
[----:B------:R-:W-:Y:S05]  /*35a0*/  BRA.U !UP0, `(.L_x_65) ;  /* 0x0000000108947547 */ /* 0x000fea000b800000 */
[----:B------:R-:W-:-:S09]  /*35b0*/  UISETP.NE.AND UP0, UPT, UR4, 0x1d, UPT ;  /* 0x0000001d0400788c */ /* 0x000fd2000bf05270 */
[----:B------:R-:W-:Y:S05]  /*35c0*/  BRA.U !UP0, `(.L_x_66) ;  /* 0x00000001087c7547 */ /* 0x000fea000b800000 */
[----:B------:R-:W-:-:S09]  /*35d0*/  UISETP.NE.AND UP0, UPT, UR4, 0x2c, UPT ;  /* 0x0000002c0400788c */ /* 0x000fd2000bf05270 */
[----:B------:R-:W-:Y:S05]  /*35e0*/  BRA.U !UP0, `(.L_x_67) ;  /* 0x0000000108487547 */ /* 0x000fea000b800000 */
.L_x_41:
        /* <DEDUP_REMOVED lines=10> */
[----:B-1----:R-:W-:Y:S01]  /*3690*/  IMAD.U32 R6, RZ, RZ, UR6 ;  /* 0x00000006ff067e24 */ /* 0x002fe2000f8e00ff */
[----:B------:R-:W-:Y:S01]  /*36a0*/  MOV R7, UR7 ;  /* 0x0000000700077c02 */ /* 0x000fe20008000f00 */
[----:B---3--:R-:W-:Y:S02]  /*36b0*/  IMAD.U32 R10, RZ, RZ, UR8 ;  /* 0x00000008ff0a7e24 */ /* 0x008fe4000f8e00ff */
[----:B------:R-:W-:-:S07]  /*36c0*/  IMAD.U32 R11, RZ, RZ, UR9 ;  /* 0x00000009ff0b7e24 */ /* 0x000fce000f8e00ff */
[----:B------:R-:W-:-:S07]  /*36d0*/  LEPC R20, `(.L_x_68) ;  /* 0x000000001014794e */ /* 0x000fce0000000000 */
[----:B--2--5:R-:W-:Y:S05]  /*36e0*/  CALL.ABS.NOINC R2 ;  /* 0x0000000002007343 */ /* 0x024fea0003c00000 */
.L_x_68:
[----:B------:R-:W-:Y:S01]  /*36f0*/  PRMT R0, RZ, 0x7610, R0 ;  /* 0x00007610ff007816 */ /* 0x000fe20000000000 */
[----:B------:R-:W-:Y:S06]  /*3700*/  BRA `(.L_x_42) ;  /* 0x0000000000487947 */ /* 0x000fec0003800000 */
.L_x_67:
[----:B------:R-:W2:Y:S01]  /*3710*/  LDG.E.U8 R2, desc[UR36][R2.64] ;  /* 0x0000002402027981 */ /* 0x000ea2000c1e1100 */
[----:B------:R-:W-:Y:S01]  /*3720*/  BSSY.RECONVERGENT B0, `(.L_x_69) ;  /* 0x0000007000007945 */ /* 0x000fe20003800200 */
[----:B------:R-:W-:Y:S01]  /*3730*/  HFMA2 R0, -RZ, RZ, 3.814697265625e-06, 0 ;  /* 0x00400000ff007431 */ /* 0x000fe200000001ff */
[----:B--2---:R-:W-:-:S13]  /*3740*/  ISETP.NE.AND P0, PT, R2, RZ, PT ;  /* 0x000000ff0200720c */ /* 0x004fda0003f05270 */
[----:B------:R-:W-:Y:S05]  /*3750*/  @!P0 BRA `(.L_x_70) ;  /* 0x00000000000c8947 */ /* 0x000fea0003800000 */
[----:B------:R-:W-:-:S13]  /*3760*/  ISETP.NE.AND P0, PT, R2, 0xff, PT ;  /* 0x000000ff0200780c */ /* 0x000fda0003f05270 */
[----:B------:R-:W-:Y:S02]  /*3770*/  @!P0 IMAD.MOV.U32 R0, RZ, RZ, 0x7f800001 ;  /* 0x7f800001ff008424 */ /* 0x000fe400078e00ff */
[----:B------:R-:W-:-:S07]  /*3780*/  @P0 IMAD.SHL.U32 R0, R2, 0x800000, RZ ;  /* 0x0080000002000824 */ /* 0x000fce00078e00ff */
.L_x_70:
[----:B------:R-:W-:Y:S05]  /*3790*/  BSYNC.RECONVERGENT B0 ;  /* 0x0000000000007941 */ /* 0x000fea0003800200 */
.L_x_69:
[----:B------:R-:W-:Y:S01]  /*37a0*/  F2FP.BF16.F32.PACK_AB R0, RZ, R0 ;  /* 0x00000000ff00723e */ /* 0x000fe200000010ff */
[----:B------:R-:W-:Y:S06]  /*37b0*/  BRA `(.L_x_42) ;  /* 0x00000000001c7947 */ /* 0x000fec0003800000 */
.L_x_66:
[----:B------:R-:W2:Y:S02]  /*37c0*/  LDG.E.64 R2, desc[UR36][R2.64] ;  /* 0x0000002402027981 */ /* 0x000ea4000c1e1b00 */
[----:B--2---:R-:W0:Y:S02]  /*37d0*/  I2F.U64 R0, R2 ;  /* 0x0000000200007312 */ /* 0x004e240000301000 */
[----:B0-----:R-:W-:Y:S01]  /*37e0*/  F2FP.BF16.F32.PACK_AB R0, RZ, R0 ;  /* 0x00000000ff00723e */ /* 0x001fe200000010ff */
[----:B------:R-:W-:Y:S06]  /*37f0*/  BRA `(.L_x_42) ;  /* 0x00000000000c7947 */ /* 0x000fec0003800000 */
.L_x_65:
[----:B------:R-:W2:Y:S02]  /*3800*/  LDG.E R2, desc[UR36][R2.64] ;  /* 0x0000002402027981 */ /* 0x000ea4000c1e1900 */
[----:B--2---:R-:W-:-:S04]  /*3810*/  I2FP.F32.U32 R0, R2 ;  /* 0x0000000200007245 */ /* 0x004fc80000201000 */
[----:B------:R-:W-:-:S07]  /*3820*/  F2FP.BF16.F32.PACK_AB R0, RZ, R0 ;  /* 0x00000000ff00723e */ /* 0x000fce00000010ff */
.L_x_42:
[----:B------:R-:W1:Y:S01]  /*3830*/  LDCU UR4, c[0x0][0x600] ;  /* 0x0000c000ff0477ac */ /* 0x000e620008000800 */
[----:B-----5:R-:W-:Y:S02]  /*3840*/  IMAD.U32 R19, R19, 0x10000, RZ ;  /* 0x0001000013137824 */ /* 0x020fe400078e00ff */
[----:B------:R-:W-:Y:S01]  /*3850*/  IMAD.U32 R0, R0, 0x10000, RZ ;  /* 0x0001000000007824 */ /* 0x000fe200078e00ff */
[----:B------:R-:W0:Y:S02]  /*3860*/  LDCU.64 UR6, c[0x0][0x5e8] ;  /* 0x0000bd00ff0677ac */ /* 0x000e240008000a00 */
[----:B------:R-:W-:-:S13]  /*3870*/  FSETP.GT.FTZ.AND P0, PT, R19, RZ, PT ;  /* 0x000000ff1300720b */ /* 0x000fda0003f14000 */
[----:B-1----:R-:W-:Y:S01]  /*3880*/  @!P0 FMUL.FTZ R0, R0, UR4 ;  /* 0x0000000400008c20 */ /* 0x002fe20008410000 */
[----:B------:R-:W-:Y:S01]  /*3890*/  ULOP3.LUT UR4, UR40, 0xff, URZ, 0xc0, !UPT ;  /* 0x000000ff28047892 */ /* 0x000fe2000f8ec0ff */
[----:B0-----:R-:W-:Y:S02]  /*38a0*/  IADD3 R2, P0, PT, R16, UR6, RZ ;  /* 0x0000000610027c10 */ /* 0x001fe4000ff1e0ff */
[----:B------:R0:W1:Y:S01]  /*38b0*/  F2F.BF16.F32 R5, R0 ;  /* 0x0000000000057304 */ /* 0x0000620000202000 */
[----:B------:R-:W-:Y:S02]  /*38c0*/  UISETP.GT.AND UP0, UPT, UR4, 0x9, UPT ;  /* 0x000000090400788c */ /* 0x000fe4000bf04270 */
[----:B------:R-:W-:-:S07]  /*38d0*/  IMAD.X R3, RZ, RZ, UR7, P0 ;  /* 0x00000007ff037e24 */ /* 0x000fce00080e06ff */
[----:B0-----:R-:W-:Y:S05]  /*38e0*/  BRA.U UP0, `(.L_x_71) ;  /* 0x00000005000c7547 */ /* 0x001fea000b800000 */
        /* <DEDUP_REMOVED lines=8> */
[----:B-1----:R-:W-:-:S04]  /*3970*/  SHF.L.U32 R0, R5, 0x10, RZ ;  /* 0x0000001005007819 */ /* 0x002fc800000006ff */
[----:B------:R-:W0:Y:S02]  /*3980*/  F2I.FTZ.TRUNC.NTZ R5, R0 ;  /* 0x0000000000057305 */ /* 0x000e24000021f100 */
[----:B0-----:R0:W-:Y:S01]  /*3990*/  STG.E.U8 desc[UR36][R2.64], R5 ;  /* 0x0000000502007986 */ /* 0x0011e2000c101124 */
[----:B------:R-:W-:Y:S05]  /*39a0*/  BRA `(.L_x_76) ;  /* 0x0000000c00807947 */ /* 0x000fea0003800000 */
.L_x_74:
[----:B-1----:R-:W-:-:S06]  /*39b0*/  IMAD.U32 R5, R5, 0x10000, RZ ;  /* 0x0001000005057824 */ /* 0x002fcc00078e00ff */
[----:B------:R-:W0:Y:S02]  /*39c0*/  F2I.S64.TRUNC R4, R5 ;  /* 0x0000000500047311 */ /* 0x000e24000020d900 */
[----:B0-----:R1:W-:Y:S01]  /*39d0*/  STG.E.U8 desc[UR36][R2.64], R4 ;  /* 0x0000000402007986 */ /* 0x0013e2000c101124 */
[----:B------:R-:W-:Y:S05]  /*39e0*/  BRA `(.L_x_76) ;  /* 0x0000000c00707947 */ /* 0x000fea0003800000 */
.L_x_73:
[----:B------:R-:W-:-:S09]  /*39f0*/  UISETP.NE.AND UP0, UPT, UR4, 0x2, UPT ;  /* 0x000000020400788c */ /* 0x000fd2000bf05270 */
[----:B------:R-:W-:Y:S05]  /*3a00*/  BRA.U !UP0, `(.L_x_77) ;  /* 0x0000000108307547 */ /* 0x000fea000b800000 */
[----:B------:R-:W-:-:S09]  /*3a10*/  UISETP.NE.AND UP0, UPT, UR4, 0x3, UPT ;  /* 0x000000030400788c */ /* 0x000fd2000bf05270 */
[----:B------:R-:W-:Y:S05]  /*3a20*/  BRA.U !UP0, `(.L_x_78) ;  /* 0x0000000108187547 */ /* 0x000fea000b800000 */
[----:B------:R-:W-:-:S09]  /*3a30*/  UISETP.NE.AND UP0, UPT, UR4, 0x4, UPT ;  /* 0x000000040400788c */ /* 0x000fd2000bf05270 */
[----:B------:R-:W-:Y:S05]  /*3a40*/  BRA.U UP0, `(.L_x_75) ;  /* 0x0000000900b87547 */ /* 0x000fea000b800000 */
[----:B-1----:R-:W-:-:S06]  /*3a50*/  IMAD.U32 R5, R5, 0x10000, RZ ;  /* 0x0001000005057824 */ /* 0x002fcc00078e00ff */
[----:B------:R-:W0:Y:S02]  /*3a60*/  F2I.S64.TRUNC R4, R5 ;  /* 0x0000000500047311 */ /* 0x000e24000020d900 */
[----:B0-----:R4:W-:Y:S01]  /*3a70*/  STG.E.64 desc[UR36][R2.64], R4 ;  /* 0x0000000402007986 */ /* 0x0019e2000c101b24 */
[----:B------:R-:W-:Y:S05]  /*3a80*/  BRA `(.L_x_76) ;  /* 0x0000000c00487947 */ /* 0x000fea0003800000 */
.L_x_78:
[----:B-1----:R-:W-:-:S06]  /*3a90*/  IMAD.U32 R5, R5, 0x10000, RZ ;  /* 0x0001000005057824 */ /* 0x002fcc00078e00ff */
[----:B------:R-:W0:Y:S02]  /*3aa0*/  F2I.FTZ.TRUNC.NTZ R5, R5 ;  /* 0x0000000500057305 */ /* 0x000e24000021f100 */
[----:B0-----:R3:W-:Y:S01]  /*3ab0*/  STG.E desc[UR36][R2.64], R5 ;  /* 0x0000000502007986 */ /* 0x0017e2000c101924 */
[----:B------:R-:W-:Y:S05]  /*3ac0*/  BRA `(.L_x_76) ;  /* 0x0000000c00387947 */ /* 0x000fea0003800000 */
.L_x_77:
[----:B-1----:R-:W-:-:S06]  /*3ad0*/  IMAD.U32 R5, R5, 0x10000, RZ ;  /* 0x0001000005057824 */ /* 0x002fcc00078e00ff */
[----:B------:R-:W0:Y:S02]  /*3ae0*/  F2I.FTZ.TRUNC.NTZ R5, R5 ;  /* 0x0000000500057305 */ /* 0x000e24000021f100 */
[----:B0-----:R2:W-:Y:S01]  /*3af0*/  STG.E.U16 desc[UR36][R2.64], R5 ;  /* 0x0000000502007986 */ /* 0x0015e2000c101524 */
[----:B------:R-:W-:Y:S05]  /*3b00*/  BRA `(.L_x_76) ;  /* 0x0000000c00287947 */ /* 0x000fea0003800000 */
.L_x_72:
[----:B------:R-:W-:-:S09]  /*3b10*/  UISETP.GT.AND UP0, UPT, UR4, 0x6, UPT ;  /* 0x000000060400788c */ /* 0x000fd2000bf04270 */
[----:B------:R-:W-:Y:S05]  /*3b20*/  BRA.U UP0, `(.L_x_79) ;  /* 0x00000001002c7547 */ /* 0x000fea000b800000 */
[----:B------:R-:W-:-:S09]  /*3b30*/  UISETP.NE.AND UP0, UPT, UR4, 0x5, UPT ;  /* 0x000000050400788c */ /* 0x000fd2000bf05270 */
[----:B------:R-:W-:Y:S05]  /*3b40*/  BRA.U !UP0, `(.L_x_80) ;  /* 0x0000000108147547 */ /* 0x000fea000b800000 */
[----:B------:R-:W-:-:S09]  /*3b50*/  UISETP.NE.AND UP0, UPT, UR4, 0x6, UPT ;  /* 0x000000060400788c */ /* 0x000fd2000bf05270 */
[----:B------:R-:W-:Y:S05]  /*3b60*/  BRA.U UP0, `(.L_x_75) ;  /* 0x0000000900707547 */ /* 0x000fea000b800000 */
[----:B-1----:R-:W-:-:S05]  /*3b70*/  IMAD.U32 R5, R5, 0x10000, RZ ;  /* 0x0001000005057824 */ /* 0x002fca00078e00ff */
[----:B------:R0:W-:Y:S01]  /*3b80*/  STG.E desc[UR36][R2.64], R5 ;  /* 0x0000000502007986 */ /* 0x0001e2000c101924 */
[----:B------:R-:W-:Y:S05]  /*3b90*/  BRA `(.L_x_76) ;  /* 0x0000000c00047947 */ /* 0x000fea0003800000 */
.L_x_80:
[----:B-1----:R-:W-:-:S04]  /*3ba0*/  SHF.L.U32 R0, R5, 0x10, RZ ;  /* 0x0000001005007819 */ /* 0x002fc800000006ff */
[----:B------:R-:W-:-:S05]  /*3bb0*/  F2FP.F16.F32.PACK_AB R0, RZ, R0 ;  /* 0x00000000ff00723e */ /* 0x000fca00000000ff */
[----:B------:R0:W-:Y:S01]  /*3bc0*/  STG.E.U16 desc[UR36][R2.64], R0 ;  /* 0x0000000002007986 */ /* 0x0001e2000c101524 */
[----:B------:R-:W-:Y:S05]  /*3bd0*/  BRA `(.L_x_76) ;  /* 0x0000000800f47947 */ /* 0x000fea0003800000 */
.L_x_79:
[----:B------:R-:W-:-:S09]  /*3be0*/  UISETP.NE.AND UP0, UPT, UR4, 0x7, UPT ;  /* 0x000000070400788c */ /* 0x000fd2000bf05270 */
[----:B------:R-:W-:Y:S05]  /*3bf0*/  BRA.U !UP0, `(.L_x_81) ;  /* 0x0000000108347547 */ /* 0x000fea000b800000 */
[----:B------:R-:W-:-:S09]  /*3c00*/  UISETP.NE.AND UP0, UPT, UR4, 0x8, UPT ;  /* 0x000000080400788c */ /* 0x000fd2000bf05270 */
[----:B------:R-:W-:Y:S05]  /*3c10*/  BRA.U !UP0, `(.L_x_82) ;  /* 0x0000000108187547 */ /* 0x000fea000b800000 */
[----:B------:R-:W-:-:S09]  /*3c20*/  UISETP.NE.AND UP0, UPT, UR4, 0x9, UPT ;  /* 0x000000090400788c */ /* 0x000fd2000bf05270 */
[----:B------:R-:W-:Y:S05]  /*3c30*/  BRA.U UP0, `(.L_x_75) ;  /* 0x00000009003c7547 */ /* 0x000fea000b800000 */
[----:B-1----:R-:W-:Y:S02]  /*3c40*/  IMAD.U32 R4, R5, 0x10000, RZ ;  /* 0x0001000005047824 */ /* 0x002fe400078e00ff */
[----:B------:R-:W-:-:S05]  /*3c50*/  IMAD.MOV.U32 R5, RZ, RZ, RZ ;  /* 0x000000ffff057224 */ /* 0x000fca00078e00ff */
[----:B------:R0:W-:Y:S01]  /*3c60*/  STG.E.64 desc[UR36][R2.64], R4 ;  /* 0x0000000402007986 */ /* 0x0001e2000c101b24 */
[----:B------:R-:W-:Y:S05]  /*3c70*/  BRA `(.L_x_76) ;  /* 0x0000000800cc7947 */ /* 0x000fea0003800000 */
.L_x_82:
[----:B-1----:R-:W-:-:S05]  /*3c80*/  IMAD.U32 R5, R5, 0x10000, RZ ;  /* 0x0001000005057824 */ /* 0x002fca00078e00ff */
[----:B------:R-:W-:-:S04]  /*3c90*/  F2FP.F16.F32.PACK_AB R5, RZ, R5 ;  /* 0x00000005ff05723e */ /* 0x000fc800000000ff */
[----:B------:R-:W-:-:S05]  /*3ca0*/  PRMT R5, R5, 0x5410, RZ ;  /* 0x0000541005057816 */ /* 0x000fca00000000ff */
[----:B------:R0:W-:Y:S01]  /*3cb0*/  STG.E desc[UR36][R2.64], R5 ;  /* 0x0000000502007986 */ /* 0x0001e2000c101924 */
[----:B------:R-:W-:Y:S05]  /*3cc0*/  BRA `(.L_x_76) ;  /* 0x0000000800b87947 */ /* 0x000fea0003800000 */
.L_x_81:
[----:B-1----:R-:W-:-:S04]  /*3cd0*/  IMAD.U32 R4, R5, 0x10000, RZ ;  /* 0x0001000005047824 */ /* 0x002fc800078e00ff */
[----:B------:R-:W-:-:S06]  /*3ce0*/  FMUL.FTZ R4, R4, 1 ;  /* 0x3f80000004047820 */ /* 0x000fcc0000410000 */
[----:B------:R-:W0:Y:S02]  /*3cf0*/  F2F.F64.F32 R4, R4 ;  /* 0x0000000400047310 */ /* 0x000e240000201800 */
[----:B0-----:R0:W-:Y:S01]  /*3d00*/  STG.E.64 desc[UR36][R2.64], R4 ;  /* 0x0000000402007986 */ /* 0x0011e2000c101b24 */
[----:B------:R-:W-:Y:S05]  /*3d10*/  BRA `(.L_x_76) ;  /* 0x0000000800a47947 */ /* 0x000fea0003800000 */
.L_x_71:
        /* <DEDUP_REMOVED lines=8> */
[----:B-1----:R-:W-:-:S05]  /*3da0*/  IMAD.U32 R5, R5, 0x10000, RZ ;  /* 0x0001000005057824 */ /* 0x002fca00078e00ff */
[----:B------:R-:W-:-:S04]  /*3db0*/  FSETP.NEU.FTZ.AND P0, PT, R5, RZ, PT ;  /* 0x000000ff0500720b */ /* 0x000fc80003f1d000 */
[----:B------:R-:W-:-:S05]  /*3dc0*/  SEL R5, RZ, 0x1, !P0 ;  /* 0x00000001ff057807 */ /* 0x000fca0004000000 */
[----:B------:R0:W-:Y:S01]  /*3dd0*/  STG.E.U8 desc[UR36][R2.64], R5 ;  /* 0x0000000502007986 */ /* 0x0001e2000c101124 */
[----:B------:R-:W-:Y:S05]  /*3de0*/  BRA `(.L_x_76) ;  /* 0x0000000800707947 */ /* 0x000fea0003800000 */
.L_x_85:
[----:B-1----:R-:W-:Y:S02]  /*3df0*/  SHF.L.U32 R5, R5, 0x10, RZ ;  /* 0x0000001005057819 */ /* 0x002fe400000006ff */
[----:B------:R-:W-:-:S03]  /*3e00*/  CS2R R6, SRZ ;  /* 0x0000000000067805 */ /* 0x000fc6000001ff00 */
[----:B------:R-:W-:-:S06]  /*3e10*/  FMUL.FTZ R5, R5, 1 ;  /* 0x3f80000005057820 */ /* 0x000fcc0000410000 */
[----:B------:R-:W0:Y:S02]  /*3e20*/  F2F.F64.F32 R4, R5 ;  /* 0x0000000500047310 */ /* 0x000e240000201800 */
[----:B0-----:R0:W-:Y:S01]  /*3e30*/  STG.E.128 desc[UR36][R2.64], R4 ;  /* 0x0000000402007986 */ /* 0x0011e2000c101d24 */
[----:B------:R-:W-:Y:S05]  /*3e40*/  BRA `(.L_x_76) ;  /* 0x0000000800587947 */ /* 0x000fea0003800000 */
.L_x_84:
[----:B------:R-:W-:-:S09]  /*3e50*/  UISETP.NE.AND UP0, UPT, UR4, 0xf, UPT ;  /* 0x0000000f0400788c */ /* 0x000fd2000bf05270 */
[----:B------:R-:W-:Y:S05]  /*3e60*/  BRA.U !UP0, `(.L_x_86) ;  /* 0x0000000108a07547 */ /* 0x000fea000b800000 */
[----:B------:R-:W-:-:S09]  /*3e70*/  UISETP.NE.AND UP0, UPT, UR4, 0x17, UPT ;  /* 0x000000170400788c */ /* 0x000fd2000bf05270 */
[----:B------:R-:W-:Y:S05]  /*3e80*/  BRA.U !UP0, `(.L_x_87) ;  /* 0x00000001084c7547 */ /* 0x000fea000b800000 */
[----:B------:R-:W-:-:S09]  /*3e90*/  UISETP.NE.AND UP0, UPT, UR4, 0x18, UPT ;  /* 0x000000180400788c */ /* 0x000fd2000bf05270 */
[----:B------:R-:W-:Y:S05]  /*3ea0*/  BRA.U UP0, `(.L_x_75) ;  /* 0x0000000500a07547 */ /* 0x000fea000b800000 */
[----:B-1----:R-:W-:Y:S01]  /*3eb0*/  IMAD.U32 R7, R5, 0x10000, RZ ;  /* 0x0001000005077824 */ /* 0x002fe200078e00ff */
[----:B------:R-:W-:Y:S01]  /*3ec0*/  BSSY.RECONVERGENT B0, `(.L_x_88) ;  /* 0x000000c000007945 */ /* 0x000fe20003800200 */
[----:B------:R-:W-:-:S03]  /*3ed0*/  IMAD.MOV.U32 R0, RZ, RZ, 0x7f ;  /* 0x0000007fff007424 */ /* 0x000fc600078e00ff */
[----:B------:R-:W-:Y:S02]  /*3ee0*/  LOP3.LUT R6, R7, 0x7fffffff, RZ, 0xc0, !PT ;  /* 0x7fffffff07067812 */ /* 0x000fe400078ec0ff */
[----:B------:R-:W-:Y:S02]  /*3ef0*/  SHF.R.U32.HI R5, RZ, 0x18, R7 ;  /* 0x00000018ff057819 */ /* 0x000fe40000011607 */
[----:B------:R-:W-:-:S13]  /*3f00*/  ISETP.GT.U32.AND P0, PT, R6, 0x43efffff, PT ;  /* 0x43efffff0600780c */ /* 0x000fda0003f04070 */
[----:B------:R-:W-:Y:S05]  /*3f10*/  @P0 BRA `(.L_x_89) ;  /* 0x0000000000180947 */ /* 0x000fea0003800000 */
[----:B------:R-:W-:-:S13]  /*3f20*/  ISETP.GT.U32.AND P0, PT, R6, 0x3c7fffff, PT ;  /* 0x3c7fffff0600780c */ /* 0x000fda0003f04070 */
[----:B------:R-:W-:-:S04]  /*3f30*/  @P0 SHF.R.U32.HI R0, RZ, 0x14, R7 ;  /* 0x00000014ff000819 */ /* 0x000fc80000011607 */
[----:B------:R-:W-:Y:S01]  /*3f40*/  @P0 LOP3.LUT R4, R0, 0x1, RZ, 0xc0, !PT ;  /* 0x0000000100040812 */ /* 0x000fe200078ec0ff */
[----:B------:R-:W-:-:S03]  /*3f50*/  @!P0 FADD.FTZ R0, R6, 16384 ;  /* 0x4680000006008421 */ /* 0x000fc60000010000 */
[----:B------:R-:W-:-:S04]  /*3f60*/  @P0 IADD3 R4, PT, PT, R7, 0x407ffff, R4 ;  /* 0x0407ffff07040810 */ /* 0x000fc80007ffe004 */
[----:B------:R-:W-:-:S07]  /*3f70*/  @P0 SHF.R.U32.HI R0, RZ, 0x14, R4 ;  /* 0x00000014ff000819 */ /* 0x000fce0000011604 */
.L_x_89:
[----:B------:R-:W-:Y:S05]  /*3f80*/  BSYNC.RECONVERGENT B0 ;  /* 0x0000000000007941 */ /* 0x000fea0003800200 */
.L_x_88:
[----:B------:R-:W-:-:S05]  /*3f90*/  LOP3.LUT R5, R0, 0x80, R5, 0xf8, !PT ;  /* 0x0000008000057812 */ /* 0x000fca00078ef805 */
[----:B------:R0:W-:Y:S01]  /*3fa0*/  STG.E.U8 desc[UR36][R2.64], R5 ;  /* 0x0000000502007986 */ /* 0x0001e2000c101124 */
[----:B------:R-:W-:Y:S05]  /*3fb0*/  BRA `(.L_x_76) ;  /* 0x0000000400fc7947 */ /* 0x000fea0003800000 */
.L_x_87:
[----:B-1----:R-:W-:Y:S01]  /*3fc0*/  IMAD.U32 R7, R5, 0x10000, RZ ;  /* 0x0001000005077824 */ /* 0x002fe200078e00ff */
[----:B------:R-:W-:Y:S04]  /*3fd0*/  BSSY.RECONVERGENT B0, `(.L_x_90) ;  /* 0x000000e000007945 */ /* 0x000fe80003800200 */
[----:B------:R-:W-:Y:S02]  /*3fe0*/  LOP3.LUT R6, R7, 0x7fffffff, RZ, 0xc0, !PT ;  /* 0x7fffffff07067812 */ /* 0x000fe400078ec0ff */
[----:B------:R-:W-:Y:S02]  /*3ff0*/  SHF.R.U32.HI R5, RZ, 0x18, R7 ;  /* 0x00000018ff057819 */ /* 0x000fe40000011607 */
[----:B------:R-:W-:-:S13]  /*4000*/  ISETP.GE.U32.AND P1, PT, R6, 0x47800000, PT ;  /* 0x478000000600780c */ /* 0x000fda0003f26070 */
[----:B------:R-:W-:Y:S01]  /*4010*/  @P1 IMAD.MOV.U32 R0, RZ, RZ, 0x7f ;  /* 0x0000007fff001424 */ /* 0x000fe200078e00ff */
[----:B------:R-:W-:-:S04]  /*4020*/  @P1 ISETP.GT.U32.AND P0, PT, R6, 0x7f800000, PT ;  /* 0x7f8000000600180c */ /* 0x000fc80003f04070 */
[----:B------:R-:W-:Y:S01]  /*4030*/  @P1 SEL R0, R0, 0x7c, P0 ;  /* 0x0000007c00001807 */ /* 0x000fe20000000000 */
[----:B------:R-:W-:Y:S08]  /*4040*/  @P1 BRA `(.L_x_91) ;  /* 0x0000000000181947 */ /* 0x000ff00003800000 */
[----:B------:R-:W-:-:S13]  /*4050*/  ISETP.GT.U32.AND P0, PT, R6, 0x387fffff, PT ;  /* 0x387fffff0600780c */ /* 0x000fda0003f04070 */
[----:B------:R-:W-:-:S04]  /*4060*/  @P0 SHF.R.U32.HI R0, RZ, 0x15, R7 ;  /* 0x00000015ff000819 */ /* 0x000fc80000011607 */
[----:B------:R-:W-:Y:S01]  /*4070*/  @P0 LOP3.LUT R4, R0, 0x1, RZ, 0xc0, !PT ;  /* 0x0000000100040812 */ /* 0x000fe200078ec0ff */
[----:B------:R-:W-:-:S03]  /*4080*/  @!P0 FADD.FTZ R0, R6, 128 ;  /* 0x4300000006008421 */ /* 0x000fc60000010000 */
[----:B------:R-:W-:-:S04]  /*4090*/  @P0 IADD3 R4, PT, PT, R7, 0x80fffff, R4 ;  /* 0x080fffff07040810 */ /* 0x000fc80007ffe004 */
[----:B------:R-:W-:-:S07]  /*40a0*/  @P0 SHF.R.U32.HI R0, RZ, 0x15, R4 ;  /* 0x00000015ff000819 */ /* 0x000fce0000011604 */
.L_x_91:
[----:B------:R-:W-:Y:S05]  /*40b0*/  BSYNC.RECONVERGENT B0 ;  /* 0x0000000000007941 */ /* 0x000fea0003800200 */
.L_x_90:
[----:B------:R-:W-:-:S05]  /*40c0*/  LOP3.LUT R5, R0, 0x80, R5, 0xf8, !PT ;  /* 0x0000008000057812 */ /* 0x000fca00078ef805 */
[----:B------:R0:W-:Y:S01]  /*40d0*/  STG.E.U8 desc[UR36][R2.64], R5 ;  /* 0x0000000502007986 */ /* 0x0001e2000c101124 */
[----:B------:R-:W-:Y:S05]  /*40e0*/  BRA `(.L_x_76) ;  /* 0x0000000400b07947 */ /* 0x000fea0003800000 */
.L_x_86:
[----:B-1----:R0:W-:Y:S01]  /*40f0*/  STG.E.U16 desc[UR36][R2.64], R5 ;  /* 0x0000000502007986 */ /* 0x0021e2000c101524 */
[----:B------:R-:W-:Y:S05]  /*4100*/  BRA `(.L_x_76) ;  /* 0x0000000400a87947 */ /* 0x000fea0003800000 */
.L_x_83:
        /* <DEDUP_REMOVED lines=8> */
[----:B-1----:R-:W-:-:S06]  /*4190*/  IMAD.U32 R5, R5, 0x10000, RZ ;  /* 0x0001000005057824 */ /* 0x002fcc00078e00ff */
[----:B------:R-:W0:Y:S02]  /*41a0*/  F2I.FTZ.U32.TRUNC.NTZ R5, R5 ;  /* 0x0000000500057305 */ /* 0x000e24000021f000 */
[----:B0-----:R0:W-:Y:S01]  /*41b0*/  STG.E.U16 desc[UR36][R2.64], R5 ;  /* 0x0000000502007986 */ /* 0x0011e2000c101524 */
[----:B------:R-:W-:Y:S05]  /*41c0*/  BRA `(.L_x_76) ;  /* 0x0000000400787947 */ /* 0x000fea0003800000 */
.L_x_94:
[----:B-1----:R-:W-:Y:S01]  /*41d0*/  SHF.L.U32 R5, R5, 0x10, RZ ;  /* 0x0000001005057819 */ /* 0x002fe200000006ff */
[----:B------:R-:W-:Y:S01]  /*41e0*/  BSSY.RECONVERGENT B0, `(.L_x_95) ;  /* 0x0000014000007945 */ /* 0x000fe20003800200 */
[----:B------:R-:W-:Y:S02]  /*41f0*/  IMAD.MOV.U32 R0, RZ, RZ, 0x80 ;  /* 0x00000080ff007424 */ /* 0x000fe400078e00ff */
[----:B------:R-:W-:-:S04]  /*4200*/  LOP3.LUT R4, R5, 0x7fffffff, RZ, 0xc0, !PT ;  /* 0x7fffffff05047812 */ /* 0x000fc800078ec0ff */
[----:B------:R-:W-:-:S13]  /*4210*/  ISETP.GT.U32.AND P0, PT, R4, 0x437fffff, PT ;  /* 0x437fffff0400780c */ /* 0x000fda0003f04070 */
[----:B------:R-:W-:Y:S05]  /*4220*/  @P0 BRA `(.L_x_96) ;  /* 0x00000000003c0947 */ /* 0x000fea0003800000 */
[----:B------:R-:W-:-:S13]  /*4230*/  ISETP.GT.U32.AND P0, PT, R4, 0x3bffffff, PT ;  /* 0x3bffffff0400780c */ /* 0x000fda0003f04070 */
[----:B------:R-:W-:Y:S05]  /*4240*/  @P0 BRA `(.L_x_97) ;  /* 0x0000000000140947 */ /* 0x000fea0003800000 */
[----:B------:R-:W-:-:S05]  /*4250*/  FADD.FTZ R0, R4, 8192 ;  /* 0x4600000004007421 */ /* 0x000fca0000010000 */
[----:B------:R-:W-:Y:S02]  /*4260*/  LOP3.LUT P0, R4, R0, 0xff, RZ, 0xc0, !PT ;  /* 0x000000ff00047812 */ /* 0x000fe4000780c0ff */
[----:B------:R-:W-:-:S11]  /*4270*/  PRMT R0, RZ, 0x7610, R0 ;  /* 0x00007610ff007816 */ /* 0x000fd60000000000 */
[----:B------:R-:W-:Y:S05]  /*4280*/  @!P0 BRA `(.L_x_96) ;  /* 0x0000000000248947 */ /* 0x000fea0003800000 */
[----:B------:R-:W-:Y:S05]  /*4290*/  BRA `(.L_x_98) ;  /* 0x0000000000147947 */ /* 0x000fea0003800000 */
.L_x_97:
[----:B------:R-:W-:-:S04]  /*42a0*/  SHF.R.U32.HI R0, RZ, 0x14, R5 ;  /* 0x00000014ff007819 */ /* 0x000fc80000011605 */
[----:B------:R-:W-:-:S04]  /*42b0*/  LOP3.LUT R0, R0, 0x1, RZ, 0xc0, !PT ;  /* 0x0000000100007812 */ /* 0x000fc800078ec0ff */
[----:B------:R-:W-:-:S04]  /*42c0*/  IADD3 R0, PT, PT, R5, 0x487ffff, R0 ;  /* 0x0487ffff05007810 */ /* 0x000fc80007ffe000 */
[----:B------:R-:W-:-:S04]  /*42d0*/  SHF.R.U32.HI R0, RZ, 0x14, R0 ;  /* 0x00000014ff007819 */ /* 0x000fc80000011600 */
[----:B------:R-:W-:-:S07]  /*42e0*/  LOP3.LUT R4, R0, 0xff, RZ, 0xc0, !PT ;  /* 0x000000ff00047812 */ /* 0x000fce00078ec0ff */
.L_x_98:
[----:B------:R-:W-:-:S04]  /*42f0*/  SHF.R.U32.HI R5, RZ, 0x18, R5 ;  /* 0x00000018ff057819 */ /* 0x000fc80000011605 */
[----:B------:R-:W-:-:S04]  /*4300*/  LOP3.LUT R4, R4, 0x80, R5, 0xf8, !PT ;  /* 0x0000008004047812 */ /* 0x000fc800078ef805 */
[----:B------:R-:W-:-:S07]  /*4310*/  PRMT R0, R4, 0x7610, R0 ;  /* 0x0000761004007816 */ /* 0x000fce0000000000 */
.L_x_96:
[----:B------:R-:W-:Y:S05]  /*4320*/  BSYNC.RECONVERGENT B0 ;  /* 0x0000000000007941 */ /* 0x000fea0003800200 */
.L_x_95:
[----:B------:R0:W-:Y:S01]  /*4330*/  STG.E.U8 desc[UR36][R2.64], R0 ;  /* 0x0000000002007986 */ /* 0x0001e2000c101124 */
[----:B------:R-:W-:Y:S05]  /*4340*/  BRA `(.L_x_76) ;  /* 0x0000000400187947 */ /* 0x000fea0003800000 */
.L_x_93:
[----:B-1----:R-:W-:Y:S01]  /*4350*/  IMAD.U32 R5, R5, 0x10000, RZ ;  /* 0x0001000005057824 */ /* 0x002fe200078e00ff */
[----:B------:R-:W-:Y:S01]  /*4360*/  BSSY.RECONVERGENT B0, `(.L_x_99) ;  /* 0x0000014000007945 */ /* 0x000fe20003800200 */
[----:B------:R-:W-:-:S03]  /*4370*/  IMAD.MOV.U32 R0, RZ, RZ, 0x80 ;  /* 0x00000080ff007424 */ /* 0x000fc600078e00ff */
        /* <DEDUP_REMOVED lines=10> */
.L_x_101:
[----:B------:R-:W-:-:S04]  /*4420*/  SHF.R.U32.HI R0, RZ, 0x15, R5 ;  /* 0x00000015ff007819 */ /* 0x000fc80000011605 */
[----:B------:R-:W-:-:S04]  /*4430*/  LOP3.LUT R0, R0, 0x1, RZ, 0xc0, !PT ;  /* 0x0000000100007812 */ /* 0x000fc800078ec0ff */
[----:B------:R-:W-:-:S04]  /*4440*/  IADD3 R0, PT, PT, R5, 0x88fffff, R0 ;  /* 0x088fffff05007810 */ /* 0x000fc80007ffe000 */
[----:B------:R-:W-:-:S04]  /*4450*/  SHF.R.U32.HI R0, RZ, 0x15, R0 ;  /* 0x00000015ff007819 */ /* 0x000fc80000011600 */
[----:B------:R-:W-:-:S07]  /*4460*/  LOP3.LUT R4, R0, 0xff, RZ, 0xc0, !PT ;  /* 0x000000ff00047812 */ /* 0x000fce00078ec0ff */
.L_x_102:
[----:B------:R-:W-:-:S04]  /*4470*/  SHF.R.U32.HI R5, RZ, 0x18, R5 ;  /* 0x00000018ff057819 */ /* 0x000fc80000011605 */
[----:B------:R-:W-:-:S04]  /*4480*/  LOP3.LUT R4, R4, 0x80, R5, 0xf8, !PT ;  /* 0x0000008004047812 */ /* 0x000fc800078ef805 */
[----:B------:R-:W-:-:S07]  /*4490*/  PRMT R0, R4, 0x7610, R0 ;  /* 0x0000761004007816 */ /* 0x000fce0000000000 */
.L_x_100:
[----:B------:R-:W-:Y:S05]  /*44a0*/  BSYNC.RECONVERGENT B0 ;  /* 0x0000000000007941 */ /* 0x000fea0003800200 */
.L_x_99:
[----:B------:R0:W-:Y:S01]  /*44b0*/  STG.E.U8 desc[UR36][R2.64], R0 ;  /* 0x0000000002007986 */ /* 0x0001e2000c101124 */
[----:B------:R-:W-:Y:S05]  /*44c0*/  BRA `(.L_x_76) ;  /* 0x0000000000b87947 */ /* 0x000fea0003800000 */
.L_x_92:
[----:B------:R-:W-:-:S09]  /*44d0*/  UISETP.NE.AND UP0, UPT, UR4, 0x1c, UPT ;  /* 0x0000001c0400788c */ /* 0x000fd2000bf05270 */
[----:B------:R-:W-:Y:S05]  /*44e0*/  BRA.U !UP0, `(.L_x_103) ;  /* 0x0000000108a47547 */ /* 0x000fea000b800000 */
[----:B------:R-:W-:-:S09]  /*44f0*/  UISETP.NE.AND UP0, UPT, UR4, 0x1d, UPT ;  /* 0x0000001d0400788c */ /* 0x000fd2000bf05270 */
[----:B------:R-:W-:Y:S05]  /*4500*/  BRA.U !UP0, `(.L_x_104) ;  /* 0x00000001088c7547 */ /* 0x000fea000b800000 */
[----:B------:R-:W-:-:S09]  /*4510*/  UISETP.NE.AND UP0, UPT, UR4, 0x2c, UPT ;  /* 0x0000002c0400788c */ /* 0x000fd2000bf05270 */
[----:B------:R-:W-:Y:S05]  /*4520*/  BRA.U !UP0, `(.L_x_105) ;  /* 0x0000000108447547 */ /* 0x000fea000b800000 */
.L_x_75:
[----:B------:R-:W-:Y:S01]  /*4530*/  MOV R0, 0x0 ;  /* 0x0000000000007802 */ /* 0x000fe20000000f00 */
[----:B------:R-:W0:Y:S01]  /*4540*/  LDCU.64 UR6, c[0x4][0x128] ;  /* 0x01002500ff0677ac */ /* 0x000e220008000a00 */
[----:B------:R-:W-:Y:S02]  /*4550*/  HFMA2 R13, -RZ, RZ, 0, 0 ;  /* 0x00000000ff0d7431 */ /* 0x000fe400000001ff */
[----:B------:R-:W-:Y:S01]  /*4560*/  IMAD.MOV.U32 R8, RZ, RZ, 0x65 ;  /* 0x00000065ff087424 */ /* 0x000fe200078e00ff */
[----:B------:R2:W3:Y:S01]  /*4570*/  LDC.64 R2, c[0x4][R0] ;  /* 0x0100000000027b82 */ /* 0x0004e20000000a00 */
[----:B------:R-:W4:Y:S01]  /*4580*/  LDCU.64 UR8, c[0x4][0x130] ;  /* 0x01002600ff0877ac */ /* 0x000f220008000a00 */
[----:B------:R-:W-:Y:S01]  /*4590*/  IMAD.MOV.U32 R12, RZ, RZ, 0x1 ;  /* 0x00000001ff0c7424 */ /* 0x000fe200078e00ff */
[----:B------:R-:W5:Y:S01]  /*45a0*/  LDCU.64 UR4, c[0x4][0x40] ;  /* 0x01000800ff0477ac */ /* 0x000f620008000a00 */
[----:B0-----:R-:W-:Y:S02]  /*45b0*/  IMAD.U32 R4, RZ, RZ, UR6 ;  /* 0x00000006ff047e24 */ /* 0x001fe4000f8e00ff */
[----:B-1----:R-:W-:Y:S01]  /*45c0*/  IMAD.U32 R5, RZ, RZ, UR7 ;  /* 0x00000007ff057e24 */ /* 0x002fe2000f8e00ff */
[----:B----4-:R-:W-:Y:S01]  /*45d0*/  MOV R6, UR8 ;  /* 0x0000000800067c02 */ /* 0x010fe20008000f00 */
[----:B------:R-:W-:-:S02]  /*45e0*/  IMAD.U32 R7, RZ, RZ, UR9 ;  /* 0x00000009ff077e24 */ /* 0x000fc4000f8e00ff */
[----:B-----5:R-:W-:Y:S02]  /*45f0*/  IMAD.U32 R10, RZ, RZ, UR4 ;  /* 0x00000004ff0a7e24 */ /* 0x020fe4000f8e00ff */
[----:B--2---:R-:W-:-:S07]  /*4600*/  IMAD.U32 R11, RZ, RZ, UR5 ;  /* 0x00000005ff0b7e24 */ /* 0x004fce000f8e00ff */
[----:B------:R-:W-:-:S07]  /*4610*/  LEPC R20, `(.L_x_106) ;  /* 0x000000001014794e */ /* 0x000fce0000000000 */
[----:B---3--:R-:W-:Y:S05]  /*4620*/  CALL.ABS.NOINC R2 ;  /* 0x0000000002007343 */ /* 0x008fea0003c00000 */
.L_x_106:
[----:B------:R-:W-:Y:S05]  /*4630*/  BRA `(.L_x_76) ;  /* 0x00000000005c7947 */ /* 0x000fea0003800000 */
.L_x_105:
[----:B-1----:R-:W-:-:S05]  /*4640*/  IMAD.U32 R5, R5, 0x10000, RZ ;  /* 0x0001000005057824 */ /* 0x002fca00078e00ff */
[----:B------:R-:W-:-:S04]  /*4650*/  SHF.R.U32.HI R6, RZ, 0x17, R5 ;  /* 0x00000017ff067819 */ /* 0x000fc80000011605 */
[----:B------:R-:W-:-:S04]  /*4660*/  LOP3.LUT R4, R6, 0xff, RZ, 0xc0, !PT ;  /* 0x000000ff06047812 */ /* 0x000fc800078ec0ff */
[----:B------:R-:W-:-:S13]  /*4670*/  ISETP.NE.AND P1, PT, R4, 0xff, PT ;  /* 0x000000ff0400780c */ /* 0x000fda0003f25270 */
[--C-:B------:R-:W-:Y:S02]  /*4680*/  @P1 SHF.R.U32.HI R0, RZ, 0x16, R5.reuse ;  /* 0x00000016ff001819 */ /* 0x100fe40000011605 */
[----:B------:R-:W-:Y:S01]  /*4690*/  @P1 LOP3.LUT P0, RZ, R4, 0x3fffff, R5, 0xf8, !PT ;  /* 0x003fffff04ff1812 */ /* 0x000fe2000780f805 */
[----:B------:R-:W-:Y:S01]  /*46a0*/  IMAD.MOV.U32 R5, RZ, RZ, 0xff ;  /* 0x000000ffff057424 */ /* 0x000fe200078e00ff */
[----:B------:R-:W-:-:S04]  /*46b0*/  @P1 LOP3.LUT R0, R0, 0x1, RZ, 0xc0, !PT ;  /* 0x0000000100001812 */ /* 0x000fc800078ec0ff */
[----:B------:R-:W-:Y:S01]  /*46c0*/  @P1 ISETP.EQ.U32.AND P2, PT, R0, 0x1, P0 ;  /* 0x000000010000180c */ /* 0x000fe20000742070 */
[----:B------:R-:W-:Y:S01]  /*46d0*/  @P1 VIADD R0, R6, 0x1 ;  /* 0x0000000106001836 */ /* 0x000fe20000000000 */
[----:B------:R-:W-:Y:S02]  /*46e0*/  PLOP3.LUT P0, PT, PT, PT, PT, 0x80, 0x8 ;  /* 0x000000000008781c */ /* 0x000fe40003f0f070 */
[----:B------:R-:W-:-:S13]  /*46f0*/  @P1 PLOP3.LUT P0, PT, P2, PT, PT, 0x80, 0x8 ;  /* 0x000000000008181c */ /* 0x000fda000170f070 */
[----:B------:R-:W-:-:S04]  /*4700*/  @!P0 IMAD.MOV R0, RZ, RZ, R6 ;  /* 0x000000ffff008224 */ /* 0x000fc800078e0206 */
[----:B------:R-:W-:-:S05]  /*4710*/  @P1 IMAD.MOV.U32 R5, RZ, RZ, R0 ;  /* 0x000000ffff051224 */ /* 0x000fca00078e0000 */
[----:B------:R0:W-:Y:S01]  /*4720*/  STG.E.U8 desc[UR36][R2.64], R5 ;  /* 0x0000000502007986 */ /* 0x0001e2000c101124 */
[----:B------:R-:W-:Y:S05]  /*4730*/  BRA `(.L_x_76) ;  /* 0x00000000001c7947 */ /* 0x000fea0003800000 */
.L_x_104:
[----:B-1----:R-:W-:-:S06]  /*4740*/  SHF.L.U32 R5, R5, 0x10, RZ ;  /* 0x0000001005057819 */ /* 0x002fcc00000006ff */
[----:B------:R-:W0:Y:S02]  /*4750*/  F2I.U64.TRUNC R4, R5 ;  /* 0x0000000500047311 */ /* 0x000e24000020d800 */
[----:B0-----:R0:W-:Y:S01]  /*4760*/  STG.E.64 desc[UR36][R2.64], R4 ;  /* 0x0000000402007986 */ /* 0x0011e2000c101b24 */
[----:B------:R-:W-:Y:S05]  /*4770*/  BRA `(.L_x_76) ;  /* 0x00000000000c7947 */ /* 0x000fea0003800000 */
.L_x_103:
[----:B-1----:R-:W-:-:S06]  /*4780*/  IMAD.U32 R5, R5, 0x10000, RZ ;  /* 0x0001000005057824 */ /* 0x002fcc00078e00ff */
[----:B------:R-:W0:Y:S02]  /*4790*/  F2I.FTZ.U32.TRUNC.NTZ R5, R5 ;  /* 0x0000000500057305 */ /* 0x000e24000021f000 */
[----:B0-----:R0:W-:Y:S02]  /*47a0*/  STG.E desc[UR36][R2.64], R5 ;  /* 0x0000000502007986 */ /* 0x0011e4000c101924 */
.L_x_76:
[----:B------:R-:W-:-:S07]  /*47b0*/  VIADD R17, R17, 0x80 ;  /* 0x0000008011117836 */ /* 0x000fce0000000000 */
.L_x_1:
[----:B------:R-:W-:Y:S05]  /*47c0*/  BSYNC.RECONVERGENT B6 ;  /* 0x0000000000067941 */ /* 0x000fea0003800200 */
.L_x_0:
[----:B------:R-:W5:Y:S01]  /*47d0*/  LDCU UR4, c[0x0][0x380] ;  /* 0x00007000ff0477ac */ /* 0x000f620008000800 */
[----:B------:R-:W-:Y:S01]  /*47e0*/  BSSY.RECONVERGENT B6, `(.L_x_107) ;  /* 0x000046c000067945 */ /* 0x000fe20003800200 */
[----:B-----5:R-:W-:-:S13]  /*47f0*/  ISETP.GE.AND P0, PT, R17, UR4, PT ;  /* 0x0000000411007c0c */ /* 0x020fda000bf06270 */
[----:B------:R-:W-:Y:S05]  /*4800*/  @P0 BRA `(.L_x_108) ;  /* 0x0000004400a40947 */ /* 0x000fea0003800000 */
[----:B------:R-:W5:Y:S01]  /*4810*/  LDCU UR4, c[0x0][0x388] ;  /* 0x00007100ff0477ac */ /* 0x000f620008000800 */
[----:B------:R-:W-:Y:S02]  /*4820*/  IMAD.MOV.U32 R18, RZ, RZ, RZ ;  /* 0x000000ffff127224 */ /* 0x000fe400078e00ff */
[----:B0-----:R-:W-:Y:S02]  /*4830*/  IMAD.MOV.U32 R0, RZ, RZ, RZ ;  /* 0x000000ffff007224 */ /* 0x001fe400078e00ff */
[----:B------:R-:W-:Y:S01]  /*4840*/  IMAD.MOV.U32 R16, RZ, RZ, RZ ;  /* 0x000000ffff107224 */ /* 0x000fe200078e00ff */
[----:B-----5:R-:W-:-:S09]  /*4850*/  UISETP.NE.AND UP0, UPT, UR4, URZ, UPT ;  /* 0x000000ff0400728c */ /* 0x020fd2000bf05270 */
[----:B------:R-:W-:Y:S05]  /*4860*/  BRA.U !UP0, `(.L_x_109) ;  /* 0x0000001508707547 */ /* 0x000fea000b800000 */
[----:B------:R-:W1:Y:S01]  /*4870*/  LDCU.64 UR4, c[0x0][0x390] ;  /* 0x00007200ff0477ac */ /* 0x000e620008000a00 */
[----:B------:R-:W-:Y:S01]  /*4880*/  HFMA2 R16, -RZ, RZ, 0, 0 ;  /* 0x00000000ff107431 */ /* 0x000fe200000001ff */
[----:B------:R-:W0:Y:S01]  /*4890*/  LDCU UR6, c[0x0][0x38c] ;  /* 0x00007180ff0677ac */ /* 0x000e220008000800 */
[----:B------:R-:W5:Y:S01]  /*48a0*/  LDCU.64 UR8, c[0x0][0x4b8] ;  /* 0x00009700ff0877ac */ /* 0x000f620008000a00 */
[----:B------:R-:W-:Y:S02]  /*48b0*/  UISETP.NE.AND UP0, UPT, UR39, URZ, UPT ;  /* 0x000000ff2700728c */ /* 0x000fe4000bf05270 */
[----:B-1234-:R-:W-:Y:S01]  /*48c0*/  IMAD.HI.U32 R2, R17, UR4, R16 ;  /* 0x0000000411027c27 */ /* 0x01efe2000f8e0010 */
[----:B------:R-:W1:Y:S04]  /*48d0*/  LDCU UR4, c[0x0][0x4c0] ;  /* 0x00009800ff0477ac */ /* 0x000e680008000800 */
[----:B------:R-:W-:-:S05]  /*48e0*/  SHF.R.U32.HI R3, RZ, UR5, R2 ;  /* 0x00000005ff037c19 */ /* 0x000fca0008011602 */
[----:B------:R-:W-:-:S04]  /*48f0*/  IMAD.MOV R18, RZ, RZ, -R3 ;  /* 0x000000ffff127224 */ /* 0x000fc800078e0a03 */
[----:B0-----:R-:W-:-:S04]  /*4900*/  IMAD R18, R18, UR6, R17 ;  /* 0x0000000612127c24 */ /* 0x001fc8000f8e0211 */
[C---:B-----5:R-:W-:Y:S02]  /*4910*/  IMAD R16, R18.reuse, UR8, RZ ;  /* 0x0000000812107c24 */ /* 0x060fe4000f8e02ff */
[C---:B------:R-:W-:Y:S02]  /*4920*/  IMAD R0, R18.reuse, UR9, RZ ;  /* 0x0000000912007c24 */ /* 0x040fe4000f8e02ff */
[----:B-1----:R-:W-:Y:S01]  /*4930*/  IMAD R18, R18, UR4, RZ ;  /* 0x0000000412127c24 */ /* 0x002fe2000f8e02ff */
        /* <DEDUP_REMOVED lines=30> */
[----:B------:R-:W-:Y:S01]  /*4b20*/  MOV R2, RZ ;  /* 0x000000ff00027202 */ /* 0x000fe20000000f00 */
        /* <DEDUP_REMOVED lines=41> */
[----:B------:R-:W-:Y:S01]  /*4dc0*/  HFMA2 R4, -RZ, RZ, 0, 0 ;  /* 0x00000000ff047431 */ /* 0x000fe200000001ff */
[----:B------:R-:W1:Y:S01]  /*4dd0*/  LDCU UR6, c[0x0][0x3d4] ;  /* 0x00007a80ff0677ac */ /* 0x000e620008000800 */
[----:B------:R-:W2:Y:S01]  /*4de0*/  LDCU.64 UR8, c[0x0][0x500] ;  /* 0x0000a000ff0877ac */ /* 0x000ea20008000a00 */
[----:B------:R-:W-:Y:S02]  /*4df0*/  UISETP.NE.AND UP0, UPT, UR38, 0x7, UPT ;  /* 0x000000072600788c */ /* 0x000fe4000bf05270 */
        /* <DEDUP_REMOVED lines=250> */
[----:B------:R-:W2:Y:S03]  /*5da0*/  LDCU.64 UR8, c[0x0][0x5d8] ;  /* 0x0000bb00ff0877ac */ /* 0x000ea60008000a00 */
        /* <DEDUP_REMOVED lines=8> */
.L_x_109:
[----:B------:R-:W1:Y:S01]  /*5e30*/  LDCU.64 UR6, c[0x0][0x5f0] ;  /* 0x0000be00ff0677ac */ /* 0x000e620008000a00 */
[----:B------:R-:W-:-:S04]  /*5e40*/  UPRMT UR4, UR40, 0x7771, URZ ;  /* 0x0000777128047896 */ /* 0x000fc800080000ff */
[----:B------:R-:W-:Y:S01]  /*5e50*/  UISETP.GT.AND UP0, UPT, UR4, 0x9, UPT ;  /* 0x000000090400788c */ /* 0x000fe2000bf04270 */
[----:B-1234-:R-:W-:-:S05]  /*5e60*/  IADD3 R2, P0, PT, R0, UR6, RZ ;  /* 0x0000000600027c10 */ /* 0x01efca000ff1e0ff */
        /* <DEDUP_REMOVED lines=15> */
.L_x_113:
[----:B------:R-:W2:Y:S02]  /*5f60*/  LDG.E.U8 R2, desc[UR36][R2.64] ;  /* 0x0000002402027981 */ /* 0x000ea4000c1e1100 */
[----:B--2---:R-:W-:-:S04]  /*5f70*/  I2FP.F32.U32 R0, R2 ;  /* 0x0000000200007245 */ /* 0x004fc80000201000 */
[----:B------:R-:W-:-:S04]  /*5f80*/  F2FP.BF16.F32.PACK_AB R0, RZ, R0 ;  /* 0x00000000ff00723e */ /* 0x000fc800000010ff */
[----:B------:R-:W-:Y:S01]  /*5f90*/  PRMT R19, R0, 0x7610, R19 ;  /* 0x0000761000137816 */ /* 0x000fe20000000013 */
[----:B------:R-:W-:Y:S06]  /*5fa0*/  BRA `(.L_x_115) ;  /* 0x0000000c00e07947 */ /* 0x000fec0003800000 */
.L_x_112:
        /* <DEDUP_REMOVED lines=11> */
.L_x_117:
[----:B------:R-:W2:Y:S02]  /*6060*/  LDG.E R2, desc[UR36][R2.64] ;  /* 0x0000002402027981 */ /* 0x000ea4000c1e1900 */
[----:B--2---:R-:W-:-:S04]  /*6070*/  I2FP.F32.S32 R0, R2 ;  /* 0x0000000200007245 */ /* 0x004fc80000201400 */
[----:B------:R-:W-:-:S04]  /*6080*/  F2FP.BF16.F32.PACK_AB R0, RZ, R0 ;  /* 0x00000000ff00723e */ /* 0x000fc800000010ff */
[----:B------:R-:W-:Y:S01]  /*6090*/  PRMT R19, R0, 0x7610, R19 ;  /* 0x0000761000137816 */ /* 0x000fe20000000013 */
[----:B------:R-:W-:Y:S06]  /*60a0*/  BRA `(.L_x_115) ;  /* 0x0000000c00a07947 */ /* 0x000fec0003800000 */
.L_x_116:
[----:B------:R-:W2:Y:S02]  /*60b0*/  LDG.E.U16 R2, desc[UR36][R2.64] ;  /* 0x0000002402027981 */ /* 0x000ea4000c1e1500 */
[----:B--2---:R-:W0:Y:S02]  /*60c0*/  I2F.S16 R0, R2 ;  /* 0x0000000200007306 */ /* 0x004e240000101400 */
[----:B0-----:R-:W-:-:S04]  /*60d0*/  F2FP.BF16.F32.PACK_AB R0, RZ, R0 ;  /* 0x00000000ff00723e */ /* 0x001fc800000010ff */
[----:B------:R-:W-:Y:S01]  /*60e0*/  PRMT R19, R0, 0x7610, R19 ;  /* 0x0000761000137816 */ /* 0x000fe20000000013 */
[----:B------:R-:W-:Y:S06]  /*60f0*/  BRA `(.L_x_115) ;  /* 0x0000000c008c7947 */ /* 0x000fec0003800000 */
.L_x_111:
        /* <DEDUP_REMOVED lines=9> */
.L_x_119:
[----:B------:R-:W2:Y:S02]  /*6190*/  LDG.E.U16 R0, desc[UR36][R2.64] ;  /* 0x0000002402007981 */ /* 0x000ea4000c1e1500 */
[----:B--2---:R-:W-:-:S05]  /*61a0*/  HADD2.F32 R0, -RZ, R0.H0_H0 ;  /* 0x20000000ff007230 */ /* 0x004fca0000004100 */
[----:B------:R-:W-:-:S04]  /*61b0*/  F2FP.BF16.F32.PACK_AB R0, RZ, R0 ;  /* 0x00000000ff00723e */ /* 0x000fc800000010ff */
[----:B------:R-:W-:Y:S01]  /*61c0*/  PRMT R19, R0, 0x7610, R19 ;  /* 0x0000761000137816 */ /* 0x000fe20000000013 */
[----:B------:R-:W-:Y:S06]  /*61d0*/  BRA `(.L_x_115) ;  /* 0x0000000c00547947 */ /* 0x000fec0003800000 */
.L_x_118:
        /* <DEDUP_REMOVED lines=9> */
.L_x_121:
[----:B------:R-:W2:Y:S02]  /*6270*/  LDG.E.U16 R2, desc[UR36][R2.64] ;  /* 0x0000002402027981 */ /* 0x000ea4000c1e1500 */
[----:B--2---:R-:W-:-:S05]  /*6280*/  HADD2.F32 R0, -RZ, R2.H0_H0 ;  /* 0x20000002ff007230 */ /* 0x004fca0000004100 */
[----:B------:R-:W-:-:S04]  /*6290*/  F2FP.BF16.F32.PACK_AB R0, RZ, R0 ;  /* 0x00000000ff00723e */ /* 0x000fc800000010ff */
[----:B------:R-:W-:Y:S01]  /*62a0*/  PRMT R19, R0, 0x7610, R19 ;  /* 0x0000761000137816 */ /* 0x000fe20000000013 */
[----:B------:R-:W-:Y:S06]  /*62b0*/  BRA `(.L_x_115) ;  /* 0x0000000c001c7947 */ /* 0x000fec0003800000 */
.L_x_120:
        /* <DEDUP_REMOVED lines=13> */
.L_x_110:
        /* <DEDUP_REMOVED lines=14> */
.L_x_124:
        /* <DEDUP_REMOVED lines=13> */
.L_x_123:
        /* <DEDUP_REMOVED lines=13> */
[----:B------:R-:W-:-:S04]  /*6610*/  VIADDMNMX.U32 R5, R5, R6, 0x4, !PT ;  /* 0x0000000405057446 */ /* 0x000fc80007800006 */
[----:B------:R-:W-:-:S04]  /*6620*/  IADD3 R5, PT, PT, R5, -0x4, RZ ;  /* 0xfffffffc05057810 */ /* 0x000fc80007ffe0ff */
[C---:B------:R-:W-:Y:S01]  /*6630*/  SHF.L.U32 R6, R4.reuse, R5, RZ ;  /* 0x0000000504067219 */ /* 0x040fe200000006ff */
[----:B------:R-:W-:Y:S02]  /*6640*/  IMAD.SHL.U32 R7, R5, 0x800000, RZ ;  /* 0x0080000005077824 */ /* 0x000fe400078e00ff */
        /* <DEDUP_REMOVED lines=10> */
.L_x_126:
[----:B------:R-:W2:Y:S02]  /*66f0*/  LDG.E.U8 R2, desc[UR36][R2.64] ;  /* 0x0000002402027981 */ /* 0x000ea4000c1e1100 */
[C---:B--2---:R-:W-:Y:S02]  /*6700*/  IMAD.SHL.U32 R0, R2.reuse, 0x2000000, RZ ;  /* 0x0200000002007824 */ /* 0x044fe400078e00ff */
[----:B------:R-:W-:-:S03]  /*6710*/  IMAD.SHL.U32 R5, R2, 0x100, RZ ;  /* 0x0000010002057824 */ /* 0x000fc600078e00ff */
[----:B------:R-:W-:-:S13]  /*6720*/  ISETP.GE.U32.AND P0, PT, R0, 0x8000000, PT ;  /* 0x080000000000780c */ /* 0x000fda0003f06070 */
[C---:B------:R-:W-:Y:S02]  /*6730*/  @!P0 LOP3.LUT R4, R5.reuse, 0x7f00, RZ, 0xc0, !PT ;  /* 0x00007f0005048812 */ /* 0x040fe400078ec0ff */
[----:B------:R-:W-:Y:S02]  /*6740*/  @P0 LEA.HI R0, R0, 0x70000000, RZ, 0x1c ;  /* 0x7000000000000811 */ /* 0x000fe400078fe0ff */
[----:B------:R-:W-:Y:S02]  /*6750*/  @!P0 LOP3.LUT R4, R4, 0x3f000000, RZ, 0xfc, !PT ;  /* 0x3f00000004048812 */ /* 0x000fe400078efcff */
[----:B------:R-:W-:Y:S01]  /*6760*/  PRMT R5, R5, 0x9910, RZ ;  /* 0x0000991005057816 */ /* 0x000fe200000000ff */
[----:B------:R-:W-:Y:S02]  /*6770*/  @P0 FMUL.FTZ R0, R0, 1.9259299443872358531e-34 ;  /* 0x0780000000000820 */ /* 0x000fe40000410000 */
[----:B------:R-:W-:-:S05]  /*6780*/  @!P0 FADD.FTZ R0, R4, -0.5 ;  /* 0xbf00000004008421 */ /* 0x000fca0000010000 */
[----:B------:R-:W-:-:S04]  /*6790*/  LOP3.LUT R0, R0, 0x80000000, R5, 0xf8, !PT ;  /* 0x8000000000007812 */ /* 0x000fc800078ef805 */
[----:B------:R-:W-:-:S04]  /*67a0*/  F2FP.BF16.F32.PACK_AB R0, RZ, R0 ;  /* 0x00000000ff00723e */ /* 0x000fc800000010ff */
[----:B------:R-:W-:Y:S01]  /*67b0*/  PRMT R19, R0, 0x7610, R19 ;  /* 0x0000761000137816 */ /* 0x000fe20000000013 */
[----:B------:R-:W-:Y:S06]  /*67c0*/  BRA `(.L_x_115) ;  /* 0x0000000400d87947 */ /* 0x000fec0003800000 */
.L_x_125:
[----:B------:R0:W5:Y:S01]  /*67d0*/  LDG.E.U16 R19, desc[UR36][R2.64] ;  /* 0x0000002402137981 */ /* 0x000162000c1e1500 */
[----:B------:R-:W-:Y:S05]  /*67e0*/  BRA `(.L_x_115) ;  /* 0x0000000400d07947 */ /* 0x000fea0003800000 */
.L_x_122:
        /* <DEDUP_REMOVED lines=13> */
.L_x_129:
[----:B------:R-:W2:Y:S01]  /*68c0*/  LDG.E.U8 R3, desc[UR36][R2.64] ;  /* 0x0000002402037981 */ /* 0x000ea2000c1e1100 */
[----:B------:R-:W-:Y:S01]  /*68d0*/  BSSY.RECONVERGENT B0, `(.L_x_130) ;  /* 0x0000018000007945 */ /* 0x000fe20003800200 */
[----:B------:R-:W-:Y:S02]  /*68e0*/  MOV R0, RZ ;  /* 0x000000ff00007202 */ /* 0x000fe40000000f00 */
        /* <DEDUP_REMOVED lines=18> */
.L_x_133:
[----:B------:R-:W-:Y:S05]  /*6a10*/  BSYNC.RECONVERGENT B1 ;  /* 0x0000000000017941 */ /* 0x000fea0003800200 */
.L_x_132:
[----:B------:R-:W-:Y:S01]  /*6a20*/  IMAD.SHL.U32 R0, R0, 0x100000, RZ ;  /* 0x0010000000007824 */ /* 0x000fe200078e00ff */
[----:B------:R-:W-:-:S04]  /*6a30*/  LEA R2, R2, 0x3b800000, 0x17 ;  /* 0x3b80000002027811 */ /* 0x000fc800078eb8ff */
[----:B------:R-:W-:-:S07]  /*6a40*/  LOP3.LUT R0, R2, R0, R7, 0xfe, !PT ;  /* 0x0000000002007212 */ /* 0x000fce00078efe07 */
.L_x_131:
[----:B------:R-:W-:Y:S05]  /*6a50*/  BSYNC.RECONVERGENT B0 ;  /* 0x0000000000007941 */ /* 0x000fea0003800200 */
.L_x_130:
[----:B------:R-:W-:-:S04]  /*6a60*/  F2FP.BF16.F32.PACK_AB R0, RZ, R0 ;  /* 0x00000000ff00723e */ /* 0x000fc800000010ff */
[----:B------:R-:W-:Y:S01]  /*6a70*/  PRMT R19, R0, 0x7610, R19 ;  /* 0x0000761000137816 */ /* 0x000fe20000000013 */
[----:B------:R-:W-:Y:S06]  /*6a80*/  BRA `(.L_x_115) ;  /* 0x0000000400287947 */ /* 0x000fec0003800000 */
.L_x_128:
        /* <DEDUP_REMOVED lines=21> */
.L_x_137:
[----:B------:R-:W-:Y:S05]  /*6be0*/  BSYNC.RECONVERGENT B1 ;  /* 0x0000000000017941 */ /* 0x000fea0003800200 */
.L_x_136:
[----:B------:R-:W-:Y:S01]  /*6bf0*/  IMAD.SHL.U32 R0, R0, 0x200000, RZ ;  /* 0x0020000000007824 */ /* 0x000fe200078e00ff */
[----:B------:R-:W-:-:S04]  /*6c00*/  LEA R2, R2, 0x37800000, 0x17 ;  /* 0x3780000002027811 */ /* 0x000fc800078eb8ff */
[----:B------:R-:W-:-:S07]  /*6c10*/  LOP3.LUT R0, R2, R0, R7, 0xfe, !PT ;  /* 0x0000000002007212 */ /* 0x000fce00078efe07 */
.L_x_135:
[----:B------:R-:W-:Y:S05]  /*6c20*/  BSYNC.RECONVERGENT B0 ;  /* 0x0000000000007941 */ /* 0x000fea0003800200 */
.L_x_134:
[----:B------:R-:W-:-:S04]  /*6c30*/  F2FP.BF16.F32.PACK_AB R0, RZ, R0 ;  /* 0x00000000ff00723e */ /* 0x000fc800000010ff */
[----:B------:R-:W-:Y:S01]  /*6c40*/  PRMT R19, R0, 0x7610, R19 ;  /* 0x0000761000137816 */ /* 0x000fe20000000013 */
[----:B------:R-:W-:Y:S06]  /*6c50*/  BRA `(.L_x_115) ;  /* 0x0000000000b47947 */ /* 0x000fec0003800000 */
.L_x_127:
[----:B------:R-:W-:-:S09]  /*6c60*/  UISETP.NE.AND UP0, UPT, UR4, 0x1c, UPT ;  /* 0x0000001c0400788c */ /* 0x000fd2000bf05270 */
[----:B------:R-:W-:Y:S05]  /*6c70*/  BRA.U !UP0, `(.L_x_138) ;  /* 0x00000001089c7547 */ /* 0x000fea000b800000 */
[----:B------:R-:W-:-:S09]  /*6c80*/  UISETP.NE.AND UP0, UPT, UR4, 0x1d, UPT ;  /* 0x0000001d0400788c */ /* 0x000fd2000bf05270 */
[----:B------:R-:W-:Y:S05]  /*6c90*/  BRA.U !UP0, `(.L_x_139) ;  /* 0x0000000108807547 */ /* 0x000fea000b800000 */
[----:B------:R-:W-:-:S09]  /*6ca0*/  UISETP.NE.AND UP0, UPT, UR4, 0x2c, UPT ;  /* 0x0000002c0400788c */ /* 0x000fd2000bf05270 */
[----:B------:R-:W-:Y:S05]  /*6cb0*/  BRA.U UP0, `(.L_x_114) ;  /* 0x0000000100307547 */ /* 0x000fea000b800000 */
        /* <DEDUP_REMOVED lines=8> */
.L_x_141:
[----:B------:R-:W-:Y:S05]  /*6d40*/  BSYNC.RECONVERGENT B0 ;  /* 0x0000000000007941 */ /* 0x000fea0003800200 */
.L_x_140:
[----:B------:R-:W-:-:S04]  /*6d50*/  F2FP.BF16.F32.PACK_AB R0, RZ, R0 ;  /* 0x00000000ff00723e */ /* 0x000fc800000010ff */
[----:B------:R-:W-:Y:S01]  /*6d60*/  PRMT R19, R0, 0x7610, R19 ;  /* 0x0000761000137816 */ /* 0x000fe20000000013 */
[----:B------:R-:W-:Y:S06]  /*6d70*/  BRA `(.L_x_115) ;  /* 0x00000000006c7947 */ /* 0x000fec0003800000 */
.L_x_114:
        /* <DEDUP_REMOVED lines=16> */
.L_x_142:
[----:B------:R-:W-:Y:S01]  /*6e80*/  PRMT R19, RZ, 0x7610, R19 ;  /* 0x00007610ff137816 */ /* 0x000fe20000000013 */
[----:B------:R-:W-:Y:S06]  /*6e90*/  BRA `(.L_x_115) ;  /* 0x0000000000247947 */ /* 0x000fec0003800000 */
.L_x_139:
[----:B------:R-:W2:Y:S02]  /*6ea0*/  LDG.E.64 R2, desc[UR36][R2.64] ;  /* 0x0000002402027981 */ /* 0x000ea4000c1e1b00 */
[----:B--2---:R-:W0:Y:S02]  /*6eb0*/  I2F.U64 R0, R2 ;  /* 0x0000000200007312 */ /* 0x004e240000301000 */
[----:B0-----:R-:W-:-:S04]  /*6ec0*/  F2FP.BF16.F32.PACK_AB R0, RZ, R0 ;  /* 0x00000000ff00723e */ /* 0x001fc800000010ff */
[----:B------:R-:W-:Y:S01]  /*6ed0*/  PRMT R19, R0, 0x7610, R19 ;  /* 0x0000761000137816 */ /* 0x000fe20000000013 */
[----:B------:R-:W-:Y:S06]  /*6ee0*/  BRA `(.L_x_115) ;  /* 0x0000000000107947 */ /* 0x000fec0003800000 */
.L_x_138:
[----:B------:R-:W2:Y:S02]  /*6ef0*/  LDG.E R2, desc[UR36][R2.64] ;  /* 0x0000002402027981 */ /* 0x000ea4000c1e1900 */
[----:B--2---:R-:W-:-:S04]  /*6f00*/  I2FP.F32.U32 R0, R2 ;  /* 0x0000000200007245 */ /* 0x004fc80000201000 */
[----:B------:R-:W-:-:S04]  /*6f10*/  F2FP.BF16.F32.PACK_AB R0, RZ, R0 ;  /* 0x00000000ff00723e */ /* 0x000fc800000010ff */
[----:B------:R-:W-:-:S07]  /*6f20*/  PRMT R19, R0, 0x7610, R19 ;  /* 0x0000761000137816 */ /* 0x000fce0000000013 */
.L_x_115:
        /* <DEDUP_REMOVED lines=18> */
.L_x_146:
[----:B------:R-:W2:Y:S02]  /*7050*/  LDG.E.U8 R2, desc[UR36][R2.64] ;  /* 0x0000002402027981 */ /* 0x000ea4000c1e1100 */
[----:B--2---:R-:W-:-:S04]  /*7060*/  I2FP.F32.U32 R0, R2 ;  /* 0x0000000200007245 */ /* 0x004fc80000201000 */
[----:B------:R-:W-:Y:S01]  /*7070*/  F2FP.BF16.F32.PACK_AB R0, RZ, R0 ;  /* 0x00000000ff00723e */ /* 0x000fe200000010ff */
[----:B------:R-:W-:Y:S06]  /*7080*/  BRA `(.L_x_148) ;  /* 0x0000000c00a47947 */ /* 0x000fec0003800000 */
.L_x_145:
        /* <DEDUP_REMOVED lines=10> */
.L_x_150:
[----:B------:R-:W2:Y:S02]  /*7130*/  LDG.E R2, desc[UR36][R2.64] ;  /* 0x0000002402027981 */ /* 0x000ea4000c1e1900 */
[----:B--2---:R-:W-:-:S04]  /*7140*/  I2FP.F32.S32 R0, R2 ;  /* 0x0000000200007245 */ /* 0x004fc80000201400 */
[----:B------:R-:W-:Y:S01]  /*7150*/  F2FP.BF16.F32.PACK_AB R0, RZ, R0 ;  /* 0x00000000ff00723e */ /* 0x000fe200000010ff */
[----:B------:R-:W-:Y:S06]  /*7160*/  BRA `(.L_x_148) ;  /* 0x0000000c006c7947 */ /* 0x000fec0003800000 */
.L_x_149:
[----:B------:R-:W2:Y:S02]  /*7170*/  LDG.E.U16 R2, desc[UR36][R2.64] ;  /* 0x0000002402027981 */ /* 0x000ea4000c1e1500 */
[----:B--2---:R-:W0:Y:S02]  /*7180*/  I2F.S16 R0, R2 ;  /* 0x0000000200007306 */ /* 0x004e240000101400 */
[----:B0-----:R-:W-:Y:S01]  /*7190*/  F2FP.BF16.F32.PACK_AB R0, RZ, R0 ;  /* 0x00000000ff00723e */ /* 0x001fe200000010ff */
[----:B------:R-:W-:Y:S06]  /*71a0*/  BRA `(.L_x_148) ;  /* 0x0000000c005c7947 */ /* 0x000fec0003800000 */
.L_x_144:
        /* <DEDUP_REMOVED lines=9> */
.L_x_152:
[----:B------:R-:W2:Y:S02]  /*7240*/  LDG.E.U16 R0, desc[UR36][R2.64] ;  /* 0x0000002402007981 */ /* 0x000ea4000c1e1500 */
[----:B--2---:R-:W-:-:S05]  /*7250*/  HADD2.F32 R0, -RZ, R0.H0_H0 ;  /* 0x20000000ff007230 */ /* 0x004fca0000004100 */
[----:B------:R-:W-:Y:S01]  /*7260*/  F2FP.BF16.F32.PACK_AB R0, RZ, R0 ;  /* 0x00000000ff00723e */ /* 0x000fe200000010ff */
[----:B------:R-:W-:Y:S06]  /*7270*/  BRA `(.L_x_148) ;  /* 0x0000000c00287947 */ /* 0x000fec0003800000 */
.L_x_151:
        /* <DEDUP_REMOVED lines=9> */
.L_x_154:
[----:B------:R-:W2:Y:S02]  /*7310*/  LDG.E.U16 R2, desc[UR36][R2.64] ;  /* 0x0000002402027981 */ /* 0x000ea4000c1e1500 */
[----:B--2---:R-:W-:-:S05]  /*7320*/  HADD2.F32 R0, -RZ, R2.H0_H0 ;  /* 0x20000002ff007230 */ /* 0x004fca0000004100 */
[----:B------:R-:W-:Y:S01]  /*7330*/  F2FP.BF16.F32.PACK_AB R0, RZ, R0 ;  /* 0x00000000ff00723e */ /* 0x000fe200000010ff */
[----:B------:R-:W-:Y:S06]  /*7340*/  BRA `(.L_x_148) ;  /* 0x0000000800f47947 */ /* 0x000fec0003800000 */
.L_x_153:
        /* <DEDUP_REMOVED lines=12> */
.L_x_143:
        /* <DEDUP_REMOVED lines=13> */
.L_x_157:
        /* <DEDUP_REMOVED lines=12> */
.L_x_156:
[----:B------:R-:W-:-:S09]  /*75a0*/  UISETP.NE.AND UP0, UPT, UR4, 0xf, UPT ;  /* 0x0000000f0400788c */ /* 0x000fd2000bf05270 */
[----:B------:R-:W-:Y:S05]  /*75b0*/  BRA.U !UP0, `(.L_x_158) ;  /* 0x0000000108987547 */ /* 0x000fea000b800000 */
[----:B------:R-:W-:-:S09]  /*75c0*/  UISETP.NE.AND UP0, UPT, UR4, 0x17, UPT ;  /* 0x000000170400788c */ /* 0x000fd2000bf05270 */
[----:B------:R-:W-:Y:S05]  /*75d0*/  BRA.U !UP0, `(.L_x_159) ;  /* 0x00000001085c7547 */ /* 0x000fea000b800000 */
[----:B------:R-:W-:-:S09]  /*75e0*/  UISETP.NE.AND UP0, UPT, UR4, 0x18, UPT ;  /* 0x000000180400788c */ /* 0x000fd2000bf05270 */
[----:B------:R-:W-:Y:S05]  /*75f0*/  BRA.U UP0, `(.L_x_147) ;  /* 0x0000000500e47547 */ /* 0x000fea000b800000 */
[----:B------:R-:W2:Y:S01]  /*7600*/  LDG.E.U8 R0, desc[UR36][R2.64] ;  /* 0x0000002402007981 */ /* 0x000ea2000c1e1100 */
[----:B------:R-:W-:Y:S01]  /*7610*/  MOV R6, 0x1f ;  /* 0x0000001f00067802 */ /* 0x000fe20000000f00 */
[----:B--2---:R-:W-:-:S05]  /*7620*/  IMAD.SHL.U32 R0, R0, 0x1000000, RZ ;  /* 0x0100000000007824 */ /* 0x004fca00078e00ff */
        /* <DEDUP_REMOVED lines=18> */
.L_x_159:
[----:B------:R-:W2:Y:S02]  /*7750*/  LDG.E.U8 R2, desc[UR36][R2.64] ;  /* 0x0000002402027981 */ /* 0x000ea4000c1e1100 */
[C---:B--2---:R-:W-:Y:S01]  /*7760*/  SHF.L.U32 R0, R2.reuse, 0x19, RZ ;  /* 0x0000001902007819 */ /* 0x044fe200000006ff */
        /* <DEDUP_REMOVED lines=9> */
[----:B------:R-:W-:Y:S01]  /*7800*/  F2FP.BF16.F32.PACK_AB R0, RZ, R0 ;  /* 0x00000000ff00723e */ /* 0x000fe200000010ff */
[----:B------:R-:W-:Y:S06]  /*7810*/  BRA `(.L_x_148) ;  /* 0x0000000400c07947 */ /* 0x000fec0003800000 */
.L_x_158:
[----:B------:R0:W5:Y:S01]  /*7820*/  LDG.E.U16 R0, desc[UR36][R2.64] ;  /* 0x0000002402007981 */ /* 0x000162000c1e1500 */
[----:B------:R-:W-:Y:S05]  /*7830*/  BRA `(.L_x_148) ;  /* 0x0000000400b87947 */ /* 0x000fea0003800000 */
.L_x_155:
        /* <DEDUP_REMOVED lines=12> */
.L_x_162:
        /* <DEDUP_REMOVED lines=21> */
.L_x_166:
[----:B------:R-:W-:Y:S05]  /*7a50*/  BSYNC.RECONVERGENT B1 ;  /* 0x0000000000017941 */ /* 0x000fea0003800200 */
.L_x_165:
[----:B------:R-:W-:Y:S02]  /*7a60*/  SHF.L.U32 R0, R0, 0x14, RZ ;  /* 0x0000001400007819 */ /* 0x000fe400000006ff */
[----:B------:R-:W-:-:S04]  /*7a70*/  LEA R2, R2, 0x3b800000, 0x17 ;  /* 0x3b80000002027811 */ /* 0x000fc800078eb8ff */
[----:B------:R-:W-:-:S07]  /*7a80*/  LOP3.LUT R0, R2, R0, R7, 0xfe, !PT ;  /* 0x0000000002007212 */ /* 0x000fce00078efe07 */
.L_x_164:
[----:B------:R-:W-:Y:S05]  /*7a90*/  BSYNC.RECONVERGENT B0 ;  /* 0x0000000000007941 */ /* 0x000fea0003800200 */
.L_x_163:
[----:B------:R-:W-:Y:S01]  /*7aa0*/  F2FP.BF16.F32.PACK_AB R0, RZ, R0 ;  /* 0x00000000ff00723e */ /* 0x000fe200000010ff */
[----:B------:R-:W-:Y:S06]  /*7ab0*/  BRA `(.L_x_148) ;  /* 0x0000000400187947 */ /* 0x000fec0003800000 */
.L_x_161:
        /* <DEDUP_REMOVED lines=21> */
.L_x_170:
[----:B------:R-:W-:Y:S05]  /*7c10*/  BSYNC.RECONVERGENT B1 ;  /* 0x0000000000017941 */ /* 0x000fea0003800200 */
.L_x_169:
[----:B------:R-:W-:Y:S01]  /*7c20*/  IMAD.SHL.U32 R0, R0, 0x200000, RZ ;  /* 0x0020000000007824 */ /* 0x000fe200078e00ff */
[----:B------:R-:W-:-:S04]  /*7c30*/  LEA R2, R2, 0x37800000, 0x17 ;  /* 0x3780000002027811 */ /* 0x000fc800078eb8ff */
[----:B------:R-:W-:-:S07]  /*7c40*/  LOP3.LUT R0, R2, R0, R7, 0xfe, !PT ;  /* 0x0000000002007212 */ /* 0x000fce00078efe07 */
.L_x_168:
[----:B------:R-:W-:Y:S05]  /*7c50*/  BSYNC.RECONVERGENT B0 ;  /* 0x0000000000007941 */ /* 0x000fea0003800200 */
.L_x_167:
[----:B------:R-:W-:Y:S01]  /*7c60*/  F2FP.BF16.F32.PACK_AB R0, RZ, R0 ;  /* 0x00000000ff00723e */ /* 0x000fe200000010ff */
[----:B------:R-:W-:Y:S06]  /*7c70*/  BRA `(.L_x_148) ;  /* 0x0000000000a87947 */ /* 0x000fec0003800000 */
.L_x_160:
        /* <DEDUP_REMOVED lines=14> */
.L_x_174:
[----:B------:R-:W-:Y:S05]  /*7d60*/  BSYNC.RECONVERGENT B0 ;  /* 0x0000000000007941 */ /* 0x000fea0003800200 */
.L_x_173:
[----:B------:R-:W-:Y:S01]  /*7d70*/  F2FP.BF16.F32.PACK_AB R0, RZ, R0 ;  /* 0x00000000ff00723e */ /* 0x000fe200000010ff */
[----:B------:R-:W-:Y:S06]  /*7d80*/  BRA `(.L_x_148) ;  /* 0x0000000000647947 */ /* 0x000fec0003800000 */
.L_x_147:
        /* <DEDUP_REMOVED lines=16> */
.L_x_175:
[----:B------:R-:W-:Y:S01]  /*7e90*/  PRMT R0, RZ, 0x7610, R0 ;  /* 0x00007610ff007816 */ /* 0x000fe20000000000 */
[----:B------:R-:W-:Y:S06]  /*7ea0*/  BRA `(.L_x_148) ;  /* 0x00000000001c7947 */ /* 0x000fec0003800000 */
.L_x_172:
[----:B------:R-:W2:Y:S02]  /*7eb0*/  LDG.E.64 R2, desc[UR36][R2.64] ;  /* 0x0000002402027981 */ /* 0x000ea4000c1e1b00 */
[----:B--2---:R-:W0:Y:S02]  /*7ec0*/  I2F.U64 R0, R2 ;  /* 0x0000000200007312 */ /* 0x004e240000301000 */
[----:B0-----:R-:W-:Y:S01]  /*7ed0*/  F2FP.BF16.F32.PACK_AB R0, RZ, R0 ;  /* 0x00000000ff00723e */ /* 0x001fe200000010ff */
[----:B------:R-:W-:Y:S06]  /*7ee0*/  BRA `(.L_x_148) ;  /* 0x00000000000c7947 */ /* 0x000fec0003800000 */
.L_x_171:
[----:B------:R-:W2:Y:S02]  /*7ef0*/  LDG.E R2, desc[UR36][R2.64] ;  /* 0x0000002402027981 */ /* 0x000ea4000c1e1900 */
[----:B--2---:R-:W-:-:S04]  /*7f00*/  I2FP.F32.U32 R0, R2 ;  /* 0x0000000200007245 */ /* 0x004fc80000201000 */
[----:B------:R-:W-:-:S07]  /*7f10*/  F2FP.BF16.F32.PACK_AB R0, RZ, R0 ;  /* 0x00000000ff00723e */ /* 0x000fce00000010ff */
.L_x_148:
[----:B------:R-:W1:Y:S01]  /*7f20*/  LDCU UR6, c[0x0][0x600] ;  /* 0x0000c000ff0677ac */ /* 0x000e620008000800 */
[----:B-----5:R-:W-:Y:S01]  /*7f30*/  SHF.L.U32 R19, R19, 0x10, RZ ;  /* 0x0000001013137819 */ /* 0x020fe200000006ff */
[----:B------:R-:W-:Y:S01]  /*7f40*/  IMAD.U32 R0, R0, 0x10000, RZ ;  /* 0x0001000000007824 */ /* 0x000fe200078e00ff */
[----:B------:R-:W0:Y:S02]  /*7f50*/  LDCU.64 UR4, c[0x0][0x5e8] ;  /* 0x0000bd00ff0477ac */ /* 0x000e240008000a00 */
[----:B------:R-:W-:-:S13]  /*7f60*/  FSETP.GT.FTZ.AND P0, PT, R19, RZ, PT ;  /* 0x000000ff1300720b */ /* 0x000fda0003f14000 */
[----:B-1----:R-:W-:Y:S01]  /*7f70*/  @!P0 FMUL.FTZ R0, R0, UR6 ;  /* 0x0000000600008c20 */ /* 0x002fe20008410000 */
[----:B------:R-:W-:-:S03]  /*7f80*/  ULOP3.LUT UR6, UR40, 0xff, URZ, 0xc0, !UPT ;  /* 0x000000ff28067892 */ /* 0x000fc6000f8ec0ff */
[----:B------:R1:W2:Y:S01]  /*7f90*/  F2F.BF16.F32 R5, R0 ;  /* 0x0000000000057304 */ /* 0x0002a20000202000 */
[----:B------:R-:W-:Y:S01]  /*7fa0*/  UISETP.GT.AND UP0, UPT, UR6, 0x9, UPT ;  /* 0x000000090600788c */ /* 0x000fe2000bf04270 */
[----:B0-----:R-:W-:-:S05]  /*7fb0*/  IADD3 R2, P0, PT, R16, UR4, RZ ;  /* 0x0000000410027c10 */ /* 0x001fca000ff1e0ff */
[----:B------:R-:W-:-:S03]  /*7fc0*/  IMAD.X R3, RZ, RZ, UR5, P0 ;  /* 0x00000005ff037e24 */ /* 0x000fc600080e06ff */
[----:B-1----:R-:W-:Y:S05]  /*7fd0*/  BRA.U UP0, `(.L_x_176) ;  /* 0x00000005000c7547 */ /* 0x002fea000b800000 */
        /* <DEDUP_REMOVED lines=8> */
[----:B--2---:R-:W-:-:S04]  /*8060*/  IMAD.U32 R0, R5, 0x10000, RZ ;  /* 0x0001000005007824 */ /* 0x004fc800078e00ff */
[----:B------:R-:W0:Y:S02]  /*8070*/  F2I.FTZ.TRUNC.NTZ R5, R0 ;  /* 0x0000000000057305 */ /* 0x000e24000021f100 */
[----:B0-----:R0:W-:Y:S01]  /*8080*/  STG.E.U8 desc[UR36][R2.64], R5 ;  /* 0x0000000502007986 */ /* 0x0011e2000c101124 */
[----:B------:R-:W-:Y:S05]  /*8090*/  BRA `(.L_x_181) ;  /* 0x0000000c007c7947 */ /* 0x000fea0003800000 */
.L_x_179:
[----:B--2---:R-:W-:-:S06]  /*80a0*/  IMAD.U32 R5, R5, 0x10000, RZ ;  /* 0x0001000005057824 */ /* 0x004fcc00078e00ff */
[----:B------:R-:W0:Y:S02]  /*80b0*/  F2I.S64.TRUNC R4, R5 ;  /* 0x0000000500047311 */ /* 0x000e24000020d900 */
[----:B0-----:R0:W-:Y:S01]  /*80c0*/  STG.E.U8 desc[UR36][R2.64], R4 ;  /* 0x0000000402007986 */ /* 0x0011e2000c101124 */
[----:B------:R-:W-:Y:S05]  /*80d0*/  BRA `(.L_x_181) ;  /* 0x0000000c006c7947 */ /* 0x000fea0003800000 */
.L_x_178:
[----:B------:R-:W-:-:S09]  /*80e0*/  UISETP.NE.AND UP0, UPT, UR6, 0x2, UPT ;  /* 0x000000020600788c */ /* 0x000fd2000bf05270 */
[----:B------:R-:W-:Y:S05]  /*80f0*/  BRA.U !UP0, `(.L_x_182) ;  /* 0x0000000108307547 */ /* 0x000fea000b800000 */
[----:B------:R-:W-:-:S09]  /*8100*/  UISETP.NE.AND UP0, UPT, UR6, 0x3, UPT ;  /* 0x000000030600788c */ /* 0x000fd2000bf05270 */
[----:B------:R-:W-:Y:S05]  /*8110*/  BRA.U !UP0, `(.L_x_183) ;  /* 0x0000000108187547 */ /* 0x000fea000b800000 */
[----:B------:R-:W-:-:S09]  /*8120*/  UISETP.NE.AND UP0, UPT, UR6, 0x4, UPT ;  /* 0x000000040600788c */ /* 0x000fd2000bf05270 */
[----:B------:R-:W-:Y:S05]  /*8130*/  BRA.U UP0, `(.L_x_180) ;  /* 0x0000000900787547 */ /* 0x000fea000b800000 */
[----:B--2---:R-:W-:-:S06]  /*8140*/  IMAD.U32 R5, R5, 0x10000, RZ ;  /* 0x0001000005057824 */ /* 0x004fcc00078e00ff */
[----:B------:R-:W0:Y:S02]  /*8150*/  F2I.S64.TRUNC R4, R5 ;  /* 0x0000000500047311 */ /* 0x000e24000020d900 */
[----:B0-----:R0:W-:Y:S01]  /*8160*/  STG.E.64 desc[UR36][R2.64], R4 ;  /* 0x0000000402007986 */ /* 0x0011e2000c101b24 */
[----:B------:R-:W-:Y:S05]  /*8170*/  BRA `(.L_x_181) ;  /* 0x0000000c00447947 */ /* 0x000fea0003800000 */
.L_x_183:
[----:B--2---:R-:W-:-:S06]  /*8180*/  SHF.L.U32 R5, R5, 0x10, RZ ;  /* 0x0000001005057819 */ /* 0x004fcc00000006ff */
[----:B------:R-:W0:Y:S02]  /*8190*/  F2I.FTZ.TRUNC.NTZ R5, R5 ;  /* 0x0000000500057305 */ /* 0x000e24000021f100 */
[----:B0-----:R0:W-:Y:S01]  /*81a0*/  STG.E desc[UR36][R2.64], R5 ;  /* 0x0000000502007986 */ /* 0x0011e2000c101924 */
[----:B------:R-:W-:Y:S05]  /*81b0*/  BRA `(.L_x_181) ;  /* 0x0000000c00347947 */ /* 0x000fea0003800000 */
.L_x_182:
[----:B--2---:R-:W-:-:S06]  /*81c0*/  IMAD.U32 R5, R5, 0x10000, RZ ;  /* 0x0001000005057824 */ /* 0x004fcc00078e00ff */
[----:B------:R-:W0:Y:S02]  /*81d0*/  F2I.FTZ.TRUNC.NTZ R5, R5 ;  /* 0x0000000500057305 */ /* 0x000e24000021f100 */
[----:B0-----:R0:W-:Y:S01]  /*81e0*/  STG.E.U16 desc[UR36][R2.64], R5 ;  /* 0x0000000502007986 */ /* 0x0011e2000c101524 */
[----:B------:R-:W-:Y:S05]  /*81f0*/  BRA `(.L_x_181) ;  /* 0x0000000c00247947 */ /* 0x000fea0003800000 */
.L_x_177:
[----:B------:R-:W-:-:S09]  /*8200*/  UISETP.GT.AND UP0, UPT, UR6, 0x6, UPT ;  /* 0x000000060600788c */ /* 0x000fd2000bf04270 */
[----:B------:R-:W-:Y:S05]  /*8210*/  BRA.U UP0, `(.L_x_184) ;  /* 0x00000001002c7547 */ /* 0x000fea000b800000 */
[----:B------:R-:W-:-:S09]  /*8220*/  UISETP.NE.AND UP0, UPT, UR6, 0x5, UPT ;  /* 0x000000050600788c */ /* 0x000fd2000bf05270 */
[----:B------:R-:W-:Y:S05]  /*8230*/  BRA.U !UP0, `(.L_x_185) ;  /* 0x0000000108147547 */ /* 0x000fea000b800000 */
[----:B------:R-:W-:-:S09]  /*8240*/  UISETP.NE.AND UP0, UPT, UR6, 0x6, UPT ;  /* 0x000000060600788c */ /* 0x000fd2000bf05270 */
[----:B------:R-:W-:Y:S05]  /*8250*/  BRA.U UP0, `(.L_x_180) ;  /* 0x0000000900307547 */ /* 0x000fea000b800000 */
[----:B--2---:R-:W-:-:S05]  /*8260*/  IMAD.U32 R5, R5, 0x10000, RZ ;  /* 0x0001000005057824 */ /* 0x004fca00078e00ff */
[----:B------:R0:W-:Y:S01]  /*8270*/  STG.E desc[UR36][R2.64], R5 ;  /* 0x0000000502007986 */ /* 0x0001e2000c101924 */
[----:B------:R-:W-:Y:S05]  /*8280*/  BRA `(.L_x_181) ;  /* 0x0000000c00007947 */ /* 0x000fea0003800000 */
.L_x_185:
[----:B--2---:R-:W-:-:S05]  /*8290*/  IMAD.U32 R0, R5, 0x10000, RZ ;  /* 0x0001000005007824 */ /* 0x004fca00078e00ff */
[----:B------:R-:W-:-:S05]  /*82a0*/  F2FP.F16.F32.PACK_AB R0, RZ, R0 ;  /* 0x00000000ff00723e */ /* 0x000fca00000000ff */
[----:B------:R0:W-:Y:S01]  /*82b0*/  STG.E.U16 desc[UR36][R2.64], R0 ;  /* 0x0000000002007986 */ /* 0x0001e2000c101524 */
[----:B------:R-:W-:Y:S05]  /*82c0*/  BRA `(.L_x_181) ;  /* 0x0000000800f07947 */ /* 0x000fea0003800000 */
.L_x_184:
[----:B------:R-:W-:-:S09]  /*82d0*/  UISETP.NE.AND UP0, UPT, UR6, 0x7, UPT ;  /* 0x000000070600788c */ /* 0x000fd2000bf05270 */
[----:B------:R-:W-:Y:S05]  /*82e0*/  BRA.U !UP0, `(.L_x_186) ;  /* 0x0000000108347547 */ /* 0x000fea000b800000 */
[----:B------:R-:W-:-:S09]  /*82f0*/  UISETP.NE.AND UP0, UPT, UR6, 0x8, UPT ;  /* 0x000000080600788c */ /* 0x000fd2000bf05270 */
[----:B------:R-:W-:Y:S05]  /*8300*/  BRA.U !UP0, `(.L_x_187) ;  /* 0x0000000108187547 */ /* 0x000fea000b800000 */
[----:B------:R-:W-:-:S09]  /*8310*/  UISETP.NE.AND UP0, UPT, UR6, 0x9, UPT ;  /* 0x000000090600788c */ /* 0x000fd2000bf05270 */
[----:B------:R-:W-:Y:S05]  /*8320*/  BRA.U UP0, `(.L_x_180) ;  /* 0x0000000500fc7547 */ /* 0x000fea000b800000 */
[----:B--2---:R-:W-:Y:S02]  /*8330*/  IMAD.U32 R4, R5, 0x10000, RZ ;  /* 0x0001000005047824 */ /* 0x004fe400078e00ff */
[----:B------:R-:W-:-:S05]  /*8340*/  IMAD.MOV.U32 R5, RZ, RZ, RZ ;  /* 0x000000ffff057224 */ /* 0x000fca00078e00ff */
[----:B------:R0:W-:Y:S01]  /*8350*/  STG.E.64 desc[UR36][R2.64], R4 ;  /* 0x0000000402007986 */ /* 0x0001e2000c101b24 */
[----:B------:R-:W-:Y:S05]  /*8360*/  BRA `(.L_x_181) ;  /* 0x0000000800c87947 */ /* 0x000fea0003800000 */
.L_x_187:
[----:B--2---:R-:W-:-:S04]  /*8370*/  SHF.L.U32 R5, R5, 0x10, RZ ;  /* 0x0000001005057819 */ /* 0x004fc800000006ff */
[----:B------:R-:W-:-:S04]  /*8380*/  F2FP.F16.F32.PACK_AB R5, RZ, R5 ;  /* 0x00000005ff05723e */ /* 0x000fc800000000ff */
[----:B------:R-:W-:-:S05]  /*8390*/  PRMT R5, R5, 0x5410, RZ ;  /* 0x0000541005057816 */ /* 0x000fca00000000ff */
[----:B------:R0:W-:Y:S01]  /*83a0*/  STG.E desc[UR36][R2.64], R5 ;  /* 0x0000000502007986 */ /* 0x0001e2000c101924 */
[----:B------:R-:W-:Y:S05]  /*83b0*/  BRA `(.L_x_181) ;  /* 0x0000000800b47947 */ /* 0x000fea0003800000 */
.L_x_186:
[----:B--2---:R-:W-:-:S04]  /*83c0*/  IMAD.U32 R4, R5, 0x10000, RZ ;  /* 0x0001000005047824 */ /* 0x004fc800078e00ff */
[----:B------:R-:W-:-:S06]  /*83d0*/  FMUL.FTZ R4, R4, 1 ;  /* 0x3f80000004047820 */ /* 0x000fcc0000410000 */
[----:B------:R-:W0:Y:S02]  /*83e0*/  F2F.F64.F32 R4, R4 ;  /* 0x0000000400047310 */ /* 0x000e240000201800 */
[----:B0-----:R0:W-:Y:S01]  /*83f0*/  STG.E.64 desc[UR36][R2.64], R4 ;  /* 0x0000000402007986 */ /* 0x0011e2000c101b24 */
[----:B------:R-:W-:Y:S05]  /*8400*/  BRA `(.L_x_181) ;  /* 0x0000000800a07947 */ /* 0x000fea0003800000 */
.L_x_176:
[----:B------:R-:W-:-:S09]  /*8410*/  UISETP.GT.AND UP0, UPT, UR6, 0x18, UPT ;  /* 0x000000180600788c */ /* 0x000fd2000bf04270 */
[----:B------:R-:W-:Y:S05]  /*8420*/  BRA.U !UP0, `(.L_x_188) ;  /* 0x0000000508607547 */ /* 0x000fea000b800000 */
        /* <DEDUP_REMOVED lines=8> */
[----:B--2---:R-:W-:-:S06]  /*84b0*/  IMAD.U32 R5, R5, 0x10000, RZ ;  /* 0x0001000005057824 */ /* 0x004fcc00078e00ff */
[----:B------:R-:W0:Y:S02]  /*84c0*/  F2I.FTZ.U32.TRUNC.NTZ R5, R5 ;  /* 0x0000000500057305 */ /* 0x000e24000021f000 */
[----:B0-----:R4:W-:Y:S01]  /*84d0*/  STG.E.U16 desc[UR36][R2.64], R5 ;  /* 0x0000000502007986 */ /* 0x0019e2000c101524 */
[----:B------:R-:W-:Y:S05]  /*84e0*/  BRA `(.L_x_181) ;  /* 0x0000000800687947 */ /* 0x000fea0003800000 */
.L_x_191:
[----:B--2---:R-:W-:Y:S01]  /*84f0*/  IMAD.U32 R5, R5, 0x10000, RZ ;  /* 0x0001000005057824 */ /* 0x004fe200078e00ff */
[----:B------:R-:W-:Y:S01]  /*8500*/  BSSY.RECONVERGENT B0, `(.L_x_192) ;  /* 0x0000013000007945 */ /* 0x000fe20003800200 */
[----:B------:R-:W-:-:S03]  /*8510*/  IMAD.MOV.U32 R0, RZ, RZ, 0x80 ;  /* 0x00000080ff007424 */ /* 0x000fc600078e00ff */
[----:B------:R-:W-:-:S04]  /*8520*/  LOP3.LUT R4, R5, 0x7fffffff, RZ, 0xc0, !PT ;  /* 0x7fffffff05047812 */ /* 0x000fc800078ec0ff */
[----:B------:R-:W-:-:S13]  /*8530*/  ISETP.GT.U32.AND P0, PT, R4, 0x437fffff, PT ;  /* 0x437fffff0400780c */ /* 0x000fda0003f04070 */
[----:B------:R-:W-:Y:S05]  /*8540*/  @P0 BRA `(.L_x_193) ;  /* 0x0000000000380947 */ /* 0x000fea0003800000 */
[----:B------:R-:W-:-:S13]  /*8550*/  ISETP.GE.U32.AND P0, PT, R4, 0x3c000000, PT ;  /* 0x3c0000000400780c */ /* 0x000fda0003f06070 */
[----:B------:R-:W-:-:S04]  /*8560*/  @P0 SHF.R.U32.HI R0, RZ, 0x14, R5 ;  /* 0x00000014ff000819 */ /* 0x000fc80000011605 */
[----:B------:R-:W-:-:S04]  /*8570*/  @P0 LOP3.LUT R0, R0, 0x1, RZ, 0xc0, !PT ;  /* 0x0000000100000812 */ /* 0x000fc800078ec0ff */
[----:B------:R-:W-:-:S04]  /*8580*/  @P0 IADD3 R0, PT, PT, R5, 0x487ffff, R0 ;  /* 0x0487ffff05000810 */ /* 0x000fc80007ffe000 */
[----:B------:R-:W-:-:S04]  /*8590*/  @P0 SHF.R.U32.HI R0, RZ, 0x14, R0 ;  /* 0x00000014ff000819 */ /* 0x000fc80000011600 */
[----:B------:R-:W-:Y:S01]  /*85a0*/  @P0 LOP3.LUT R0, R0, 0xff, RZ, 0xc0, !PT ;  /* 0x000000ff00000812 */ /* 0x000fe200078ec0ff */
[----:B------:R-:W-:Y:S06]  /*85b0*/  @P0 BRA `(.L_x_194) ;  /* 0x0000000000140947 */ /* 0x000fec0003800000 */
[----:B------:R-:W-:-:S05]  /*85c0*/  FADD.FTZ R0, R4, 8192 ;  /* 0x4600000004007421 */ /* 0x000fca0000010000 */
[----:B------:R-:W-:Y:S02]  /*85d0*/  LOP3.LUT P0, R4, R0, 0xff, RZ, 0xc0, !PT ;  /* 0x000000ff00047812 */ /* 0x000fe4000780c0ff */
[----:B------:R-:W-:-:S11]  /*85e0*/  PRMT R0, RZ, 0x7610, R0 ;  /* 0x00007610ff007816 */ /* 0x000fd60000000000 */
[----:B------:R-:W-:Y:S05]  /*85f0*/  @!P0 BRA `(.L_x_193) ;  /* 0x00000000000c8947 */ /* 0x000fea0003800000 */
[----:B------:R-:W-:-:S07]  /*8600*/  IMAD.MOV.U32 R0, RZ, RZ, R4 ;  /* 0x000000ffff007224 */ /* 0x000fce00078e0004 */
.L_x_194:
[----:B------:R-:W-:-:S04]  /*8610*/  SHF.R.U32.HI R5, RZ, 0x18, R5 ;  /* 0x00000018ff057819 */ /* 0x000fc80000011605 */
[----:B------:R-:W-:-:S07]  /*8620*/  LOP3.LUT R0, R0, 0x80, R5, 0xf8, !PT ;  /* 0x0000008000007812 */ /* 0x000fce00078ef805 */
.L_x_193:
[----:B------:R-:W-:Y:S05]  /*8630*/  BSYNC.RECONVERGENT B0 ;  /* 0x0000000000007941 */ /* 0x000fea0003800200 */
.L_x_192:
[----:B------:R3:W-:Y:S01]  /*8640*/  STG.E.U8 desc[UR36][R2.64], R0 ;  /* 0x0000000002007986 */ /* 0x0007e2000c101124 */
[----:B------:R-:W-:Y:S05]  /*8650*/  BRA `(.L_x_181) ;  /* 0x00000008000c7947 */ /* 0x000fea0003800000 */
.L_x_190:
[----:B--2---:R-:W-:Y:S01]  /*8660*/  SHF.L.U32 R5, R5, 0x10, RZ ;  /* 0x0000001005057819 */ /* 0x004fe200000006ff */
[----:B------:R-:W-:Y:S01]  /*8670*/  BSSY.RECONVERGENT B0, `(.L_x_195) ;  /* 0x0000013000007945 */ /* 0x000fe20003800200 */
[----:B------:R-:W-:Y:S02]  /*8680*/  IMAD.MOV.U32 R0, RZ, RZ, 0x80 ;  /* 0x00000080ff007424 */ /* 0x000fe400078e00ff */
        /* <DEDUP_REMOVED lines=15> */
.L_x_197:
[----:B------:R-:W-:-:S04]  /*8780*/  SHF.R.U32.HI R5, RZ, 0x18, R5 ;  /* 0x00000018ff057819 */ /* 0x000fc80000011605 */
[----:B------:R-:W-:-:S07]  /*8790*/  LOP3.LUT R0, R0, 0x80, R5, 0xf8, !PT ;  /* 0x0000008000007812 */ /* 0x000fce00078ef805 */
.L_x_196:
[----:B------:R-:W-:Y:S05]  /*87a0*/  BSYNC.RECONVERGENT B0 ;  /* 0x0000000000007941 */ /* 0x000fea0003800200 */
.L_x_195:
[----:B------:R0:W-:Y:S01]  /*87b0*/  STG.E.U8 desc[UR36][R2.64], R0 ;  /* 0x0000000002007986 */ /* 0x0001e2000c101124 */
[----:B------:R-:W-:Y:S05]  /*87c0*/  BRA `(.L_x_181) ;  /* 0x0000000400b07947 */ /* 0x000fea0003800000 */
.L_x_189:
[----:B------:R-:W-:-:S09]  /*87d0*/  UISETP.NE.AND UP0, UPT, UR6, 0x1c, UPT ;  /* 0x0000001c0600788c */ /* 0x000fd2000bf05270 */
[----:B------:R-:W-:Y:S05]  /*87e0*/  BRA.U !UP0, `(.L_x_198) ;  /* 0x0000000108607547 */ /* 0x000fea000b800000 */
[----:B------:R-:W-:-:S09]  /*87f0*/  UISETP.NE.AND UP0, UPT, UR6, 0x1d, UPT ;  /* 0x0000001d0600788c */ /* 0x000fd2000bf05270 */
[----:B------:R-:W-:Y:S05]  /*8800*/  BRA.U !UP0, `(.L_x_199) ;  /* 0x0000000108487547 */ /* 0x000fea000b800000 */
[----:B------:R-:W-:-:S09]  /*8810*/  UISETP.NE.AND UP0, UPT, UR6, 0x2c, UPT ;  /* 0x0000002c0600788c */ /* 0x000fd2000bf05270 */
[----:B------:R-:W-:Y:S05]  /*8820*/  BRA.U UP0, `(.L_x_180) ;  /* 0x0000000100bc7547 */ /* 0x000fea000b800000 */
[----:B--2---:R-:W-:-:S05]  /*8830*/  IMAD.U32 R5, R5, 0x10000, RZ ;  /* 0x0001000005057824 */ /* 0x004fca00078e00ff */
        /* <DEDUP_REMOVED lines=11> */
[----:B------:R-:W-:-:S05]  /*88f0*/  @!P0 IADD3 R0, PT, PT, R6, RZ, RZ ;  /* 0x000000ff06008210 */ /* 0x000fca0007ffe0ff */
[----:B------:R-:W-:-:S05]  /*8900*/  @P1 IMAD.MOV.U32 R5, RZ, RZ, R0 ;  /* 0x000000ffff051224 */ /* 0x000fca00078e0000 */
[----:B------:R2:W-:Y:S01]  /*8910*/  STG.E.U8 desc[UR36][R2.64], R5 ;  /* 0x0000000502007986 */ /* 0x0005e2000c101124 */
[----:B------:R-:W-:Y:S05]  /*8920*/  BRA `(.L_x_181) ;  /* 0x0000000400587947 */ /* 0x000fea0003800000 */
.L_x_199:
[----:B--2---:R-:W-:-:S06]  /*8930*/  IMAD.U32 R5, R5, 0x10000, RZ ;  /* 0x0001000005057824 */ /* 0x004fcc00078e00ff */
[----:B------:R-:W0:Y:S02]  /*8940*/  F2I.U64.TRUNC R4, R5 ;  /* 0x0000000500047311 */ /* 0x000e24000020d800 */
[----:B0-----:R1:W-:Y:S01]  /*8950*/  STG.E.64 desc[UR36][R2.64], R4 ;  /* 0x0000000402007986 */ /* 0x0013e2000c101b24 */
[----:B------:R-:W-:Y:S05]  /*8960*/  BRA `(.L_x_181) ;  /* 0x0000000400487947 */ /* 0x000fea0003800000 */
.L_x_198:
[----:B--2---:R-:W-:-:S06]  /*8970*/  IMAD.U32 R5, R5, 0x10000, RZ ;  /* 0x0001000005057824 */ /* 0x004fcc00078e00ff */
[----:B------:R-:W0:Y:S02]  /*8980*/  F2I.FTZ.U32.TRUNC.NTZ R5, R5 ;  /* 0x0000000500057305 */ /* 0x000e24000021f000 */
[----:B0-----:R0:W-:Y:S01]  /*8990*/  STG.E desc[UR36][R2.64], R5 ;  /* 0x0000000502007986 */ /* 0x0011e2000c101924 */
[----:B------:R-:W-:Y:S05]  /*89a0*/  BRA `(.L_x_181) ;  /* 0x0000000400387947 */ /* 0x000fea0003800000 */
.L_x_188:
[----:B------:R-:W-:-:S09]  /*89b0*/  UISETP.GT.AND UP0, UPT, UR6, 0xe, UPT ;  /* 0x0000000e0600788c */ /* 0x000fd2000bf04270 */
[----:B------:R-:W-:Y:S05]  /*89c0*/  BRA.U UP0, `(.L_x_200) ;  /* 0x00000001003c7547 */ /* 0x000fea000b800000 */
[----:B------:R-:W-:-:S09]  /*89d0*/  UISETP.NE.AND UP0, UPT, UR6, 0xa, UPT ;  /* 0x0000000a0600788c */ /* 0x000fd2000bf05270 */
[----:B------:R-:W-:Y:S05]  /*89e0*/  BRA.U !UP0, `(.L_x_201) ;  /* 0x00000001081c7547 */ /* 0x000fea000b800000 */
[----:B------:R-:W-:-:S09]  /*89f0*/  UISETP.NE.AND UP0, UPT, UR6, 0xb, UPT ;  /* 0x0000000b0600788c */ /* 0x000fd2000bf05270 */
[----:B------:R-:W-:Y:S05]  /*8a00*/  BRA.U UP0, `(.L_x_180) ;  /* 0x0000000100447547 */ /* 0x000fea000b800000 */
[----:B--2---:R-:W-:-:S05]  /*8a10*/  IMAD.U32 R5, R5, 0x10000, RZ ;  /* 0x0001000005057824 */ /* 0x004fca00078e00ff */
[----:B------:R-:W-:-:S04]  /*8a20*/  FSETP.NEU.FTZ.AND P0, PT, R5, RZ, PT ;  /* 0x000000ff0500720b */ /* 0x000fc80003f1d000 */
[----:B------:R-:W-:-:S05]  /*8a30*/  SEL R5, RZ, 0x1, !P0 ;  /* 0x00000001ff057807 */ /* 0x000fca0004000000 */
[----:B------:R0:W-:Y:S01]  /*8a40*/  STG.E.U8 desc[UR36][R2.64], R5 ;  /* 0x0000000502007986 */ /* 0x0001e2000c101124 */
[----:B------:R-:W-:Y:S05]  /*8a50*/  BRA `(.L_x_181) ;  /* 0x00000004000c7947 */ /* 0x000fea0003800000 */
.L_x_201:
[----:B--2---:R-:W-:Y:S01]  /*8a60*/  IMAD.U32 R5, R5, 0x10000, RZ ;  /* 0x0001000005057824 */ /* 0x004fe200078e00ff */
[----:B------:R-:W-:-:S03]  /*8a70*/  CS2R R6, SRZ ;  /* 0x0000000000067805 */ /* 0x000fc6000001ff00 */
[----:B------:R-:W-:-:S06]  /*8a80*/  FMUL.FTZ R5, R5, 1 ;  /* 0x3f80000005057820 */ /* 0x000fcc0000410000 */
[----:B------:R-:W0:Y:S02]  /*8a90*/  F2F.F64.F32 R4, R5 ;  /* 0x0000000500047310 */ /* 0x000e240000201800 */
[----:B0-----:R0:W-:Y:S01]  /*8aa0*/  STG.E.128 desc[UR36][R2.64], R4 ;  /* 0x0000000402007986 */ /* 0x0011e2000c101d24 */
[----:B------:R-:W-:Y:S05]  /*8ab0*/  BRA `(.L_x_181) ;  /* 0x0000000000f47947 */ /* 0x000fea0003800000 */
.L_x_200:
[----:B------:R-:W-:-:S09]  /*8ac0*/  UISETP.NE.AND UP0, UPT, UR6, 0xf, UPT ;  /* 0x0000000f0600788c */ /* 0x000fd2000bf05270 */
[----:B------:R-:W-:Y:S05]  /*8ad0*/  BRA.U !UP0, `(.L_x_202) ;  /* 0x0000000108e87547 */ /* 0x000fea000b800000 */
[----:B------:R-:W-:-:S09]  /*8ae0*/  UISETP.NE.AND UP0, UPT, UR6, 0x17, UPT ;  /* 0x000000170600788c */ /* 0x000fd2000bf05270 */
[----:B------:R-:W-:Y:S05]  /*8af0*/  BRA.U !UP0, `(.L_x_203) ;  /* 0x0000000108907547 */ /* 0x000fea000b800000 */
[----:B------:R-:W-:-:S09]  /*8b00*/  UISETP.NE.AND UP0, UPT, UR6, 0x18, UPT ;  /* 0x000000180600788c */ /* 0x000fd2000bf05270 */
[----:B------:R-:W-:Y:S05]  /*8b10*/  BRA.U !UP0, `(.L_x_204) ;  /* 0x0000000108447547 */ /* 0x000fea000b800000 */
.L_x_180:
[----:B------:R-:W-:Y:S01]  /*8b20*/  MOV R0, 0x0 ;  /* 0x0000000000007802 */ /* 0x000fe20000000f00 */
[----:B------:R-:W0:Y:S01]  /*8b30*/  LDCU.64 UR4, c[0x4][0x128] ;  /* 0x01002500ff0477ac */ /* 0x000e220008000a00 */
[----:B------:R-:W-:Y:S02]  /*8b40*/  HFMA2 R8, -RZ, RZ, 0, 6.020069122314453125e-06 ;  /* 0x00000065ff087431 */ /* 0x000fe400000001ff */
[----:B------:R-:W-:Y:S01]  /*8b50*/  IMAD.MOV.U32 R12, RZ, RZ, 0x1 ;  /* 0x00000001ff0c7424 */ /* 0x000fe200078e00ff */
[----:B------:R1:W3:Y:S01]  /*8b60*/  LDC.64 R2, c[0x4][R0] ;  /* 0x0100000000027b82 */ /* 0x0002e20000000a00 */
[----:B------:R-:W4:Y:S01]  /*8b70*/  LDCU.64 UR6, c[0x4][0x130] ;  /* 0x01002600ff0677ac */ /* 0x000f220008000a00 */
[----:B------:R-:W-:Y:S01]  /*8b80*/  IMAD.MOV.U32 R13, RZ, RZ, RZ ;  /* 0x000000ffff0d7224 */ /* 0x000fe200078e00ff */
[----:B------:R-:W5:Y:S01]  /*8b90*/  LDCU.64 UR8, c[0x4][0x40] ;  /* 0x01000800ff0877ac */ /* 0x000f620008000a00 */
[----:B0-----:R-:W-:Y:S01]  /*8ba0*/  MOV R4, UR4 ;  /* 0x0000000400047c02 */ /* 0x001fe20008000f00 */
[----:B--2---:R-:W-:-:S02]  /*8bb0*/  IMAD.U32 R5, RZ, RZ, UR5 ;  /* 0x00000005ff057e24 */ /* 0x004fc4000f8e00ff */
[----:B----4-:R-:W-:Y:S02]  /*8bc0*/  IMAD.U32 R6, RZ, RZ, UR6 ;  /* 0x00000006ff067e24 */ /* 0x010fe4000f8e00ff */
[----:B------:R-:W-:Y:S02]  /*8bd0*/  IMAD.U32 R7, RZ, RZ, UR7 ;  /* 0x00000007ff077e24 */ /* 0x000fe4000f8e00ff */
[----:B-----5:R-:W-:Y:S02]  /*8be0*/  IMAD.U32 R10, RZ, RZ, UR8 ;  /* 0x00000008ff0a7e24 */ /* 0x020fe4000f8e00ff */
[----:B-1----:R-:W-:-:S07]  /*8bf0*/  IMAD.U32 R11, RZ, RZ, UR9 ;  /* 0x00000009ff0b7e24 */ /* 0x002fce000f8e00ff */
[----:B------:R-:W-:-:S07]  /*8c00*/  LEPC R20, `(.L_x_205) ;  /* 0x000000001014794e */ /* 0x000fce0000000000 */
[----:B---3--:R-:W-:Y:S05]  /*8c10*/  CALL.ABS.NOINC R2 ;  /* 0x0000000002007343 */ /* 0x008fea0003c00000 */
.L_x_205:
[----:B------:R-:W-:Y:S05]  /*8c20*/  BRA `(.L_x_181) ;  /* 0x0000000000987947 */ /* 0x000fea0003800000 */
.L_x_204:
[----:B--2---:R-:W-:Y:S01]  /*8c30*/  IMAD.U32 R7, R5, 0x10000, RZ ;  /* 0x0001000005077824 */ /* 0x004fe200078e00ff */
[----:B------:R-:W-:Y:S01]  /*8c40*/  BSSY.RECONVERGENT B0, `(.L_x_206) ;  /* 0x000000c000007945 */ /* 0x000fe20003800200 */
[----:B------:R-:W-:-:S03]  /*8c50*/  IMAD.MOV.U32 R0, RZ, RZ, 0x7f ;  /* 0x0000007fff007424 */ /* 0x000fc600078e00ff */
[----:B------:R-:W-:Y:S02]  /*8c60*/  LOP3.LUT R4, R7, 0x7fffffff, RZ, 0xc0, !PT ;  /* 0x7fffffff07047812 */ /* 0x000fe400078ec0ff */
[----:B------:R-:W-:Y:S02]  /*8c70*/  SHF.R.U32.HI R5, RZ, 0x18, R7 ;  /* 0x00000018ff057819 */ /* 0x000fe40000011607 */
[----:B------:R-:W-:-:S13]  /*8c80*/  ISETP.GT.U32.AND P0, PT, R4, 0x43efffff, PT ;  /* 0x43efffff0400780c */ /* 0x000fda0003f04070 */
[----:B------:R-:W-:Y:S05]  /*8c90*/  @P0 BRA `(.L_x_207) ;  /* 0x0000000000180947 */ /* 0x000fea0003800000 */
[----:B------:R-:W-:-:S13]  /*8ca0*/  ISETP.GE.U32.AND P0, PT, R4, 0x3c800000, PT ;  /* 0x3c8000000400780c */ /* 0x000fda0003f06070 */
[----:B------:R-:W-:-:S04]  /*8cb0*/  @P0 SHF.R.U32.HI R0, RZ, 0x14, R7 ;  /* 0x00000014ff000819 */ /* 0x000fc80000011607 */
[----:B------:R-:W-:-:S04]  /*8cc0*/  @P0 LOP3.LUT R0, R0, 0x1, RZ, 0xc0, !PT ;  /* 0x0000000100000812 */ /* 0x000fc800078ec0ff */
[----:B------:R-:W-:-:S04]  /*8cd0*/  @P0 IADD3 R0, PT, PT, R7, 0x407ffff, R0 ;  /* 0x0407ffff07000810 */ /* 0x000fc80007ffe000 */
[----:B------:R-:W-:Y:S01]  /*8ce0*/  @P0 SHF.R.U32.HI R0, RZ, 0x14, R0 ;  /* 0x00000014ff000819 */ /* 0x000fe20000011600 */
[----:B------:R-:W-:-:S07]  /*8cf0*/  @!P0 FADD.FTZ R0, R4, 16384 ;  /* 0x4680000004008421 */ /* 0x000fce0000010000 */
.L_x_207:
[----:B------:R-:W-:Y:S05]  /*8d00*/  BSYNC.RECONVERGENT B0 ;  /* 0x0000000000007941 */ /* 0x000fea0003800200 */
.L_x_206:
[----:B------:R-:W-:-:S05]  /*8d10*/  LOP3.LUT R5, R0, 0x80, R5, 0xf8, !PT ;  /* 0x0000008000057812 */ /* 0x000fca00078ef805 */
[----:B------:R0:W-:Y:S01]  /*8d20*/  STG.E.U8 desc[UR36][R2.64], R5 ;  /* 0x0000000502007986 */ /* 0x0001e2000c101124 */
[----:B------:R-:W-:Y:S05]  /*8d30*/  BRA `(.L_x_181) ;  /* 0x0000000000547947 */ /* 0x000fea0003800000 */
.L_x_203:
[----:B--2---:R-:W-:Y:S01]  /*8d40*/  IMAD.U32 R5, R5, 0x10000, RZ ;  /* 0x0001000005057824 */ /* 0x004fe200078e00ff */
[----:B------:R-:W-:Y:S04]  /*8d50*/  BSSY.RECONVERGENT B0, `(.L_x_208) ;  /* 0x000000e000007945 */ /* 0x000fe80003800200 */
[----:B------:R-:W-:-:S04]  /*8d60*/  LOP3.LUT R4, R5, 0x7fffffff, RZ, 0xc0, !PT ;  /* 0x7fffffff05047812 */ /* 0x000fc800078ec0ff */
[----:B------:R-:W-:-:S13]  /*8d70*/  ISETP.GT.U32.AND P0, PT, R4, 0x477fffff, PT ;  /* 0x477fffff0400780c */ /* 0x000fda0003f04070 */
[----:B------:R-:W-:Y:S05]  /*8d80*/  @P0 BRA `(.L_x_209) ;  /* 0x00000000001c0947 */ /* 0x000fea0003800000 */
[----:B------:R-:W-:-:S13]  /*8d90*/  ISETP.GE.U32.AND P0, PT, R4, 0x38800000, PT ;  /* 0x388000000400780c */ /* 0x000fda0003f06070 */
[----:B------:R-:W-:-:S04]  /*8da0*/  @P0 SHF.R.U32.HI R0, RZ, 0x15, R5 ;  /* 0x00000015ff000819 */ /* 0x000fc80000011605 */
[----:B------:R-:W-:-:S04]  /*8db0*/  @P0 LOP3.LUT R0, R0, 0x1, RZ, 0xc0, !PT ;  /* 0x0000000100000812 */ /* 0x000fc800078ec0ff */
[----:B------:R-:W-:-:S04]  /*8dc0*/  @P0 IADD3 R0, PT, PT, R5, 0x80fffff, R0 ;  /* 0x080fffff05000810 */ /* 0x000fc80007ffe000 */
[----:B------:R-:W-:Y:S01]  /*8dd0*/  @P0 SHF.R.U32.HI R0, RZ, 0x15, R0 ;  /* 0x00000015ff000819 */ /* 0x000fe20000011600 */
[----:B------:R-:W-:Y:S01]  /*8de0*/  @!P0 FADD.FTZ R0, R4, 128 ;  /* 0x4300000004008421 */ /* 0x000fe20000010000 */
[----:B------:R-:W-:Y:S06]  /*8df0*/  BRA `(.L_x_210) ;  /* 0x00000000000c7947 */ /* 0x000fec0003800000 */
.L_x_209:
[----:B------:R-:W-:Y:S02]  /*8e00*/  ISETP.GT.U32.AND P0, PT, R4, 0x7f800000, PT ;  /* 0x7f8000000400780c */ /* 0x000fe40003f04070 */
[----:B------:R-:W-:-:S04]  /*8e10*/  MOV R0, 0x7f ;  /* 0x0000007f00007802 */ /* 0x000fc80000000f00 */
[----:B------:R-:W-:-:S07]  /*8e20*/  SEL R0, R0, 0x7c, P0 ;  /* 0x0000007c00007807 */ /* 0x000fce0000000000 */
.L_x_210:
[----:B------:R-:W-:Y:S05]  /*8e30*/  BSYNC.RECONVERGENT B0 ;  /* 0x0000000000007941 */ /* 0x000fea0003800200 */
.L_x_208:
[----:B------:R-:W-:-:S04]  /*8e40*/  SHF.R.U32.HI R5, RZ, 0x18, R5 ;  /* 0x00000018ff057819 */ /* 0x000fc80000011605 */
[----:B------:R-:W-:-:S05]  /*8e50*/  LOP3.LUT R5, R0, 0x80, R5, 0xf8, !PT ;  /* 0x0000008000057812 */ /* 0x000fca00078ef805 */
[----:B------:R0:W-:Y:S01]  /*8e60*/  STG.E.U8 desc[UR36][R2.64], R5 ;  /* 0x0000000502007986 */ /* 0x0001e2000c101124 */
[----:B------:R-:W-:Y:S05]  /*8e70*/  BRA `(.L_x_181) ;  /* 0x0000000000047947 */ /* 0x000fea0003800000 */
.L_x_202:
[----:B--2---:R0:W-:Y:S02]  /*8e80*/  STG.E.U16 desc[UR36][R2.64], R5 ;  /* 0x0000000502007986 */ /* 0x0041e4000c101524 */
.L_x_181:
[----:B------:R-:W-:-:S07]  /*8e90*/  VIADD R17, R17, 0x80 ;  /* 0x0000008011117836 */ /* 0x000fce0000000000 */
.L_x_108:
[----:B------:R-:W-:Y:S05]  /*8ea0*/  BSYNC.RECONVERGENT B6 ;  /* 0x0000000000067941 */ /* 0x000fea0003800200 */
.L_x_107:
[----:B------:R-:W5:Y:S01]  /*8eb0*/  LDCU UR4, c[0x0][0x380] ;  /* 0x00007000ff0477ac */ /* 0x000f620008000800 */
[----:B------:R-:W-:Y:S01]  /*8ec0*/  BSSY.RECONVERGENT B6, `(.L_x_211) ;  /* 0x000046c000067945 */ /* 0x000fe20003800200 */
[----:B-----5:R-:W-:-:S13]  /*8ed0*/  ISETP.GE.AND P0, PT, R17, UR4, PT ;  /* 0x0000000411007c0c */ /* 0x020fda000bf06270 */
[----:B------:R-:W-:Y:S05]  /*8ee0*/  @P0 BRA `(.L_x_212) ;  /* 0x0000004400a40947 */ /* 0x000fea0003800000 */
[----:B------:R-:W5:Y:S01]  /*8ef0*/  LDCU UR4, c[0x0][0x388] ;  /* 0x00007100ff0477ac */ /* 0x000f620008000800 */
[----:B------:R-:W-:Y:S02]  /*8f00*/  IMAD.MOV.U32 R18, RZ, RZ, RZ ;  /* 0x000000ffff127224 */ /* 0x000fe400078e00ff */
[----:B0--3--:R-:W-:Y:S02]  /*8f10*/  IMAD.MOV.U32 R0, RZ, RZ, RZ ;  /* 0x000000ffff007224 */ /* 0x009fe400078e00ff */
[----:B------:R-:W-:Y:S01]  /*8f20*/  IMAD.MOV.U32 R16, RZ, RZ, RZ ;  /* 0x000000ffff107224 */ /* 0x000fe200078e00ff */
[----:B-----5:R-:W-:-:S09]  /*8f30*/  UISETP.NE.AND UP0, UPT, UR4, URZ, UPT ;  /* 0x000000ff0400728c */ /* 0x020fd2000bf05270 */
[----:B------:R-:W-:Y:S05]  /*8f40*/  BRA.U !UP0, `(.L_x_213) ;  /* 0x0000001508707547 */ /* 0x000fea000b800000 */
[----:B------:R-:W1:Y:S01]  /*8f50*/  LDCU.64 UR4, c[0x0][0x390] ;  /* 0x00007200ff0477ac */ /* 0x000e620008000a00 */
[----:B------:R-:W-:Y:S01]  /*8f60*/  IMAD.MOV.U32 R16, RZ, RZ, RZ ;  /* 0x000000ffff107224 */ /* 0x000fe200078e00ff */
[----:B------:R-:W0:Y:S01]  /*8f70*/  LDCU UR6, c[0x0][0x38c] ;  /* 0x00007180ff0677ac */ /* 0x000e220008000800 */
[----:B------:R-:W3:Y:S01]  /*8f80*/  LDCU.64 UR8, c[0x0][0x4b8] ;  /* 0x00009700ff0877ac */ /* 0x000ee20008000a00 */
[----:B------:R-:W-:Y:S01]  /*8f90*/  UISETP.NE.AND UP0, UPT, UR39, URZ, UPT ;  /* 0x000000ff2700728c */ /* 0x000fe2000bf05270 */
[----:B-12-4-:R-:W-:Y:S01]  /*8fa0*/  IMAD.HI.U32 R2, R17, UR4, R16 ;  /* 0x0000000411027c27 */ /* 0x016fe2000f8e0010 */
[----:B------:R-:W1:Y:S04]  /*8fb0*/  LDCU UR4, c[0x0][0x4c0] ;  /* 0x00009800ff0477ac */ /* 0x000e680008000800 */
[----:B------:R-:W-:-:S04]  /*8fc0*/  SHF.R.U32.HI R3, RZ, UR5, R2 ;  /* 0x00000005ff037c19 */ /* 0x000fc80008011602 */
[----:B------:R-:W-:-:S05]  /*8fd0*/  IADD3 R18, PT, PT, -R3, RZ, RZ ;  /* 0x000000ff03127210 */ /* 0x000fca0007ffe1ff */
[----:B0-----:R-:W-:-:S04]  /*8fe0*/  IMAD R18, R18, UR6, R17 ;  /* 0x0000000612127c24 */ /* 0x001fc8000f8e0211 */
[C---:B---3--:R-:W-:Y:S02]  /*8ff0*/  IMAD R16, R18.reuse, UR8, RZ ;  /* 0x0000000812107c24 */ /* 0x048fe4000f8e02ff */
        /* <DEDUP_REMOVED lines=331> */
[----:B------:R-:W-:-:S04]  /*a4b0*/  SHF.R.U32.HI R2, RZ, UR5, R2 ;  /* 0x00000005ff027c19 */ /* 0x000fc80008011602 */
[----:B------:R-:W-:-:S05]  /*a4c0*/  IADD3 R3, PT, PT, -R2, RZ, RZ ;  /* 0x000000ff02037210 */ /* 0x000fca0007ffe1ff */
[----:B-1----:R-:W-:-:S04]  /*a4d0*/  IMAD R5, R3, UR6, R5 ;  /* 0x0000000603057c24 */ /* 0x002fc8000f8e0205 */
[C---:B--2---:R-:W-:Y:S02]  /*a4e0*/  IMAD R16, R5.reuse, UR8, R16 ;  /* 0x0000000805107c24 */ /* 0x044fe4000f8e0210 */
[C---:B------:R-:W-:Y:S02]  /*a4f0*/  IMAD R0, R5.reuse, UR9, R0 ;  /* 0x0000000905007c24 */ /* 0x040fe4000f8e0200 */
[----:B0-----:R-:W-:-:S07]  /*a500*/  IMAD R18, R5, UR4, R18 ;  /* 0x0000000405127c24 */ /* 0x001fce000f8e0212 */
.L_x_213:
[----:B------:R-:W1:Y:S01]  /*a510*/  LDCU.64 UR6, c[0x0][0x5f0] ;  /* 0x0000be00ff0677ac */ /* 0x000e620008000a00 */
[----:B------:R-:W-:-:S04]  /*a520*/  UPRMT UR4, UR40, 0x7771, URZ ;  /* 0x0000777128047896 */ /* 0x000fc800080000ff */
[----:B------:R-:W-:Y:S01]  /*a530*/  UISETP.GT.AND UP0, UPT, UR4, 0x9, UPT ;  /* 0x000000090400788c */ /* 0x000fe2000bf04270 */
[----:B-12-4-:R-:W-:-:S05]  /*a540*/  IADD3 R2, P0, PT, R0, UR6, RZ ;  /* 0x0000000600027c10 */ /* 0x016fca000ff1e0ff */
        /* <DEDUP_REMOVED lines=15> */
.L_x_217:
[----:B------:R-:W2:Y:S02]  /*a640*/  LDG.E.U8 R2, desc[UR36][R2.64] ;  /* 0x0000002402027981 */ /* 0x000ea4000c1e1100 */
[----:B--2---:R-:W-:-:S04]  /*a650*/  I2FP.F32.U32 R0, R2 ;  /* 0x0000000200007245 */ /* 0x004fc80000201000 */
[----:B------:R-:W-:-:S04]  /*a660*/  F2FP.BF16.F32.PACK_AB R0, RZ, R0 ;  /* 0x00000000ff00723e */ /* 0x000fc800000010ff */
[----:B------:R-:W-:Y:S01]  /*a670*/  PRMT R19, R0, 0x7610, R19 ;  /* 0x0000761000137816 */ /* 0x000fe20000000013 */
[----:B------:R-:W-:Y:S06]  /*a680*/  BRA `(.L_x_219) ;  /* 0x0000000c00e07947 */ /* 0x000fec0003800000 */
.L_x_216:
        /* <DEDUP_REMOVED lines=11> */
.L_x_221:
[----:B------:R-:W2:Y:S02]  /*a740*/  LDG.E R2, desc[UR36][R2.64] ;  /* 0x0000002402027981 */ /* 0x000ea4000c1e1900 */
[----:B--2---:R-:W-:-:S04]  /*a750*/  I2FP.F32.S32 R0, R2 ;  /* 0x0000000200007245 */ /* 0x004fc80000201400 */
[----:B------:R-:W-:-:S04]  /*a760*/  F2FP.BF16.F32.PACK_AB R0, RZ, R0 ;  /* 0x00000000ff00723e */ /* 0x000fc800000010ff */
[----:B------:R-:W-:Y:S01]  /*a770*/  PRMT R19, R0, 0x7610, R19 ;  /* 0x0000761000137816 */ /* 0x000fe20000000013 */
[----:B------:R-:W-:Y:S06]  /*a780*/  BRA `(.L_x_219) ;  /* 0x0000000c00a07947 */ /* 0x000fec0003800000 */
.L_x_220:
[----:B------:R-:W2:Y:S02]  /*a790*/  LDG.E.U16 R2, desc[UR36][R2.64] ;  /* 0x0000002402027981 */ /* 0x000ea4000c1e1500 */
[----:B--2---:R-:W0:Y:S02]  /*a7a0*/  I2F.S16 R0, R2 ;  /* 0x0000000200007306 */ /* 0x004e240000101400 */
[----:B0-----:R-:W-:-:S04]  /*a7b0*/  F2FP.BF16.F32.PACK_AB R0, RZ, R0 ;  /* 0x00000000ff00723e */ /* 0x001fc800000010ff */
[----:B------:R-:W-:Y:S01]  /*a7c0*/  PRMT R19, R0, 0x7610, R19 ;  /* 0x0000761000137816 */ /* 0x000fe20000000013 */
[----:B------:R-:W-:Y:S06]  /*a7d0*/  BRA `(.L_x_219) ;  /* 0x0000000c008c7947 */ /* 0x000fec0003800000 */
.L_x_215:
        /* <DEDUP_REMOVED lines=9> */
.L_x_223:
[----:B------:R-:W2:Y:S02]  /*a870*/  LDG.E.U16 R0, desc[UR36][R2.64] ;  /* 0x0000002402007981 */ /* 0x000ea4000c1e1500 */
[----:B--2---:R-:W-:-:S05]  /*a880*/  HADD2.F32 R0, -RZ, R0.H0_H0 ;  /* 0x20000000ff007230 */ /* 0x004fca0000004100 */
[----:B------:R-:W-:-:S04]  /*a890*/  F2FP.BF16.F32.PACK_AB R0, RZ, R0 ;  /* 0x00000000ff00723e */ /* 0x000fc800000010ff */
[----:B------:R-:W-:Y:S01]  /*a8a0*/  PRMT R19, R0, 0x7610, R19 ;  /* 0x0000761000137816 */ /* 0x000fe20000000013 */
[----:B------:R-:W-:Y:S06]  /*a8b0*/  BRA `(.L_x_219) ;  /* 0x0000000c00547947 */ /* 0x000fec0003800000 */
.L_x_222:
        /* <DEDUP_REMOVED lines=9> */
.L_x_225:
[----:B------:R-:W2:Y:S02]  /*a950*/  LDG.E.U16 R2, desc[UR36][R2.64] ;  /* 0x0000002402027981 */ /* 0x000ea4000c1e1500 */
[----:B--2---:R-:W-:-:S05]  /*a960*/  HADD2.F32 R0, -RZ, R2.H0_H0 ;  /* 0x20000002ff007230 */ /* 0x004fca0000004100 */
[----:B------:R-:W-:-:S04]  /*a970*/  F2FP.BF16.F32.PACK_AB R0, RZ, R0 ;  /* 0x00000000ff00723e */ /* 0x000fc800000010ff */
[----:B------:R-:W-:Y:S01]  /*a980*/  PRMT R19, R0, 0x7610, R19 ;  /* 0x0000761000137816 */ /* 0x000fe20000000013 */
[----:B------:R-:W-:Y:S06]  /*a990*/  BRA `(.L_x_219) ;  /* 0x0000000c001c7947 */ /* 0x000fec0003800000 */
.L_x_224:
        /* <DEDUP_REMOVED lines=13> */
.L_x_214:
        /* <DEDUP_REMOVED lines=14> */
.L_x_228:
        /* <DEDUP_REMOVED lines=13> */
.L_x_227:
        /* <DEDUP_REMOVED lines=27> */
.L_x_230:
        /* <DEDUP_REMOVED lines=14> */
.L_x_229:
[----:B------:R0:W5:Y:S01]  /*aeb0*/  LDG.E.U16 R19, desc[UR36][R2.64] ;  /* 0x0000002402137981 */ /* 0x000162000c1e1500 */
[----:B------:R-:W-:Y:S05]  /*aec0*/  BRA `(.L_x_219) ;  /* 0x0000000400d07947 */ /* 0x000fea0003800000 */
.L_x_226:
        /* <DEDUP_REMOVED lines=13> */
.L_x_233:
        /* <DEDUP_REMOVED lines=21> */
.L_x_237:
[----:B------:R-:W-:Y:S05]  /*b0f0*/  BSYNC.RECONVERGENT B1 ;  /* 0x0000000000017941 */ /* 0x000fea0003800200 */
.L_x_236:
[----:B------:R-:W-:Y:S01]  /*b100*/  IMAD.SHL.U32 R0, R0, 0x100000, RZ ;  /* 0x0010000000007824 */ /* 0x000fe200078e00ff */
[----:B------:R-:W-:-:S04]  /*b110*/  LEA R2, R2, 0x3b800000, 0x17 ;  /* 0x3b80000002027811 */ /* 0x000fc800078eb8ff */
[----:B------:R-:W-:-:S07]  /*b120*/  LOP3.LUT R0, R2, R0, R7, 0xfe, !PT ;  /* 0x0000000002007212 */ /* 0x000fce00078efe07 */
.L_x_235:
[----:B------:R-:W-:Y:S05]  /*b130*/  BSYNC.RECONVERGENT B0 ;  /* 0x0000000000007941 */ /* 0x000fea0003800200 */
.L_x_234:
[----:B------:R-:W-:-:S04]  /*b140*/  F2FP.BF16.F32.PACK_AB R0, RZ, R0 ;  /* 0x00000000ff00723e */ /* 0x000fc800000010ff */
[----:B------:R-:W-:Y:S01]  /*b150*/  PRMT R19, R0, 0x7610, R19 ;  /* 0x0000761000137816 */ /* 0x000fe20000000013 */
[----:B------:R-:W-:Y:S06]  /*b160*/  BRA `(.L_x_219) ;  /* 0x0000000400287947 */ /* 0x000fec0003800000 */
.L_x_232:
        /* <DEDUP_REMOVED lines=21> */
.L_x_241:
[----:B------:R-:W-:Y:S05]  /*b2c0*/  BSYNC.RECONVERGENT B1 ;  /* 0x0000000000017941 */ /* 0x000fea0003800200 */
.L_x_240:
[----:B------:R-:W-:Y:S01]  /*b2d0*/  IMAD.SHL.U32 R0, R0, 0x200000, RZ ;  /* 0x0020000000007824 */ /* 0x000fe200078e00ff */
[----:B------:R-:W-:-:S04]  /*b2e0*/  LEA R2, R2, 0x37800000, 0x17 ;  /* 0x3780000002027811 */ /* 0x000fc800078eb8ff */
[----:B------:R-:W-:-:S07]  /*b2f0*/  LOP3.LUT R0, R2, R0, R7, 0xfe, !PT ;  /* 0x0000000002007212 */ /* 0x000fce00078efe07 */
.L_x_239:
[----:B------:R-:W-:Y:S05]  /*b300*/  BSYNC.RECONVERGENT B0 ;  /* 0x0000000000007941 */ /* 0x000fea0003800200 */
.L_x_238:
[----:B------:R-:W-:-:S04]  /*b310*/  F2FP.BF16.F32.PACK_AB R0, RZ, R0 ;  /* 0x00000000ff00723e */ /* 0x000fc800000010ff */
[----:B------:R-:W-:Y:S01]  /*b320*/  PRMT R19, R0, 0x7610, R19 ;  /* 0x0000761000137816 */ /* 0x000fe20000000013 */
[----:B------:R-:W-:Y:S06]  /*b330*/  BRA `(.L_x_219) ;  /* 0x0000000000b47947 */ /* 0x000fec0003800000 */
.L_x_231:
        /* <DEDUP_REMOVED lines=12> */
[----:B------:R-:W-:Y:S02]  /*b400*/  @!P0 IMAD.MOV.U32 R0, RZ, RZ, 0x7f800001 ;  /* 0x7f800001ff008424 */ /* 0x000fe400078e00ff */
[----:B------:R-:W-:-:S07]  /*b410*/  @P0 IMAD.SHL.U32 R0, R2, 0x800000, RZ ;  /* 0x0080000002000824 */ /* 0x000fce00078e00ff */
.L_x_245:
[----:B------:R-:W-:Y:S05]  /*b420*/  BSYNC.RECONVERGENT B0 ;  /* 0x0000000000007941 */ /* 0x000fea0003800200 */
.L_x_244:
[----:B------:R-:W-:-:S04]  /*b430*/  F2FP.BF16.F32.PACK_AB R0, RZ, R0 ;  /* 0x00000000ff00723e */ /* 0x000fc800000010ff */
[----:B------:R-:W-:Y:S01]  /*b440*/  PRMT R19, R0, 0x7610, R19 ;  /* 0x0000761000137816 */ /* 0x000fe20000000013 */
[----:B------:R-:W-:Y:S06]  /*b450*/  BRA `(.L_x_219) ;  /* 0x00000000006c7947 */ /* 0x000fec0003800000 */
.L_x_218:
[----:B------:R-:W-:Y:S01]  /*b460*/  MOV R2, 0x0 ;  /* 0x0000000000027802 */ /* 0x000fe20000000f00 */
[----:B------:R-:W0:Y:S01]  /*b470*/  LDCU.64 UR4, c[0x4][0x128] ;  /* 0x01002500ff0477ac */ /* 0x000e220008000a00 */
[----:B------:R-:W-:Y:S02]  /*b480*/  HFMA2 R8, -RZ, RZ, 0, 4.64916229248046875e-06 ;  /* 0x0000004eff087431 */ /* 0x000fe400000001ff */
[----:B------:R-:W-:Y:S01]  /*b490*/  IMAD.MOV.U32 R12, RZ, RZ, 0x1 ;  /* 0x00000001ff0c7424 */ /* 0x000fe200078e00ff */
[----:B------:R-:W1:Y:S01]  /*b4a0*/  LDCU.64 UR6, c[0x4][0x130] ;  /* 0x01002600ff0677ac */ /* 0x000e620008000a00 */
[----:B------:R-:W2:Y:S01]  /*b4b0*/  LDC.64 R2, c[0x4][R2] ;  /* 0x0100000002027b82 */ /* 0x000ea20000000a00 */
[----:B------:R-:W-:Y:S01]  /*b4c0*/  IMAD.MOV.U32 R13, RZ, RZ, RZ ;  /* 0x000000ffff0d7224 */ /* 0x000fe200078e00ff */
[----:B------:R-:W3:Y:S01]  /*b4d0*/  LDCU.64 UR8, c[0x4][0x38] ;  /* 0x01000700ff0877ac */ /* 0x000ee20008000a00 */
[----:B0-----:R-:W-:Y:S01]  /*b4e0*/  MOV R4, UR4 ;  /* 0x0000000400047c02 */ /* 0x001fe20008000f00 */
[----:B------:R-:W-:-:S02]  /*b4f0*/  IMAD.U32 R5, RZ, RZ, UR5 ;  /* 0x00000005ff057e24 */ /* 0x000fc4000f8e00ff */
[----:B-1----:R-:W-:Y:S02]  /*b500*/  IMAD.U32 R6, RZ, RZ, UR6 ;  /* 0x00000006ff067e24 */ /* 0x002fe4000f8e00ff */
[----:B------:R-:W-:Y:S02]  /*b510*/  IMAD.U32 R7, RZ, RZ, UR7 ;  /* 0x00000007ff077e24 */ /* 0x000fe4000f8e00ff */
[----:B---3--:R-:W-:Y:S02]  /*b520*/  IMAD.U32 R10, RZ, RZ, UR8 ;  /* 0x00000008ff0a7e24 */ /* 0x008fe4000f8e00ff */
[----:B------:R-:W-:-:S07]  /*b530*/  IMAD.U32 R11, RZ, RZ, UR9 ;  /* 0x00000009ff0b7e24 */ /* 0x000fce000f8e00ff */
[----:B------:R-:W-:-:S07]  /*b540*/  LEPC R20, `(.L_x_246) ;  /* 0x000000001014794e */ /* 0x000fce0000000000 */
[----:B--2---:R-:W-:Y:S05]  /*b550*/  CALL.ABS.NOINC R2 ;  /* 0x0000000002007343 */ /* 0x004fea0003c00000 */
.L_x_246:
[----:B------:R-:W-:Y:S01]  /*b560*/  PRMT R19, RZ, 0x7610, R19 ;  /* 0x00007610ff137816 */ /* 0x000fe20000000013 */
[----:B------:R-:W-:Y:S06]  /*b570*/  BRA `(.L_x_219) ;  /* 0x0000000000247947 */ /* 0x000fec0003800000 */
.L_x_243:
[----:B------:R-:W2:Y:S02]  /*b580*/  LDG.E.64 R2, desc[UR36][R2.64] ;  /* 0x0000002402027981 */ /* 0x000ea4000c1e1b00 */
[----:B--2---:R-:W0:Y:S02]  /*b590*/  I2F.U64 R0, R2 ;  /* 0x0000000200007312 */ /* 0x004e240000301000 */
[----:B0-----:R-:W-:-:S04]  /*b5a0*/  F2FP.BF16.F32.PACK_AB R0, RZ, R0 ;  /* 0x00000000ff00723e */ /* 0x001fc800000010ff */
[----:B------:R-:W-:Y:S01]  /*b5b0*/  PRMT R19, R0, 0x7610, R19 ;  /* 0x0000761000137816 */ /* 0x000fe20000000013 */
[----:B------:R-:W-:Y:S06]  /*b5c0*/  BRA `(.L_x_219) ;  /* 0x0000000000107947 */ /* 0x000fec0003800000 */
.L_x_242:
[----:B------:R-:W2:Y:S02]  /*b5d0*/  LDG.E R2, desc[UR36][R2.64] ;  /* 0x0000002402027981 */ /* 0x000ea4000c1e1900 */
[----:B--2---:R-:W-:-:S04]  /*b5e0*/  I2FP.F32.U32 R0, R2 ;  /* 0x0000000200007245 */ /* 0x004fc80000201000 */
[----:B------:R-:W-:-:S04]  /*b5f0*/  F2FP.BF16.F32.PACK_AB R0, RZ, R0 ;  /* 0x00000000ff00723e */ /* 0x000fc800000010ff */
[----:B------:R-:W-:-:S07]  /*b600*/  PRMT R19, R0, 0x7610, R19 ;  /* 0x0000761000137816 */ /* 0x000fce0000000013 */
.L_x_219:
        /* <DEDUP_REMOVED lines=18> */
.L_x_250:
[----:B------:R-:W2:Y:S02]  /*b730*/  LDG.E.U8 R2, desc[UR36][R2.64] ;  /* 0x0000002402027981 */ /* 0x000ea4000c1e1100 */
[----:B--2---:R-:W-:-:S04]  /*b740*/  I2FP.F32.U32 R0, R2 ;  /* 0x0000000200007245 */ /* 0x004fc80000201000 */
[----:B------:R-:W-:Y:S01]  /*b750*/  F2FP.BF16.F32.PACK_AB R0, RZ, R0 ;  /* 0x00000000ff00723e */ /* 0x000fe200000010ff */
[----:B------:R-:W-:Y:S06]  /*b760*/  BRA `(.L_x_252) ;  /* 0x0000000c00a47947 */ /* 0x000fec0003800000 */
.L_x_249:
        /* <DEDUP_REMOVED lines=10> */
.L_x_254:
[----:B------:R-:W2:Y:S02]  /*b810*/  LDG.E R2, desc[UR36][R2.64] ;  /* 0x0000002402027981 */ /* 0x000ea4000c1e1900 */
[----:B--2---:R-:W-:-:S04]  /*b820*/  I2FP.F32.S32 R0, R2 ;  /* 0x0000000200007245 */ /* 0x004fc80000201400 */
[----:B------:R-:W-:Y:S01]  /*b830*/  F2FP.BF16.F32.PACK_AB R0, RZ, R0 ;  /* 0x00000000ff00723e */ /* 0x000fe200000010ff */
[----:B------:R-:W-:Y:S06]  /*b840*/  BRA `(.L_x_252) ;  /* 0x0000000c006c7947 */ /* 0x000fec0003800000 */
.L_x_253:
[----:B------:R-:W2:Y:S02]  /*b850*/  LDG.E.U16 R2, desc[UR36][R2.64] ;  /* 0x0000002402027981 */ /* 0x000ea4000c1e1500 */
[----:B--2---:R-:W0:Y:S02]  /*b860*/  I2F.S16 R0, R2 ;  /* 0x0000000200007306 */ /* 0x004e240000101400 */
[----:B0-----:R-:W-:Y:S01]  /*b870*/  F2FP.BF16.F32.PACK_AB R0, RZ, R0 ;  /* 0x00000000ff00723e */ /* 0x001fe200000010ff */
[----:B------:R-:W-:Y:S06]  /*b880*/  BRA `(.L_x_252) ;  /* 0x0000000c005c7947 */ /* 0x000fec0003800000 */
.L_x_248:
        /* <DEDUP_REMOVED lines=9> */
.L_x_256:
[----:B------:R-:W2:Y:S02]  /*b920*/  LDG.E.U16 R0, desc[UR36][R2.64] ;  /* 0x0000002402007981 */ /* 0x000ea4000c1e1500 */
[----:B--2---:R-:W-:-:S05]  /*b930*/  HADD2.F32 R0, -RZ, R0.H0_H0 ;  /* 0x20000000ff007230 */ /* 0x004fca0000004100 */
[----:B------:R-:W-:Y:S01]  /*b940*/  F2FP.BF16.F32.PACK_AB R0, RZ, R0 ;  /* 0x00000000ff00723e */ /* 0x000fe200000010ff */
[----:B------:R-:W-:Y:S06]  /*b950*/  BRA `(.L_x_252) ;  /* 0x0000000c00287947 */ /* 0x000fec0003800000 */
.L_x_255:
        /* <DEDUP_REMOVED lines=9> */
.L_x_258:
[----:B------:R-:W2:Y:S02]  /*b9f0*/  LDG.E.U16 R2, desc[UR36][R2.64] ;  /* 0x0000002402027981 */ /* 0x000ea4000c1e1500 */
[----:B--2---:R-:W-:-:S05]  /*ba00*/  HADD2.F32 R0, -RZ, R2.H0_H0 ;  /* 0x20000002ff007230 */ /* 0x004fca0000004100 */
[----:B------:R-:W-:Y:S01]  /*ba10*/  F2FP.BF16.F32.PACK_AB R0, RZ, R0 ;  /* 0x00000000ff00723e */ /* 0x000fe200000010ff */
[----:B------:R-:W-:Y:S06]  /*ba20*/  BRA `(.L_x_252) ;  /* 0x0000000800f47947 */ /* 0x000fec0003800000 */
.L_x_257:
        /* <DEDUP_REMOVED lines=12> */
.L_x_247:
        /* <DEDUP_REMOVED lines=13> */
.L_x_261:
        /* <DEDUP_REMOVED lines=12> */
.L_x_260:
        /* <DEDUP_REMOVED lines=12> */
[----:B0-----:R-:W-:-:S04]  /*bd40*/  IADD3 R5, PT, PT, -R5, RZ, RZ ;  /* 0x000000ff05057210 */ /* 0x001fc80007ffe1ff */
        /* <DEDUP_REMOVED lines=14> */
.L_x_263:
[----:B------:R-:W2:Y:S02]  /*be30*/  LDG.E.U8 R2, desc[UR36][R2.64] ;  /* 0x0000002402027981 */ /* 0x000ea4000c1e1100 */
[C---:B--2---:R-:W-:Y:S01]  /*be40*/  IMAD.SHL.U32 R0, R2.reuse, 0x2000000, RZ ;  /* 0x0200000002007824 */ /* 0x044fe200078e00ff */
[----:B------:R-:W-:-:S04]  /*be50*/  SHF.L.U32 R5, R2, 0x8, RZ ;  /* 0x0000000802057819 */ /* 0x000fc800000006ff */
        /* <DEDUP_REMOVED lines=10> */
.L_x_262:
[----:B------:R0:W5:Y:S01]  /*bf00*/  LDG.E.U16 R0, desc[UR36][R2.64] ;  /* 0x0000002402007981 */ /* 0x000162000c1e1500 */
[----:B------:R-:W-:Y:S05]  /*bf10*/  BRA `(.L_x_252) ;  /* 0x0000000400b87947 */ /* 0x000fea0003800000 */
.L_x_259:
        /* <DEDUP_REMOVED lines=12> */
.L_x_266:
        /* <DEDUP_REMOVED lines=21> */
.L_x_270:
[----:B------:R-:W-:Y:S05]  /*c130*/  BSYNC.RECONVERGENT B1 ;  /* 0x0000000000017941 */ /* 0x000fea0003800200 */
.L_x_269:
[----:B------:R-:W-:Y:S01]  /*c140*/  IMAD.SHL.U32 R0, R0, 0x100000, RZ ;  /* 0x0010000000007824 */ /* 0x000fe200078e00ff */
[----:B------:R-:W-:-:S04]  /*c150*/  LEA R2, R2, 0x3b800000, 0x17 ;  /* 0x3b80000002027811 */ /* 0x000fc800078eb8ff */
[----:B------:R-:W-:-:S07]  /*c160*/  LOP3.LUT R0, R2, R0, R7, 0xfe, !PT ;  /* 0x0000000002007212 */ /* 0x000fce00078efe07 */
.L_x_268:
[----:B------:R-:W-:Y:S05]  /*c170*/  BSYNC.RECONVERGENT B0 ;  /* 0x0000000000007941 */ /* 0x000fea0003800200 */
.L_x_267:
[----:B------:R-:W-:Y:S01]  /*c180*/  F2FP.BF16.F32.PACK_AB R0, RZ, R0 ;  /* 0x00000000ff00723e */ /* 0x000fe200000010ff */
[----:B------:R-:W-:Y:S06]  /*c190*/  BRA `(.L_x_252) ;  /* 0x0000000400187947 */ /* 0x000fec0003800000 */
.L_x_265:
        /* <DEDUP_REMOVED lines=21> */
.L_x_274:
[----:B------:R-:W-:Y:S05]  /*c2f0*/  BSYNC.RECONVERGENT B1 ;  /* 0x0000000000017941 */ /* 0x000fea0003800200 */
.L_x_273:
[----:B------:R-:W-:Y:S01]  /*c300*/  IMAD.SHL.U32 R0, R0, 0x200000, RZ ;  /* 0x0020000000007824 */ /* 0x000fe200078e00ff */
[----:B------:R-:W-:-:S04]  /*c310*/  LEA R2, R2, 0x37800000, 0x17 ;  /* 0x3780000002027811 */ /* 0x000fc800078eb8ff */
[----:B------:R-:W-:-:S07]  /*c320*/  LOP3.LUT R0, R2, R0, R7, 0xfe, !PT ;  /* 0x0000000002007212 */ /* 0x000fce00078efe07 */
.L_x_272:
[----:B------:R-:W-:Y:S05]  /*c330*/  BSYNC.RECONVERGENT B0 ;  /* 0x0000000000007941 */ /* 0x000fea0003800200 */
.L_x_271:
[----:B------:R-:W-:Y:S01]  /*c340*/  F2FP.BF16.F32.PACK_AB R0, RZ, R0 ;  /* 0x00000000ff00723e */ /* 0x000fe200000010ff */
[----:B------:R-:W-:Y:S06]  /*c350*/  BRA `(.L_x_252) ;  /* 0x0000000000a87947 */ /* 0x000fec0003800000 */
.L_x_264:
        /* <DEDUP_REMOVED lines=12> */
[----:B------:R-:W-:Y:S01]  /*c420*/  @!P0 MOV R0, 0x7f800001 ;  /* 0x7f80000100008802 */ /* 0x000fe20000000f00 */
[----:B------:R-:W-:-:S07]  /*c430*/  @P0 IMAD.SHL.U32 R0, R2, 0x800000, RZ ;  /* 0x0080000002000824 */ /* 0x000fce00078e00ff */
.L_x_278:
[----:B------:R-:W-:Y:S05]  /*c440*/  BSYNC.RECONVERGENT B0 ;  /* 0x0000000000007941 */ /* 0x000fea0003800200 */
.L_x_277:
[----:B------:R-:W-:Y:S01]  /*c450*/  F2FP.BF16.F32.PACK_AB R0, RZ, R0 ;  /* 0x00000000ff00723e */ /* 0x000fe200000010ff */
[----:B------:R-:W-:Y:S06]  /*c460*/  BRA `(.L_x_252) ;  /* 0x0000000000647947 */ /* 0x000fec0003800000 */
.L_x_251:
        /* <DEDUP_REMOVED lines=11> */
[----:B------:R-:W-:Y:S01]  /*c520*/  IMAD.U32 R7, RZ, RZ, UR7 ;  /* 0x00000007ff077e24 */ /* 0x000fe2000f8e00ff */
[----:B---3--:R-:W-:Y:S01]  /*c530*/  MOV R10, UR8 ;  /* 0x00000008000a7c02 */ /* 0x008fe20008000f00 */
[----:B------:R-:W-:-:S07]  /*c540*/  IMAD.U32 R11, RZ, RZ, UR9 ;  /* 0x00000009ff0b7e24 */ /* 0x000fce000f8e00ff */
[----:B------:R-:W-:-:S07]  /*c550*/  LEPC R20, `(.L_x_279) ;  /* 0x000000001014794e */ /* 0x000fce0000000000 */
[----:B--2--5:R-:W-:Y:S05]  /*c560*/  CALL.ABS.NOINC R2 ;  /* 0x0000000002007343 */ /* 0x024fea0003c00000 */
.L_x_279:
[----:B------:R-:W-:Y:S01]  /*c570*/  PRMT R0, RZ, 0x7610, R0 ;  /* 0x00007610ff007816 */ /* 0x000fe20000000000 */
[----:B------:R-:W-:Y:S06]  /*c580*/  BRA `(.L_x_252) ;  /* 0x00000000001c7947 */ /* 0x000fec0003800000 */
.L_x_276:
[----:B------:R-:W2:Y:S02]  /*c590*/  LDG.E.64 R2, desc[UR36][R2.64] ;  /* 0x0000002402027981 */ /* 0x000ea4000c1e1b00 */
[----:B--2---:R-:W0:Y:S02]  /*c5a0*/  I2F.U64 R0, R2 ;  /* 0x0000000200007312 */ /* 0x004e240000301000 */
[----:B0-----:R-:W-:Y:S01]  /*c5b0*/  F2FP.BF16.F32.PACK_AB R0, RZ, R0 ;  /* 0x00000000ff00723e */ /* 0x001fe200000010ff */
[----:B------:R-:W-:Y:S06]  /*c5c0*/  BRA `(.L_x_252) ;  /* 0x00000000000c7947 */ /* 0x000fec0003800000 */
.L_x_275:
[----:B------:R-:W2:Y:S02]  /*c5d0*/  LDG.E R2, desc[UR36][R2.64] ;  /* 0x0000002402027981 */ /* 0x000ea4000c1e1900 */
[----:B--2---:R-:W-:-:S04]  /*c5e0*/  I2FP.F32.U32 R0, R2 ;  /* 0x0000000200007245 */ /* 0x004fc80000201000 */
[----:B------:R-:W-:-:S07]  /*c5f0*/  F2FP.BF16.F32.PACK_AB R0, RZ, R0 ;  /* 0x00000000ff00723e */ /* 0x000fce00000010ff */
.L_x_252:
[----:B------:R-:W1:Y:S01]  /*c600*/  LDCU UR6, c[0x0][0x600] ;  /* 0x0000c000ff0677ac */ /* 0x000e620008000800 */
[----:B-----5:R-:W-:Y:S01]  /*c610*/  IMAD.U32 R19, R19, 0x10000, RZ ;  /* 0x0001000013137824 */ /* 0x020fe200078e00ff */
[----:B------:R-:W-:Y:S01]  /*c620*/  SHF.L.U32 R0, R0, 0x10, RZ ;  /* 0x0000001000007819 */ /* 0x000fe200000006ff */
[----:B------:R-:W0:Y:S03]  /*c630*/  LDCU.64 UR4, c[0x0][0x5e8] ;  /* 0x0000bd00ff0477ac */ /* 0x000e260008000a00 */
        /* <DEDUP_REMOVED lines=16> */
[----:B-1----:R-:W-:-:S04]  /*c740*/  IMAD.U32 R0, R5, 0x10000, RZ ;  /* 0x0001000005007824 */ /* 0x002fc800078e00ff */
[----:B------:R-:W0:Y:S02]  /*c750*/  F2I.FTZ.TRUNC.NTZ R5, R0 ;  /* 0x0000000000057305 */ /* 0x000e24000021f100 */
[----:B0-----:R0:W-:Y:S01]  /*c760*/  STG.E.U8 desc[UR36][R2.64], R5 ;  /* 0x0000000502007986 */ /* 0x0011e2000c101124 */
[----:B------:R-:W-:Y:S05]  /*c770*/  BRA `(.L_x_285) ;  /* 0x0000000c007c7947 */ /* 0x000fea0003800000 */
.L_x_283:
[----:B-1----:R-:W-:-:S06]  /*c780*/  IMAD.U32 R5, R5, 0x10000, RZ ;  /* 0x0001000005057824 */ /* 0x002fcc00078e00ff */
[----:B------:R-:W0:Y:S02]  /*c790*/  F2I.S64.TRUNC R4, R5 ;  /* 0x0000000500047311 */ /* 0x000e24000020d900 */
[----:B0-----:R0:W-:Y:S01]  /*c7a0*/  STG.E.U8 desc[UR36][R2.64], R4 ;  /* 0x0000000402007986 */ /* 0x0011e2000c101124 */
[----:B------:R-:W-:Y:S05]  /*c7b0*/  BRA `(.L_x_285) ;  /* 0x0000000c006c7947 */ /* 0x000fea0003800000 */
.L_x_282:
        /* <DEDUP_REMOVED lines=10> */
.L_x_287:
[----:B-1----:R-:W-:-:S06]  /*c860*/  IMAD.U32 R5, R5, 0x10000, RZ ;  /* 0x0001000005057824 */ /* 0x002fcc00078e00ff */
[----:B------:R-:W0:Y:S02]  /*c870*/  F2I.FTZ.TRUNC.NTZ R5, R5 ;  /* 0x0000000500057305 */ /* 0x000e24000021f100 */
[----:B0-----:R0:W-:Y:S01]  /*c880*/  STG.E desc[UR36][R2.64], R5 ;  /* 0x0000000502007986 */ /* 0x0011e2000c101924 */
[----:B------:R-:W-:Y:S05]  /*c890*/  BRA `(.L_x_285) ;  /* 0x0000000c00347947 */ /* 0x000fea0003800000 */
.L_x_286:
[----:B-1----:R-:W-:-:S06]  /*c8a0*/  SHF.L.U32 R5, R5, 0x10, RZ ;  /* 0x0000001005057819 */ /* 0x002fcc00000006ff */
[----:B------:R-:W0:Y:S02]  /*c8b0*/  F2I.FTZ.TRUNC.NTZ R5, R5 ;  /* 0x0000000500057305 */ /* 0x000e24000021f100 */
[----:B0-----:R0:W-:Y:S01]  /*c8c0*/  STG.E.U16 desc[UR36][R2.64], R5 ;  /* 0x0000000502007986 */ /* 0x0011e2000c101524 */
[----:B------:R-:W-:Y:S05]  /*c8d0*/  BRA `(.L_x_285) ;  /* 0x0000000c00247947 */ /* 0x000fea0003800000 */
.L_x_281:
        /* <DEDUP_REMOVED lines=9> */
.L_x_289:
[----:B-1----:R-:W-:-:S05]  /*c970*/  IMAD.U32 R0, R5, 0x10000, RZ ;  /* 0x0001000005007824 */ /* 0x002fca00078e00ff */
[----:B------:R-:W-:-:S05]  /*c980*/  F2FP.F16.F32.PACK_AB R0, RZ, R0 ;  /* 0x00000000ff00723e */ /* 0x000fca00000000ff */
[----:B------:R0:W-:Y:S01]  /*c990*/  STG.E.U16 desc[UR36][R2.64], R0 ;  /* 0x0000000002007986 */ /* 0x0001e2000c101524 */
[----:B------:R-:W-:Y:S05]  /*c9a0*/  BRA `(.L_x_285) ;  /* 0x0000000800f07947 */ /* 0x000fea0003800000 */
.L_x_288:
        /* <DEDUP_REMOVED lines=10> */
.L_x_291:
[----:B-1----:R-:W-:-:S05]  /*ca50*/  IMAD.U32 R5, R5, 0x10000, RZ ;  /* 0x0001000005057824 */ /* 0x002fca00078e00ff */
[----:B------:R-:W-:-:S04]  /*ca60*/  F2FP.F16.F32.PACK_AB R5, RZ, R5 ;  /* 0x00000005ff05723e */ /* 0x000fc800000000ff */
[----:B------:R-:W-:-:S05]  /*ca70*/  PRMT R5, R5, 0x5410, RZ ;  /* 0x0000541005057816 */ /* 0x000fca00000000ff */
[----:B------:R0:W-:Y:S01]  /*ca80*/  STG.E desc[UR36][R2.64], R5 ;  /* 0x0000000502007986 */ /* 0x0001e2000c101924 */
[----:B------:R-:W-:Y:S05]  /*ca90*/  BRA `(.L_x_285) ;  /* 0x0000000800b47947 */ /* 0x000fea0003800000 */
.L_x_290:
[----:B-1----:R-:W-:-:S05]  /*caa0*/  SHF.L.U32 R4, R5, 0x10, RZ ;  /* 0x0000001005047819 */ /* 0x002fca00000006ff */
[----:B------:R-:W-:-:S06]  /*cab0*/  FMUL.FTZ R4, R4, 1 ;  /* 0x3f80000004047820 */ /* 0x000fcc0000410000 */
[----:B------:R-:W0:Y:S02]  /*cac0*/  F2F.F64.F32 R4, R4 ;  /* 0x0000000400047310 */ /* 0x000e240000201800 */
[----:B0-----:R0:W-:Y:S01]  /*cad0*/  STG.E.64 desc[UR36][R2.64], R4 ;  /* 0x0000000402007986 */ /* 0x0011e2000c101b24 */
[----:B------:R-:W-:Y:S05]  /*cae0*/  BRA `(.L_x_285) ;  /* 0x0000000800a07947 */ /* 0x000fea0003800000 */
.L_x_280:
        /* <DEDUP_REMOVED lines=14> */
.L_x_295:
[----:B-1----:R-:W-:Y:S01]  /*cbd0*/  IMAD.U32 R5, R5, 0x10000, RZ ;  /* 0x0001000005057824 */ /* 0x002fe200078e00ff */
        /* <DEDUP_REMOVED lines=17> */
.L_x_298:
[----:B------:R-:W-:-:S04]  /*ccf0*/  SHF.R.U32.HI R5, RZ, 0x18, R5 ;  /* 0x00000018ff057819 */ /* 0x000fc80000011605 */
[----:B------:R-:W-:-:S07]  /*cd00*/  LOP3.LUT R0, R0, 0x80, R5, 0xf8, !PT ;  /* 0x0000008000007812 */ /* 0x000fce00078ef805 */
.L_x_297:
[----:B------:R-:W-:Y:S05]  /*cd10*/  BSYNC.RECONVERGENT B0 ;  /* 0x0000000000007941 */ /* 0x000fea0003800200 */
.L_x_296:
[----:B------:R0:W-:Y:S01]  /*cd20*/  STG.E.U8 desc[UR36][R2.64], R0 ;  /* 0x0000000002007986 */ /* 0x0001e2000c101124 */
[----:B------:R-:W-:Y:S05]  /*cd30*/  BRA `(.L_x_285) ;  /* 0x00000008000c7947 */ /* 0x000fea0003800000 */
.L_x_294:
[----:B-1----:R-:W-:Y:S01]  /*cd40*/  IMAD.U32 R5, R5, 0x10000, RZ ;  /* 0x0001000005057824 */ /* 0x002fe200078e00ff */
[----:B------:R-:W-:Y:S01]  /*cd50*/  BSSY.RECONVERGENT B0, `(.L_x_299) ;  /* 0x0000013000007945 */ /* 0x000fe20003800200 */
[----:B------:R-:W-:-:S03]  /*cd60*/  HFMA2 R0, -RZ, RZ, 0, 7.62939453125e-06 ;  /* 0x00000080ff007431 */ /* 0x000fc600000001ff */
        /* <DEDUP_REMOVED lines=15> */
.L_x_301:
[----:B------:R-:W-:-:S04]  /*ce60*/  SHF.R.U32.HI R5, RZ, 0x18, R5 ;  /* 0x00000018ff057819 */ /* 0x000fc80000011605 */
[----:B------:R-:W-:-:S07]  /*ce70*/  LOP3.LUT R0, R0, 0x80, R5, 0xf8, !PT ;  /* 0x0000008000007812 */ /* 0x000fce00078ef805 */
.L_x_300:
[----:B------:R-:W-:Y:S05]  /*ce80*/  BSYNC.RECONVERGENT B0 ;  /* 0x0000000000007941 */ /* 0x000fea0003800200 */
.L_x_299:
[----:B------:R0:W-:Y:S01]  /*ce90*/  STG.E.U8 desc[UR36][R2.64], R0 ;  /* 0x0000000002007986 */ /* 0x0001e2000c101124 */
[----:B------:R-:W-:Y:S05]  /*cea0*/  BRA `(.L_x_285) ;  /* 0x0000000400b07947 */ /* 0x000fea0003800000 */
.L_x_293:
[----:B------:R-:W-:-:S09]  /*ceb0*/  UISETP.NE.AND UP0, UPT, UR6, 0x1c, UPT ;  /* 0x0000001c0600788c */ /* 0x000fd2000bf05270 */
[----:B------:R-:W-:Y:S05]  /*cec0*/  BRA.U !UP0, `(.L_x_302) ;  /* 0x0000000108607547 */ /* 0x000fea000b800000 */
[----:B------:R-:W-:-:S09]  /*ced0*/  UISETP.NE.AND UP0, UPT, UR6, 0x1d, UPT ;  /* 0x0000001d0600788c */ /* 0x000fd2000bf05270 */
[----:B------:R-:W-:Y:S05]  /*cee0*/  BRA.U !UP0, `(.L_x_303) ;  /* 0x0000000108487547 */ /* 0x000fea000b800000 */
[----:B------:R-:W-:-:S09]  /*cef0*/  UISETP.NE.AND UP0, UPT, UR6, 0x2c, UPT ;  /* 0x0000002c0600788c */ /* 0x000fd2000bf05270 */
[----:B------:R-:W-:Y:S05]  /*cf00*/  BRA.U UP0, `(.L_x_284) ;  /* 0x0000000100bc7547 */ /* 0x000fea000b800000 */
        /* <DEDUP_REMOVED lines=12> */
[----:B------:R-:W-:-:S05]  /*cfd0*/  @!P0 IMAD.MOV R0, RZ, RZ, R6 ;  /* 0x000000ffff008224 */ /* 0x000fca00078e0206 */
[----:B------:R-:W-:-:S05]  /*cfe0*/  @P1 MOV R5, R0 ;  /* 0x0000000000051202 */ /* 0x000fca0000000f00 */
[----:B------:R0:W-:Y:S01]  /*cff0*/  STG.E.U8 desc[UR36][R2.64], R5 ;  /* 0x0000000502007986 */ /* 0x0001e2000c101124 */
[----:B------:R-:W-:Y:S05]  /*d000*/  BRA `(.L_x_285) ;  /* 0x0000000400587947 */ /* 0x000fea0003800000 */
.L_x_303:
[----:B-1----:R-:W-:-:S06]  /*d010*/  IMAD.U32 R5, R5, 0x10000, RZ ;  /* 0x0001000005057824 */ /* 0x002fcc00078e00ff */
[----:B------:R-:W0:Y:S02]  /*d020*/  F2I.U64.TRUNC R4, R5 ;  /* 0x0000000500047311 */ /* 0x000e24000020d800 */
[----:B0-----:R0:W-:Y:S01]  /*d030*/  STG.E.64 desc[UR36][R2.64], R4 ;  /* 0x0000000402007986 */ /* 0x0011e2000c101b24 */
[----:B------:R-:W-:Y:S05]  /*d040*/  BRA `(.L_x_285) ;  /* 0x0000000400487947 */ /* 0x000fea0003800000 */
.L_x_302:
[----:B-1----:R-:W-:-:S06]  /*d050*/  IMAD.U32 R5, R5, 0x10000, RZ ;  /* 0x0001000005057824 */ /* 0x002fcc00078e00ff */
[----:B------:R-:W0:Y:S02]  /*d060*/  F2I.FTZ.U32.TRUNC.NTZ R5, R5 ;  /* 0x0000000500057305 */ /* 0x000e24000021f000 */
[----:B0-----:R0:W-:Y:S01]  /*d070*/  STG.E desc[UR36][R2.64], R5 ;  /* 0x0000000502007986 */ /* 0x0011e2000c101924 */
[----:B------:R-:W-:Y:S05]  /*d080*/  BRA `(.L_x_285) ;  /* 0x0000000400387947 */ /* 0x000fea0003800000 */
.L_x_292:
        /* <DEDUP_REMOVED lines=11> */
.L_x_305:
[----:B-1----:R-:W-:Y:S01]  /*d140*/  IMAD.U32 R5, R5, 0x10000, RZ ;  /* 0x0001000005057824 */ /* 0x002fe200078e00ff */
[----:B------:R-:W-:-:S03]  /*d150*/  CS2R R6, SRZ ;  /* 0x0000000000067805 */ /* 0x000fc6000001ff00 */
[----:B------:R-:W-:-:S06]  /*d160*/  FMUL.FTZ R5, R5, 1 ;  /* 0x3f80000005057820 */ /* 0x000fcc0000410000 */
[----:B------:R-:W0:Y:S02]  /*d170*/  F2F.F64.F32 R4, R5 ;  /* 0x0000000500047310 */ /* 0x000e240000201800 */
[----:B0-----:R0:W-:Y:S01]  /*d180*/  STG.E.128 desc[UR36][R2.64], R4 ;  /* 0x0000000402007986 */ /* 0x0011e2000c101d24 */
[----:B------:R-:W-:Y:S05]  /*d190*/  BRA `(.L_x_285) ;  /* 0x0000000000f47947 */ /* 0x000fea0003800000 */
.L_x_304:
[----:B------:R-:W-:-:S09]  /*d1a0*/  UISETP.NE.AND UP0, UPT, UR6, 0xf, UPT ;  /* 0x0000000f0600788c */ /* 0x000fd2000bf05270 */
[----:B------:R-:W-:Y:S05]  /*d1b0*/  BRA.U !UP0, `(.L_x_306) ;  /* 0x0000000108e87547 */ /* 0x000fea000b800000 */
[----:B------:R-:W-:-:S09]  /*d1c0*/  UISETP.NE.AND UP0, UPT, UR6, 0x17, UPT ;  /* 0x000000170600788c */ /* 0x000fd2000bf05270 */
[----:B------:R-:W-:Y:S05]  /*d1d0*/  BRA.U !UP0, `(.L_x_307) ;  /* 0x0000000108907547 */ /* 0x000fea000b800000 */
[----:B------:R-:W-:-:S09]  /*d1e0*/  UISETP.NE.AND UP0, UPT, UR6, 0x18, UPT ;  /* 0x000000180600788c */ /* 0x000fd2000bf05270 */
[----:B------:R-:W-:Y:S05]  /*d1f0*/  BRA.U !UP0, `(.L_x_308) ;  /* 0x0000000108447547 */ /* 0x000fea000b800000 */
.L_x_284:
[----:B------:R-:W-:Y:S01]  /*d200*/  MOV R0, 0x0 ;  /* 0x0000000000007802 */ /* 0x000fe20000000f00 */
[----:B------:R-:W0:Y:S01]  /*d210*/  LDCU.64 UR4, c[0x4][0x128] ;  /* 0x01002500ff0477ac */ /* 0x000e220008000a00 */
[----:B------:R-:W-:Y:S02]  /*d220*/  HFMA2 R12, -RZ, RZ, 0, 5.9604644775390625e-08 ;  /* 0x00000001ff0c7431 */ /* 0x000fe400000001ff */
[----:B------:R-:W-:Y:S01]  /*d230*/  IMAD.MOV.U32 R8, RZ, RZ, 0x65 ;  /* 0x00000065ff087424 */ /* 0x000fe200078e00ff */
[----:B------:R2:W3:Y:S01]  /*d240*/  LDC.64 R2, c[0x4][R0] ;  /* 0x0100000000027b82 */ /* 0x0004e20000000a00 */
[----:B------:R-:W4:Y:S01]  /*d250*/  LDCU.64 UR6, c[0x4][0x130] ;  /* 0x01002600ff0677ac */ /* 0x000f220008000a00 */
[----:B------:R-:W-:Y:S01]  /*d260*/  IMAD.MOV.U32 R13, RZ, RZ, RZ ;  /* 0x000000ffff0d7224 */ /* 0x000fe200078e00ff */
[----:B------:R-:W5:Y:S01]  /*d270*/  LDCU.64 UR8, c[0x4][0x40] ;  /* 0x01000800ff0877ac */ /* 0x000f620008000a00 */
[----:B0-----:R-:W-:Y:S01]  /*d280*/  IMAD.U32 R4, RZ, RZ, UR4 ;  /* 0x00000004ff047e24 */ /* 0x001fe2000f8e00ff */
[----:B-1----:R-:W-:Y:S01]  /*d290*/  MOV R5, UR5 ;  /* 0x0000000500057c02 */ /* 0x002fe20008000f00 */
[----:B----4-:R-:W-:-:S02]  /*d2a0*/  IMAD.U32 R6, RZ, RZ, UR6 ;  /* 0x00000006ff067e24 */ /* 0x010fc4000f8e00ff */
[----:B------:R-:W-:Y:S02]  /*d2b0*/  IMAD.U32 R7, RZ, RZ, UR7 ;  /* 0x00000007ff077e24 */ /* 0x000fe4000f8e00ff */
[----:B-----5:R-:W-:Y:S02]  /*d2c0*/  IMAD.U32 R10, RZ, RZ, UR8 ;  /* 0x00000008ff0a7e24 */ /* 0x020fe4000f8e00ff */
[----:B--2---:R-:W-:-:S07]  /*d2d0*/  IMAD.U32 R11, RZ, RZ, UR9 ;  /* 0x00000009ff0b7e24 */ /* 0x004fce000f8e00ff */
[----:B------:R-:W-:-:S07]  /*d2e0*/  LEPC R20, `(.L_x_309) ;  /* 0x000000001014794e */ /* 0x000fce0000000000 */
[----:B---3--:R-:W-:Y:S05]  /*d2f0*/  CALL.ABS.NOINC R2 ;  /* 0x0000000002007343 */ /* 0x008fea0003c00000 */
.L_x_309:
[----:B------:R-:W-:Y:S05]  /*d300*/  BRA `(.L_x_285) ;  /* 0x0000000000987947 */ /* 0x000fea0003800000 */
.L_x_308:
[----:B-1----:R-:W-:Y:S01]  /*d310*/  IMAD.U32 R7, R5, 0x10000, RZ ;  /* 0x0001000005077824 */ /* 0x002fe200078e00ff */
        /* <DEDUP_REMOVED lines=12> */
.L_x_311:
[----:B------:R-:W-:Y:S05]  /*d3e0*/  BSYNC.RECONVERGENT B0 ;  /* 0x0000000000007941 */ /* 0x000fea0003800200 */
.L_x_310:
[----:B------:R-:W-:-:S05]  /*d3f0*/  LOP3.LUT R5, R0, 0x80, R5, 0xf8, !PT ;  /* 0x0000008000057812 */ /* 0x000fca00078ef805 */
[----:B------:R3:W-:Y:S01]  /*d400*/  STG.E.U8 desc[UR36][R2.64], R5 ;  /* 0x0000000502007986 */ /* 0x0007e2000c101124 */
[----:B------:R-:W-:Y:S05]  /*d410*/  BRA `(.L_x_285) ;  /* 0x0000000000547947 */ /* 0x000fea0003800000 */
.L_x_307:
[----:B-1----:R-:W-:Y:S01]  /*d420*/  IMAD.U32 R5, R5, 0x10000, RZ ;  /* 0x0001000005057824 */ /* 0x002fe200078e00ff */
        /* <DEDUP_REMOVED lines=11> */
.L_x_313:
[----:B------:R-:W-:Y:S01]  /*d4e0*/  IMAD.MOV.U32 R0, RZ, RZ, 0x7f ;  /* 0x0000007fff007424 */ /* 0x000fe200078e00ff */
[----:B------:R-:W-:-:S04]  /*d4f0*/  ISETP.GT.U32.AND P0, PT, R4, 0x7f800000, PT ;  /* 0x7f8000000400780c */ /* 0x000fc80003f04070 */
[----:B------:R-:W-:-:S09]  /*d500*/  SEL R0, R0, 0x7c, P0 ;  /* 0x0000007c00007807 */ /* 0x000fd20000000000 */
.L_x_314:
[----:B------:R-:W-:Y:S05]  /*d510*/  BSYNC.RECONVERGENT B0 ;  /* 0x0000000000007941 */ /* 0x000fea0003800200 */
.L_x_312:
[----:B------:R-:W-:-:S04]  /*d520*/  SHF.R.U32.HI R5, RZ, 0x18, R5 ;  /* 0x00000018ff057819 */ /* 0x000fc80000011605 */
[----:B------:R-:W-:-:S05]  /*d530*/  LOP3.LUT R5, R0, 0x80, R5, 0xf8, !PT ;  /* 0x0000008000057812 */ /* 0x000fca00078ef805 */
[----:B------:R2:W-:Y:S01]  /*d540*/  STG.E.U8 desc[UR36][R2.64], R5 ;  /* 0x0000000502007986 */ /* 0x0005e2000c101124 */
[----:B------:R-:W-:Y:S05]  /*d550*/  BRA `(.L_x_285) ;  /* 0x0000000000047947 */ /* 0x000fea0003800000 */
.L_x_306:
[----:B-1----:R4:W-:Y:S02]  /*d560*/  STG.E.U16 desc[UR36][R2.64], R5 ;  /* 0x0000000502007986 */ /* 0x0029e4000c101524 */
.L_x_285:
[----:B------:R-:W-:-:S07]  /*d570*/  IADD3 R17, PT, PT, R17, 0x80, RZ ;  /* 0x0000008011117810 */ /* 0x000fce0007ffe0ff */
.L_x_212:
[----:B------:R-:W-:Y:S05]  /*d580*/  BSYNC.RECONVERGENT B6 ;  /* 0x0000000000067941 */ /* 0x000fea0003800200 */
.L_x_211:
[----:B------:R-:W5:Y:S02]  /*d590*/  LDCU UR4, c[0x0][0x380] ;  /* 0x00007000ff0477ac */ /* 0x000f640008000800 */
[----:B-----5:R-:W-:-:S13]  /*d5a0*/  ISETP.GE.AND P0, PT, R17, UR4, PT ;  /* 0x0000000411007c0c */ /* 0x020fda000bf06270 */
[----:B------:R-:W-:Y:S05]  /*d5b0*/  @P0 EXIT ;  /* 0x000000000000094d */ /* 0x000fea0003800000 */
        /* <DEDUP_REMOVED lines=13> */
[----:B------:R-:W-:-:S05]  /*d690*/  SHF.R.U32.HI R3, RZ, UR5, R2 ;  /* 0x00000005ff037c19 */ /* 0x000fca0008011602 */
[----:B------:R-:W-:-:S04]  /*d6a0*/  IMAD.MOV R0, RZ, RZ, -R3 ;  /* 0x000000ffff007224 */ /* 0x000fc800078e0a03 */
[----:B0-----:R-:W-:-:S04]  /*d6b0*/  IMAD R17, R0, UR6, R17 ;  /* 0x0000000600117c24 */ /* 0x001fc8000f8e0211 */
[C---:B---3--:R-:W-:Y:S02]  /*d6c0*/  IMAD R16, R17.reuse, UR8, RZ ;  /* 0x0000000811107c24 */ /* 0x048fe4000f8e02ff */
[C---:B------:R-:W-:Y:S02]  /*d6d0*/  IMAD R0, R17.reuse, UR9, RZ ;  /* 0x0000000911007c24 */ /* 0x040fe4000f8e02ff */
[----:B-1----:R-:W-:Y:S01]  /*d6e0*/  IMAD R18, R17, UR4, RZ ;  /* 0x0000000411127c24 */ /* 0x002fe2000f8e02ff */
        /* <DEDUP_REMOVED lines=335> */
.L_x_315:
[----:B------:R-:W1:Y:S01]  /*ebe0*/  LDCU.64 UR8, c[0x0][0x5f0] ;  /* 0x0000be00ff0877ac */ /* 0x000e620008000a00 */
[----:B------:R-:W0:Y:S01]  /*ebf0*/  LDCU.64 UR6, c[0x0][0x5e8] ;  /* 0x0000bd00ff0677ac */ /* 0x000e220008000a00 */
[----:B------:R-:W-:-:S04]  /*ec00*/  UPRMT UR4, UR40, 0x7771, URZ ;  /* 0x0000777128047896 */ /* 0x000fc800080000ff */
[----:B------:R-:W-:Y:S01]  /*ec10*/  UISETP.GT.AND UP0, UPT, UR4, 0x9, UPT ;  /* 0x000000090400788c */ /* 0x000fe2000bf04270 */
[----:B-12-4-:R-:W-:Y:S02]  /*ec20*/  IADD3 R2, P1, PT, R0, UR8, RZ ;  /* 0x0000000800027c10 */ /* 0x016fe4000ff3e0ff */
[----:B0-----:R-:W-:-:S03]  /*ec30*/  IADD3 R16, P0, PT, R16, UR6, RZ ;  /* 0x0000000610107c10 */ /* 0x001fc6000ff1e0ff */
[----:B------:R-:W-:Y:S01]  /*ec40*/  IMAD.X R3, RZ, RZ, UR9, P1 ;  /* 0x00000009ff037e24 */ /* 0x000fe200088e06ff */
[----:B------:R-:W-:Y:S02]  /*ec50*/  IADD3.X R17, PT, PT, RZ, UR7, RZ, P0, !PT ;  /* 0x00000007ff117c10 */ /* 0x000fe400087fe4ff */
[----:B------:R-:W-:Y:S07]  /*ec60*/  BRA.U UP0, `(.L_x_316) ;  /* 0x0000000500407547 */ /* 0x000fee000b800000 */
        /* <DEDUP_REMOVED lines=13> */
.L_x_319:
[----:B------:R-:W2:Y:S02]  /*ed40*/  LDG.E.U8 R2, desc[UR36][R2.64] ;  /* 0x0000002402027981 */ /* 0x000ea4000c1e1100 */
[----:B--2---:R-:W-:-:S04]  /*ed50*/  I2FP.F32.U32 R0, R2 ;  /* 0x0000000200007245 */ /* 0x004fc80000201000 */
[----:B------:R-:W-:-:S04]  /*ed60*/  F2FP.BF16.F32.PACK_AB R0, RZ, R0 ;  /* 0x00000000ff00723e */ /* 0x000fc800000010ff */
[----:B------:R-:W-:Y:S01]  /*ed70*/  PRMT R19, R0, 0x7610, R19 ;  /* 0x0000761000137816 */ /* 0x000fe20000000013 */
[----:B------:R-:W-:Y:S06]  /*ed80*/  BRA `(.L_x_321) ;  /* 0x0000000c00e07947 */ /* 0x000fec0003800000 */
.L_x_318:
        /* <DEDUP_REMOVED lines=11> */
.L_x_323:
[----:B------:R-:W2:Y:S02]  /*ee40*/  LDG.E R2, desc[UR36][R2.64] ;  /* 0x0000002402027981 */ /* 0x000ea4000c1e1900 */
[----:B--2---:R-:W-:-:S04]  /*ee50*/  I2FP.F32.S32 R0, R2 ;  /* 0x0000000200007245 */ /* 0x004fc80000201400 */
[----:B------:R-:W-:-:S04]  /*ee60*/  F2FP.BF16.F32.PACK_AB R0, RZ, R0 ;  /* 0x00000000ff00723e */ /* 0x000fc800000010ff */
[----:B------:R-:W-:Y:S01]  /*ee70*/  PRMT R19, R0, 0x7610, R19 ;  /* 0x0000761000137816 */ /* 0x000fe20000000013 */
[----:B------:R-:W-:Y:S06]  /*ee80*/  BRA `(.L_x_321) ;  /* 0x0000000c00a07947 */ /* 0x000fec0003800000 */
.L_x_322:
[----:B------:R-:W2:Y:S02]  /*ee90*/  LDG.E.U16 R2, desc[UR36][R2.64] ;  /* 0x0000002402027981 */ /* 0x000ea4000c1e1500 */
[----:B--2---:R-:W0:Y:S02]  /*eea0*/  I2F.S16 R0, R2 ;  /* 0x0000000200007306 */ /* 0x004e240000101400 */
[----:B0-----:R-:W-:-:S04]  /*eeb0*/  F2FP.BF16.F32.PACK_AB R0, RZ, R0 ;  /* 0x00000000ff00723e */ /* 0x001fc800000010ff */
[----:B------:R-:W-:Y:S01]  /*eec0*/  PRMT R19, R0, 0x7610, R19 ;  /* 0x0000761000137816 */ /* 0x000fe20000000013 */
[----:B------:R-:W-:Y:S06]  /*eed0*/  BRA `(.L_x_321) ;  /* 0x0000000c008c7947 */ /* 0x000fec0003800000 */
.L_x_317:
        /* <DEDUP_REMOVED lines=9> */
.L_x_325:
[----:B------:R-:W2:Y:S02]  /*ef70*/  LDG.E.U16 R0, desc[UR36][R2.64] ;  /* 0x0000002402007981 */ /* 0x000ea4000c1e1500 */
[----:B--2---:R-:W-:-:S05]  /*ef80*/  HADD2.F32 R0, -RZ, R0.H0_H0 ;  /* 0x20000000ff007230 */ /* 0x004fca0000004100 */
[----:B------:R-:W-:-:S04]  /*ef90*/  F2FP.BF16.F32.PACK_AB R0, RZ, R0 ;  /* 0x00000000ff00723e */ /* 0x000fc800000010ff */
[----:B------:R-:W-:Y:S01]  /*efa0*/  PRMT R19, R0, 0x7610, R19 ;  /* 0x0000761000137816 */ /* 0x000fe20000000013 */
[----:B------:R-:W-:Y:S06]  /*efb0*/  BRA `(.L_x_321) ;  /* 0x0000000c00547947 */ /* 0x000fec0003800000 */
.L_x_324:
        /* <DEDUP_REMOVED lines=9> */
.L_x_327:
[----:B------:R-:W2:Y:S02]  /*f050*/  LDG.E.U16 R2, desc[UR36][R2.64] ;  /* 0x0000002402027981 */ /* 0x000ea4000c1e1500 */
[----:B--2---:R-:W-:-:S05]  /*f060*/  HADD2.F32 R0, -RZ, R2.H0_H0 ;  /* 0x20000002ff007230 */ /* 0x004fca0000004100 */
[----:B------:R-:W-:-:S04]  /*f070*/  F2FP.BF16.F32.PACK_AB R0, RZ, R0 ;  /* 0x00000000ff00723e */ /* 0x000fc800000010ff */
[----:B------:R-:W-:Y:S01]  /*f080*/  PRMT R19, R0, 0x7610, R19 ;  /* 0x0000761000137816 */ /* 0x000fe20000000013 */
[----:B------:R-:W-:Y:S06]  /*f090*/  BRA `(.L_x_321) ;  /* 0x0000000c001c7947 */ /* 0x000fec0003800000 */
.L_x_326:
        /* <DEDUP_REMOVED lines=13> */
.L_x_316:
        /* <DEDUP_REMOVED lines=14> */
.L_x_330:
        /* <DEDUP_REMOVED lines=13> */
.L_x_329:
        /* <DEDUP_REMOVED lines=27> */
.L_x_332:
        /* <DEDUP_REMOVED lines=14> */
.L_x_331:
[----:B------:R0:W5:Y:S01]  /*f5b0*/  LDG.E.U16 R19, desc[UR36][R2.64] ;  /* 0x0000002402137981 */ /* 0x000162000c1e1500 */
[----:B------:R-:W-:Y:S05]  /*f5c0*/  BRA `(.L_x_321) ;  /* 0x0000000400d07947 */ /* 0x000fea0003800000 */
.L_x_328:
        /* <DEDUP_REMOVED lines=13> */
.L_x_335:
        /* <DEDUP_REMOVED lines=21> */
.L_x_339:
[----:B------:R-:W-:Y:S05]  /*f7f0*/  BSYNC.RECONVERGENT B1 ;  /* 0x0000000000017941 */ /* 0x000fea0003800200 */
.L_x_338:
[----:B------:R-:W-:Y:S01]  /*f800*/  IMAD.SHL.U32 R0, R0, 0x100000, RZ ;  /* 0x0010000000007824 */ /* 0x000fe200078e00ff */
[----:B------:R-:W-:-:S04]  /*f810*/  LEA R2, R2, 0x3b800000, 0x17 ;  /* 0x3b80000002027811 */ /* 0x000fc800078eb8ff */
[----:B------:R-:W-:-:S07]  /*f820*/  LOP3.LUT R0, R2, R0, R7, 0xfe, !PT ;  /* 0x0000000002007212 */ /* 0x000fce00078efe07 */
.L_x_337:
[----:B------:R-:W-:Y:S05]  /*f830*/  BSYNC.RECONVERGENT B0 ;  /* 0x0000000000007941 */ /* 0x000fea0003800200 */
.L_x_336:
[----:B------:R-:W-:-:S04]  /*f840*/  F2FP.BF16.F32.PACK_AB R0, RZ, R0 ;  /* 0x00000000ff00723e */ /* 0x000fc800000010ff */
[----:B------:R-:W-:Y:S01]  /*f850*/  PRMT R19, R0, 0x7610, R19 ;  /* 0x0000761000137816 */ /* 0x000fe20000000013 */
[----:B------:R-:W-:Y:S06]  /*f860*/  BRA `(.L_x_321) ;  /* 0x0000000400287947 */ /* 0x000fec0003800000 */
.L_x_334:
        /* <DEDUP_REMOVED lines=21> */
.L_x_343:
[----:B------:R-:W-:Y:S05]  /*f9c0*/  BSYNC.RECONVERGENT B1 ;  /* 0x0000000000017941 */ /* 0x000fea0003800200 */
.L_x_342:
[----:B------:R-:W-:Y:S01]  /*f9d0*/  IMAD.SHL.U32 R0, R0, 0x200000, RZ ;  /* 0x0020000000007824 */ /* 0x000fe200078e00ff */
[----:B------:R-:W-:-:S04]  /*f9e0*/  LEA R2, R2, 0x37800000, 0x17 ;  /* 0x3780000002027811 */ /* 0x000fc800078eb8ff */
[----:B------:R-:W-:-:S07]  /*f9f0*/  LOP3.LUT R0, R2, R0, R7, 0xfe, !PT ;  /* 0x0000000002007212 */ /* 0x000fce00078efe07 */
.L_x_341:
[----:B------:R-:W-:Y:S05]  /*fa00*/  BSYNC.RECONVERGENT B0 ;  /* 0x0000000000007941 */ /* 0x000fea0003800200 */
.L_x_340:
[----:B------:R-:W-:-:S04]  /*fa10*/  F2FP.BF16.F32.PACK_AB R0, RZ, R0 ;  /* 0x00000000ff00723e */ /* 0x000fc800000010ff */
[----:B------:R-:W-:Y:S01]  /*fa20*/  PRMT R19, R0, 0x7610, R19 ;  /* 0x0000761000137816 */ /* 0x000fe20000000013 */
[----:B------:R-:W-:Y:S06]  /*fa30*/  BRA `(.L_x_321) ;  /* 0x0000000000b47947 */ /* 0x000fec0003800000 */
.L_x_333:
        /* <DEDUP_REMOVED lines=14> */
.L_x_347:
[----:B------:R-:W-:Y:S05]  /*fb20*/  BSYNC.RECONVERGENT B0 ;  /* 0x0000000000007941 */ /* 0x000fea0003800200 */
.L_x_346:
[----:B------:R-:W-:-:S04]  /*fb30*/  F2FP.BF16.F32.PACK_AB R0, RZ, R0 ;  /* 0x00000000ff00723e */ /* 0x000fc800000010ff */
[----:B------:R-:W-:Y:S01]  /*fb40*/  PRMT R19, R0, 0x7610, R19 ;  /* 0x0000761000137816 */ /* 0x000fe20000000013 */
[----:B------:R-:W-:Y:S06]  /*fb50*/  BRA `(.L_x_321) ;  /* 0x00000000006c7947 */ /* 0x000fec0003800000 */
.L_x_320:
        /* <DEDUP_REMOVED lines=16> */
.L_x_348:
[----:B------:R-:W-:Y:S01]  /*fc60*/  PRMT R19, RZ, 0x7610, R19 ;  /* 0x00007610ff137816 */ /* 0x000fe20000000013 */
[----:B------:R-:W-:Y:S06]  /*fc70*/  BRA `(.L_x_321) ;  /* 0x0000000000247947 */ /* 0x000fec0003800000 */
.L_x_345:
[----:B------:R-:W2:Y:S02]  /*fc80*/  LDG.E.64 R2, desc[UR36][R2.64] ;  /* 0x0000002402027981 */ /* 0x000ea4000c1e1b00 */
[----:B--2---:R-:W0:Y:S02]  /*fc90*/  I2F.U64 R0, R2 ;  /* 0x0000000200007312 */ /* 0x004e240000301000 */
[----:B0-----:R-:W-:-:S04]  /*fca0*/  F2FP.BF16.F32.PACK_AB R0, RZ, R0 ;  /* 0x00000000ff00723e */ /* 0x001fc800000010ff */
[----:B------:R-:W-:Y:S01]  /*fcb0*/  PRMT R19, R0, 0x7610, R19 ;  /* 0x0000761000137816 */ /* 0x000fe20000000013 */
[----:B------:R-:W-:Y:S06]  /*fcc0*/  BRA `(.L_x_321) ;  /* 0x0000000000107947 */ /* 0x000fec0003800000 */
.L_x_344:
[----:B------:R-:W2:Y:S02]  /*fcd0*/  LDG.E R2, desc[UR36][R2.64] ;  /* 0x0000002402027981 */ /* 0x000ea4000c1e1900 */
[----:B--2---:R-:W-:-:S04]  /*fce0*/  I2FP.F32.U32 R0, R2 ;  /* 0x0000000200007245 */ /* 0x004fc80000201000 */
[----:B------:R-:W-:-:S04]  /*fcf0*/  F2FP.BF16.F32.PACK_AB R0, RZ, R0 ;  /* 0x00000000ff00723e */ /* 0x000fc800000010ff */
[----:B------:R-:W-:-:S07]  /*fd00*/  PRMT R19, R0, 0x7610, R19 ;  /* 0x0000761000137816 */ /* 0x000fce0000000013 */
.L_x_321:
        /* <DEDUP_REMOVED lines=18> */
.L_x_352:
[----:B------:R-:W2:Y:S02]  /*fe30*/  LDG.E.U8 R2, desc[UR36][R2.64] ;  /* 0x0000002402027981 */ /* 0x000ea4000c1e1100 */
[----:B--2---:R-:W-:-:S04]  /*fe40*/  I2FP.F32.U32 R0, R2 ;  /* 0x0000000200007245 */ /* 0x004fc80000201000 */
[----:B------:R-:W-:Y:S01]  /*fe50*/  F2FP.BF16.F32.PACK_AB R0, RZ, R0 ;  /* 0x00000000ff00723e */ /* 0x000fe200000010ff */
[----:B------:R-:W-:Y:S06]  /*fe60*/  BRA `(.L_x_354) ;  /* 0x0000000c00a47947 */ /* 0x000fec0003800000 */
.L_x_351:
        /* <DEDUP_REMOVED lines=10> */
.L_x_356:
[----:B------:R-:W2:Y:S02]  /*ff10*/  LDG.E R2, desc[UR36][R2.64] ;  /* 0x0000002402027981 */ /* 0x000ea4000c1e1900 */
[----:B--2---:R-:W-:-:S04]  /*ff20*/  I2FP.F32.S32 R0, R2 ;  /* 0x0000000200007245 */ /* 0x004fc80000201400 */
[----:B------:R-:W-:Y:S01]  /*ff30*/  F2FP.BF16.F32.PACK_AB R0, RZ, R0 ;  /* 0x00000000ff00723e */ /* 0x000fe200000010ff */
[----:B------:R-:W-:Y:S06]  /*ff40*/  BRA `(.L_x_354) ;  /* 0x0000000c006c7947 */ /* 0x000fec0003800000 */
.L_x_355:
[----:B------:R-:W2:Y:S02]  /*ff50*/  LDG.E.U16 R2, desc[UR36][R2.64] ;  /* 0x0000002402027981 */ /* 0x000ea4000c1e1500 */
[----:B--2---:R-:W0:Y:S02]  /*ff60*/  I2F.S16 R0, R2 ;  /* 0x0000000200007306 */ /* 0x004e240000101400 */
[----:B0-----:R-:W-:Y:S01]  /*ff70*/  F2FP.BF16.F32.PACK_AB R0, RZ, R0 ;  /* 0x00000000ff00723e */ /* 0x001fe200000010ff */
[----:B------:R-:W-:Y:S06]  /*ff80*/  BRA `(.L_x_354) ;  /* 0x0000000c005c7947 */ /* 0x000fec0003800000 */
.L_x_350:
        /* <DEDUP_REMOVED lines=9> */
.L_x_358:
[----:B------:R-:W2:Y:S02]  /*10020*/  LDG.E.U16 R0, desc[UR36][R2.64] ;  /* 0x0000002402007981 */ /* 0x000ea4000c1e1500 */
[----:B--2---:R-:W-:-:S05]  /*10030*/  HADD2.F32 R0, -RZ, R0.H0_H0 ;  /* 0x20000000ff007230 */ /* 0x004fca0000004100 */
[----:B------:R-:W-:Y:S01]  /*10040*/  F2FP.BF16.F32.PACK_AB R0, RZ, R0 ;  /* 0x00000000ff00723e */ /* 0x000fe200000010ff */
[----:B------:R-:W-:Y:S06]  /*10050*/  BRA `(.L_x_354) ;  /* 0x0000000c00287947 */ /* 0x000fec0003800000 */
.L_x_357:
        /* <DEDUP_REMOVED lines=9> */
.L_x_360:
[----:B------:R-:W2:Y:S02]  /*100f0*/  LDG.E.U16 R2, desc[UR36][R2.64] ;  /* 0x0000002402027981 */ /* 0x000ea4000c1e1500 */
[----:B--2---:R-:W-:-:S05]  /*10100*/  HADD2.F32 R0, -RZ, R2.H0_H0 ;  /* 0x20000002ff007230 */ /* 0x004fca0000004100 */
[----:B------:R-:W-:Y:S01]  /*10110*/  F2FP.BF16.F32.PACK_AB R0, RZ, R0 ;  /* 0x00000000ff00723e */ /* 0x000fe200000010ff */
[----:B------:R-:W-:Y:S06]  /*10120*/  BRA `(.L_x_354) ;  /* 0x0000000800f47947 */ /* 0x000fec0003800000 */
.L_x_359:
        /* <DEDUP_REMOVED lines=12> */
.L_x_349:
        /* <DEDUP_REMOVED lines=13> */
.L_x_363:
        /* <DEDUP_REMOVED lines=12> */
.L_x_362:
        /* <DEDUP_REMOVED lines=27> */
.L_x_365:
        /* <DEDUP_REMOVED lines=13> */
.L_x_364:
[----:B------:R0:W5:Y:S01]  /*10600*/  LDG.E.U16 R0, desc[UR36][R2.64] ;  /* 0x0000002402007981 */ /* 0x000162000c1e1500 */
[----:B------:R-:W-:Y:S05]  /*10610*/  BRA `(.L_x_354) ;  /* 0x0000000400b87947 */ /* 0x000fea0003800000 */
.L_x_361:
        /* <DEDUP_REMOVED lines=12> */
.L_x_368:
        /* <DEDUP_REMOVED lines=21> */
.L_x_372:
[----:B------:R-:W-:Y:S05]  /*10830*/  BSYNC.RECONVERGENT B1 ;  /* 0x0000000000017941 */ /* 0x000fea0003800200 */
.L_x_371:
[----:B------:R-:W-:Y:S01]  /*10840*/  IMAD.SHL.U32 R0, R0, 0x100000, RZ ;  /* 0x0010000000007824 */ /* 0x000fe200078e00ff */
[----:B------:R-:W-:-:S04]  /*10850*/  LEA R2, R2, 0x3b800000, 0x17 ;  /* 0x3b80000002027811 */ /* 0x000fc800078eb8ff */
[----:B------:R-:W-:-:S07]  /*10860*/  LOP3.LUT R0, R2, R0, R7, 0xfe, !PT ;  /* 0x0000000002007212 */ /* 0x000fce00078efe07 */
.L_x_370:
[----:B------:R-:W-:Y:S05]  /*10870*/  BSYNC.RECONVERGENT B0 ;  /* 0x0000000000007941 */ /* 0x000fea0003800200 */
.L_x_369:
[----:B------:R-:W-:Y:S01]  /*10880*/  F2FP.BF16.F32.PACK_AB R0, RZ, R0 ;  /* 0x00000000ff00723e */ /* 0x000fe200000010ff */
[----:B------:R-:W-:Y:S06]  /*10890*/  BRA `(.L_x_354) ;  /* 0x0000000400187947 */ /* 0x000fec0003800000 */
.L_x_367:
        /* <DEDUP_REMOVED lines=21> */
.L_x_376:
[----:B------:R-:W-:Y:S05]  /*109f0*/  BSYNC.RECONVERGENT B1 ;  /* 0x0000000000017941 */ /* 0x000fea0003800200 */
.L_x_375:
[----:B------:R-:W-:Y:S01]  /*10a00*/  IMAD.SHL.U32 R0, R0, 0x200000, RZ ;  /* 0x0020000000007824 */ /* 0x000fe200078e00ff */
[----:B------:R-:W-:-:S04]  /*10a10*/  LEA R2, R2, 0x37800000, 0x17 ;  /* 0x3780000002027811 */ /* 0x000fc800078eb8ff */
[----:B------:R-:W-:-:S07]  /*10a20*/  LOP3.LUT R0, R2, R0, R7, 0xfe, !PT ;  /* 0x0000000002007212 */ /* 0x000fce00078efe07 */
.L_x_374:
[----:B------:R-:W-:Y:S05]  /*10a30*/  BSYNC.RECONVERGENT B0 ;  /* 0x0000000000007941 */ /* 0x000fea0003800200 */
.L_x_373:
[----:B------:R-:W-:Y:S01]  /*10a40*/  F2FP.BF16.F32.PACK_AB R0, RZ, R0 ;  /* 0x00000000ff00723e */ /* 0x000fe200000010ff */
[----:B------:R-:W-:Y:S06]  /*10a50*/  BRA `(.L_x_354) ;  /* 0x0000000000a87947 */ /* 0x000fec0003800000 */
.L_x_366:
        /* <DEDUP_REMOVED lines=14> */
.L_x_380:
[----:B------:R-:W-:Y:S05]  /*10b40*/  BSYNC.RECONVERGENT B0 ;  /* 0x0000000000007941 */ /* 0x000fea0003800200 */
.L_x_379:
[----:B------:R-:W-:Y:S01]  /*10b50*/  F2FP.BF16.F32.PACK_AB R0, RZ, R0 ;  /* 0x00000000ff00723e */ /* 0x000fe200000010ff */
[----:B------:R-:W-:Y:S06]  /*10b60*/  BRA `(.L_x_354) ;  /* 0x0000000000647947 */ /* 0x000fec0003800000 */
.L_x_353:
        /* <DEDUP_REMOVED lines=16> */
.L_x_381:
[----:B------:R-:W-:Y:S01]  /*10c70*/  PRMT R0, RZ, 0x7610, R0 ;  /* 0x00007610ff007816 */ /* 0x000fe20000000000 */
[----:B------:R-:W-:Y:S06]  /*10c80*/  BRA `(.L_x_354) ;  /* 0x00000000001c7947 */ /* 0x000fec0003800000 */
.L_x_378:
[----:B------:R-:W2:Y:S02]  /*10c90*/  LDG.E.64 R2, desc[UR36][R2.64] ;  /* 0x0000002402027981 */ /* 0x000ea4000c1e1b00 */
[----:B--2---:R-:W0:Y:S02]  /*10ca0*/  I2F.U64 R0, R2 ;  /* 0x0000000200007312 */ /* 0x004e240000301000 */
[----:B0-----:R-:W-:Y:S01]  /*10cb0*/  F2FP.BF16.F32.PACK_AB R0, RZ, R0 ;  /* 0x00000000ff00723e */ /* 0x001fe200000010ff */
[----:B------:R-:W-:Y:S06]  /*10cc0*/  BRA `(.L_x_354) ;  /* 0x00000000000c7947 */ /* 0x000fec0003800000 */
.L_x_377:
[----:B------:R-:W2:Y:S02]  /*10cd0*/  LDG.E R2, desc[UR36][R2.64] ;  /* 0x0000002402027981 */ /* 0x000ea4000c1e1900 */
[----:B--2---:R-:W-:-:S04]  /*10ce0*/  I2FP.F32.U32 R0, R2 ;  /* 0x0000000200007245 */ /* 0x004fc80000201000 */
[----:B------:R-:W-:-:S07]  /*10cf0*/  F2FP.BF16.F32.PACK_AB R0, RZ, R0 ;  /* 0x00000000ff00723e */ /* 0x000fce00000010ff */
.L_x_354:
[----:B------:R-:W1:Y:S01]  /*10d00*/  LDCU UR4, c[0x0][0x600] ;  /* 0x0000c000ff0477ac */ /* 0x000e620008000800 */
[----:B-----5:R-:W-:Y:S01]  /*10d10*/  IMAD.U32 R19, R19, 0x10000, RZ ;  /* 0x0001000013137824 */ /* 0x020fe200078e00ff */
[----:B------:R-:W-:-:S04]  /*10d20*/  SHF.L.U32 R0, R0, 0x10, RZ ;  /* 0x0000001000007819 */ /* 0x000fc800000006ff */
[----:B------:R-:W-:-:S13]  /*10d30*/  FSETP.GT.FTZ.AND P0, PT, R19, RZ, PT ;  /* 0x000000ff1300720b */ /* 0x000fda0003f14000 */
[----:B-1----:R-:W-:Y:S01]  /*10d40*/  @!P0 FMUL.FTZ R0, R0, UR4 ;  /* 0x0000000400008c20 */ /* 0x002fe20008410000 */
[----:B------:R-:W-:-:S03]  /*10d50*/  ULOP3.LUT UR4, UR40, 0xff, URZ, 0xc0, !UPT ;  /* 0x000000ff28047892 */ /* 0x000fc6000f8ec0ff */
[----:B0-----:R0:W1:Y:S01]  /*10d60*/  F2F.BF16.F32 R3, R0 ;  /* 0x0000000000037304 */ /* 0x0010620000202000 */
[----:B------:R-:W-:-:S09]  /*10d70*/  UISETP.GT.AND UP0, UPT, UR4, 0x9, UPT ;  /* 0x000000090400788c */ /* 0x000fd2000bf04270 */
        /* <DEDUP_REMOVED lines=11> */
[----:B0-----:R-:W-:Y:S01]  /*10e30*/  STG.E.U8 desc[UR36][R16.64], R3 ;  /* 0x0000000310007986 */ /* 0x001fe2000c101124 */
[----:B------:R-:W-:Y:S05]  /*10e40*/  EXIT ;  /* 0x000000000000794d */ /* 0x000fea0003800000 */
.L_x_385:
[----:B-1----:R-:W-:-:S06]  /*10e50*/  IMAD.U32 R3, R3, 0x10000, RZ ;  /* 0x0001000003037824 */ /* 0x002fcc00078e00ff */
[----:B------:R-:W0:Y:S02]  /*10e60*/  F2I.S64.TRUNC R2, R3 ;  /* 0x0000000300027311 */ /* 0x000e24000020d900 */
[----:B0-----:R-:W-:Y:S01]  /*10e70*/  STG.E.U8 desc[UR36][R16.64], R2 ;  /* 0x0000000210007986 */ /* 0x001fe2000c101124 */
[----:B------:R-:W-:Y:S05]  /*10e80*/  EXIT ;  /* 0x000000000000794d */ /* 0x000fea0003800000 */
.L_x_384:
        /* <DEDUP_REMOVED lines=8> */
[----:B0-----:R-:W-:Y:S01]  /*10f10*/  STG.E.64 desc[UR36][R16.64], R2 ;  /* 0x0000000210007986 */ /* 0x001fe2000c101b24 */
[----:B------:R-:W-:Y:S05]  /*10f20*/  EXIT ;  /* 0x000000000000794d */ /* 0x000fea0003800000 */
.L_x_388:
[----:B-1----:R-:W-:-:S06]  /*10f30*/  IMAD.U32 R3, R3, 0x10000, RZ ;  /* 0x0001000003037824 */ /* 0x002fcc00078e00ff */
[----:B------:R-:W0:Y:S02]  /*10f40*/  F2I.FTZ.TRUNC.NTZ R3, R3 ;  /* 0x0000000300037305 */ /* 0x000e24000021f100 */
[----:B0-----:R-:W-:Y:S01]  /*10f50*/  STG.E desc[UR36][R16.64], R3 ;  /* 0x0000000310007986 */ /* 0x001fe2000c101924 */
[----:B------:R-:W-:Y:S05]  /*10f60*/  EXIT ;  /* 0x000000000000794d */ /* 0x000fea0003800000 */
.L_x_387:
[----:B-1----:R-:W-:-:S06]  /*10f70*/  IMAD.U32 R3, R3, 0x10000, RZ ;  /* 0x0001000003037824 */ /* 0x002fcc00078e00ff */
[----:B------:R-:W0:Y:S02]  /*10f80*/  F2I.FTZ.TRUNC.NTZ R3, R3 ;  /* 0x0000000300037305 */ /* 0x000e24000021f100 */
[----:B0-----:R-:W-:Y:S01]  /*10f90*/  STG.E.U16 desc[UR36][R16.64], R3 ;  /* 0x0000000310007986 */ /* 0x001fe2000c101524 */
[----:B------:R-:W-:Y:S05]  /*10fa0*/  EXIT ;  /* 0x000000000000794d */ /* 0x000fea0003800000 */
.L_x_383:
[----:B------:R-:W-:-:S09]  /*10fb0*/  UISETP.GT.AND UP0, UPT, UR4, 0x6, UPT ;  /* 0x000000060400788c */ /* 0x000fd2000bf04270 */
[----:B------:R-:W-:Y:S05]  /*10fc0*/  BRA.U UP0, `(.L_x_389) ;  /* 0x00000001002c7547 */ /* 0x000fea000b800000 */
[----:B------:R-:W-:-:S09]  /*10fd0*/  UISETP.NE.AND UP0, UPT, UR4, 0x5, UPT ;  /* 0x000000050400788c */ /* 0x000fd2000bf05270 */
[----:B------:R-:W-:Y:S05]  /*10fe0*/  BRA.U !UP0, `(.L_x_390) ;  /* 0x0000000108147547 */ /* 0x000fea000b800000 */
[----:B------:R-:W-:-:S09]  /*10ff0*/  UISETP.NE.AND UP0, UPT, UR4, 0x6, UPT ;  /* 0x000000060400788c */ /* 0x000fd2000bf05270 */
[----:B------:R-:W-:Y:S05]  /*11000*/  BRA.U UP0, `(.L_x_386) ;  /* 0x0000000900307547 */ /* 0x000fea000b800000 */
[----:B-1----:R-:W-:-:S05]  /*11010*/  SHF.L.U32 R3, R3, 0x10, RZ ;  /* 0x0000001003037819 */ /* 0x002fca00000006ff */
[----:B------:R-:W-:Y:S01]  /*11020*/  STG.E desc[UR36][R16.64], R3 ;  /* 0x0000000310007986 */ /* 0x000fe2000c101924 */
[----:B------:R-:W-:Y:S05]  /*11030*/  EXIT ;  /* 0x000000000000794d */ /* 0x000fea0003800000 */
.L_x_390:
[----:B-1----:R-:W-:-:S05]  /*11040*/  IMAD.U32 R0, R3, 0x10000, RZ ;  /* 0x0001000003007824 */ /* 0x002fca00078e00ff */
[----:B------:R-:W-:-:S05]  /*11050*/  F2FP.F16.F32.PACK_AB R0, RZ, R0 ;  /* 0x00000000ff00723e */ /* 0x000fca00000000ff */
[----:B------:R-:W-:Y:S01]  /*11060*/  STG.E.U16 desc[UR36][R16.64], R0 ;  /* 0x0000000010007986 */ /* 0x000fe2000c101524 */
[----:B------:R-:W-:Y:S05]  /*11070*/  EXIT ;  /* 0x000000000000794d */ /* 0x000fea0003800000 */
.L_x_389:
        /* <DEDUP_REMOVED lines=8> */
[----:B------:R-:W-:Y:S01]  /*11100*/  STG.E.64 desc[UR36][R16.64], R2 ;  /* 0x0000000210007986 */ /* 0x000fe2000c101b24 */
[----:B------:R-:W-:Y:S05]  /*11110*/  EXIT ;  /* 0x000000000000794d */ /* 0x000fea0003800000 */
.L_x_392:
[----:B-1----:R-:W-:-:S05]  /*11120*/  IMAD.U32 R3, R3, 0x10000, RZ ;  /* 0x0001000003037824 */ /* 0x002fca00078e00ff */
[----:B------:R-:W-:-:S04]  /*11130*/  F2FP.F16.F32.PACK_AB R3, RZ, R3 ;  /* 0x00000003ff03723e */ /* 0x000fc800000000ff */
[----:B------:R-:W-:-:S05]  /*11140*/  PRMT R3, R3, 0x5410, RZ ;  /* 0x0000541003037816 */ /* 0x000fca00000000ff */
[----:B------:R-:W-:Y:S01]  /*11150*/  STG.E desc[UR36][R16.64], R3 ;  /* 0x0000000310007986 */ /* 0x000fe2000c101924 */
[----:B------:R-:W-:Y:S05]  /*11160*/  EXIT ;  /* 0x000000000000794d */ /* 0x000fea0003800000 */
.L_x_391:
[----:B-1----:R-:W-:-:S04]  /*11170*/  IMAD.U32 R2, R3, 0x10000, RZ ;  /* 0x0001000003027824 */ /* 0x002fc800078e00ff */
[----:B------:R-:W-:-:S06]  /*11180*/  FMUL.FTZ R2, R2, 1 ;  /* 0x3f80000002027820 */ /* 0x000fcc0000410000 */
[----:B------:R-:W0:Y:S02]  /*11190*/  F2F.F64.F32 R2, R2 ;  /* 0x0000000200027310 */ /* 0x000e240000201800 */
[----:B0-----:R-:W-:Y:S01]  /*111a0*/  STG.E.64 desc[UR36][R16.64], R2 ;  /* 0x0000000210007986 */ /* 0x001fe2000c101b24 */
[----:B------:R-:W-:Y:S05]  /*111b0*/  EXIT ;  /* 0x000000000000794d */ /* 0x000fea0003800000 */
.L_x_382:
        /* <DEDUP_REMOVED lines=10> */
[----:B-1----:R-:W-:-:S06]  /*11260*/  SHF.L.U32 R3, R3, 0x10, RZ ;  /* 0x0000001003037819 */ /* 0x002fcc00000006ff */
[----:B------:R-:W0:Y:S02]  /*11270*/  F2I.FTZ.U32.TRUNC.NTZ R3, R3 ;  /* 0x0000000300037305 */ /* 0x000e24000021f000 */
[----:B0-----:R-:W-:Y:S01]  /*11280*/  STG.E.U16 desc[UR36][R16.64], R3 ;  /* 0x0000000310007986 */ /* 0x001fe2000c101524 */
[----:B------:R-:W-:Y:S05]  /*11290*/  EXIT ;  /* 0x000000000000794d */ /* 0x000fea0003800000 */
.L_x_396:
        /* <DEDUP_REMOVED lines=13> */
[----:B------:R-:W-:Y:S01]  /*11370*/  FADD.FTZ R0, R2, 8192 ;  /* 0x4600000002007421 */ /* 0x000fe20000010000 */
[----:B------:R-:W-:-:S04]  /*11380*/  PRMT R8, RZ, 0x7610, R8 ;  /* 0x00007610ff087816 */ /* 0x000fc80000000008 */
[----:B------:R-:W-:-:S13]  /*11390*/  LOP3.LUT P0, R0, R0, 0xff, RZ, 0xc0, !PT ;  /* 0x000000ff00007812 */ /* 0x000fda000780c0ff */
[----:B------:R-:W-:Y:S05]  /*113a0*/  @!P0 BRA `(.L_x_398) ;  /* 0x00000000000c8947 */ /* 0x000fea0003800000 */
.L_x_399:
[----:B------:R-:W-:-:S04]  /*113b0*/  SHF.R.U32.HI R3, RZ, 0x18, R3 ;  /* 0x00000018ff037819 */ /* 0x000fc80000011603 */
[----:B------:R-:W-:-:S04]  /*113c0*/  LOP3.LUT R0, R0, 0x80, R3, 0xf8, !PT ;  /* 0x0000008000007812 */ /* 0x000fc800078ef803 */
[----:B------:R-:W-:-:S07]  /*113d0*/  PRMT R8, R0, 0x7610, R8 ;  /* 0x0000761000087816 */ /* 0x000fce0000000008 */
.L_x_398:
[----:B------:R-:W-:Y:S05]  /*113e0*/  BSYNC.RECONVERGENT B0 ;  /* 0x0000000000007941 */ /* 0x000fea0003800200 */
.L_x_397:
[----:B------:R-:W-:Y:S01]  /*113f0*/  STG.E.U8 desc[UR36][R16.64], R8 ;  /* 0x0000000810007986 */ /* 0x000fe2000c101124 */
[----:B------:R-:W-:Y:S05]  /*11400*/  EXIT ;  /* 0x000000000000794d */ /* 0x000fea0003800000 */
.L_x_395:
        /* <DEDUP_REMOVED lines=17> */
.L_x_402:
[----:B------:R-:W-:-:S04]  /*11520*/  SHF.R.U32.HI R3, RZ, 0x18, R3 ;  /* 0x00000018ff037819 */ /* 0x000fc80000011603 */
[----:B------:R-:W-:-:S04]  /*11530*/  LOP3.LUT R0, R0, 0x80, R3, 0xf8, !PT ;  /* 0x0000008000007812 */ /* 0x000fc800078ef803 */
[----:B------:R-:W-:-:S07]  /*11540*/  PRMT R8, R0, 0x7610, R8 ;  /* 0x0000761000087816 */ /* 0x000fce0000000008 */
.L_x_401:
[----:B------:R-:W-:Y:S05]  /*11550*/  BSYNC.RECONVERGENT B0 ;  /* 0x0000000000007941 */ /* 0x000fea0003800200 */
.L_x_400:
[----:B------:R-:W-:Y:S01]  /*11560*/  STG.E.U8 desc[UR36][R16.64], R8 ;  /* 0x0000000810007986 */ /* 0x000fe2000c101124 */
[----:B------:R-:W-:Y:S05]  /*11570*/  EXIT ;  /* 0x000000000000794d */ /* 0x000fea0003800000 */
.L_x_394:
        /* <DEDUP_REMOVED lines=12> */
[----:B------:R-:W-:Y:S01]  /*11640*/  HFMA2 R3, -RZ, RZ, 0, 1.5199184417724609375e-05 ;  /* 0x000000ffff037431 */ /* 0x000fe200000001ff */
[----:B------:R-:W-:-:S04]  /*11650*/  @P1 LOP3.LUT R0, R0, 0x1, RZ, 0xc0, !PT ;  /* 0x0000000100001812 */ /* 0x000fc800078ec0ff */
[----:B------:R-:W-:Y:S01]  /*11660*/  @P1 ISETP.EQ.U32.AND P2, PT, R0, 0x1, P0 ;  /* 0x000000010000180c */ /* 0x000fe20000742070 */
[----:B------:R-:W-:Y:S01]  /*11670*/  @P1 VIADD R0, R4, 0x1 ;  /* 0x0000000104001836 */ /* 0x000fe20000000000 */
[----:B------:R-:W-:Y:S02]  /*11680*/  PLOP3.LUT P0, PT, PT, PT, PT, 0x80, 0x8 ;  /* 0x000000000008781c */ /* 0x000fe40003f0f070 */
[----:B------:R-:W-:-:S13]  /*11690*/  @P1 PLOP3.LUT P0, PT, P2, PT, PT, 0x80, 0x8 ;  /* 0x000000000008181c */ /* 0x000fda000170f070 */
[----:B------:R-:W-:-:S04]  /*116a0*/  @!P0 IMAD.MOV R0, RZ, RZ, R4 ;  /* 0x000000ffff008224 */ /* 0x000fc800078e0204 */
[----:B------:R-:W-:-:S05]  /*116b0*/  @P1 IMAD.MOV.U32 R3, RZ, RZ, R0 ;  /* 0x000000ffff031224 */ /* 0x000fca00078e0000 */
[----:B------:R-:W-:Y:S01]  /*116c0*/  STG.E.U8 desc[UR36][R16.64], R3 ;  /* 0x0000000310007986 */ /* 0x000fe2000c101124 */
[----:B------:R-:W-:Y:S05]  /*116d0*/  EXIT ;  /* 0x000000000000794d */ /* 0x000fea0003800000 */
.L_x_404:
[----:B-1----:R-:W-:-:S06]  /*116e0*/  IMAD.U32 R3, R3, 0x10000, RZ ;  /* 0x0001000003037824 */ /* 0x002fcc00078e00ff */
[----:B------:R-:W0:Y:S02]  /*116f0*/  F2I.U64.TRUNC R2, R3 ;  /* 0x0000000300027311 */ /* 0x000e24000020d800 */
[----:B0-----:R-:W-:Y:S01]  /*11700*/  STG.E.64 desc[UR36][R16.64], R2 ;  /* 0x0000000210007986 */ /* 0x001fe2000c101b24 */
[----:B------:R-:W-:Y:S05]  /*11710*/  EXIT ;  /* 0x000000000000794d */ /* 0x000fea0003800000 */
.L_x_403:
[----:B-1----:R-:W-:-:S06]  /*11720*/  IMAD.U32 R3, R3, 0x10000, RZ ;  /* 0x0001000003037824 */ /* 0x002fcc00078e00ff */
[----:B------:R-:W0:Y:S02]  /*11730*/  F2I.FTZ.U32.TRUNC.NTZ R3, R3 ;  /* 0x0000000300037305 */ /* 0x000e24000021f000 */
[----:B0-----:R-:W-:Y:S01]  /*11740*/  STG.E desc[UR36][R16.64], R3 ;  /* 0x0000000310007986 */ /* 0x001fe2000c101924 */
[----:B------:R-:W-:Y:S05]  /*11750*/  EXIT ;  /* 0x000000000000794d */ /* 0x000fea0003800000 */
.L_x_393:
[----:B------:R-:W-:-:S09]  /*11760*/  UISETP.GT.AND UP0, UPT, UR4, 0xe, UPT ;  /* 0x0000000e0400788c */ /* 0x000fd2000bf04270 */
[----:B------:R-:W-:Y:S05]  /*11770*/  BRA.U UP0, `(.L_x_405) ;  /* 0x00000001003c7547 */ /* 0x000fea000b800000 */
[----:B------:R-:W-:-:S09]  /*11780*/  UISETP.NE.AND UP0, UPT, UR4, 0xa, UPT ;  /* 0x0000000a0400788c */ /* 0x000fd2000bf05270 */
[----:B------:R-:W-:Y:S05]  /*11790*/  BRA.U !UP0, `(.L_x_406) ;  /* 0x00000001081c7547 */ /* 0x000fea000b800000 */
[----:B------:R-:W-:-:S09]  /*117a0*/  UISETP.NE.AND UP0, UPT, UR4, 0xb, UPT ;  /* 0x0000000b0400788c */ /* 0x000fd2000bf05270 */
[----:B------:R-:W-:Y:S05]  /*117b0*/  BRA.U UP0, `(.L_x_386) ;  /* 0x0000000100447547 */ /* 0x000fea000b800000 */
[----:B-1----:R-:W-:-:S04]  /*117c0*/  SHF.L.U32 R3, R3, 0x10, RZ ;  /* 0x0000001003037819 */ /* 0x002fc800000006ff */
[----:B------:R-:W-:-:S04]  /*117d0*/  FSETP.NEU.FTZ.AND P0, PT, R3, RZ, PT ;  /* 0x000000ff0300720b */ /* 0x000fc80003f1d000 */
[----:B------:R-:W-:-:S05]  /*117e0*/  SEL R3, RZ, 0x1, !P0 ;  /* 0x00000001ff037807 */ /* 0x000fca0004000000 */
[----:B------:R-:W-:Y:S01]  /*117f0*/  STG.E.U8 desc[UR36][R16.64], R3 ;  /* 0x0000000310007986 */ /* 0x000fe2000c101124 */
[----:B------:R-:W-:Y:S05]  /*11800*/  EXIT ;  /* 0x000000000000794d */ /* 0x000fea0003800000 */
.L_x_406:
[----:B-1----:R-:W-:Y:S01]  /*11810*/  IMAD.U32 R3, R3, 0x10000, RZ ;  /* 0x0001000003037824 */ /* 0x002fe200078e00ff */
[----:B------:R-:W-:-:S03]  /*11820*/  CS2R R6, SRZ ;  /* 0x0000000000067805 */ /* 0x000fc6000001ff00 */
[----:B------:R-:W-:-:S04]  /*11830*/  FMUL.FTZ R3, R3, 1 ;  /* 0x3f80000003037820 */ /* 0x000fc80000410000 */
[----:B------:R-:W0:Y:S02]  /*11840*/  F2F.F64.F32 R4, R3 ;  /* 0x0000000300047310 */ /* 0x000e240000201800 */
[----:B0-----:R-:W-:Y:S01]  /*11850*/  STG.E.128 desc[UR36][R16.64], R4 ;  /* 0x0000000410007986 */ /* 0x001fe2000c101d24 */
[----:B------:R-:W-:Y:S05]  /*11860*/  EXIT ;  /* 0x000000000000794d */ /* 0x000fea0003800000 */
.L_x_405:
[----:B------:R-:W-:-:S09]  /*11870*/  UISETP.NE.AND UP0, UPT, UR4, 0xf, UPT ;  /* 0x0000000f0400788c */ /* 0x000fd2000bf05270 */
[----:B------:R-:W-:Y:S05]  /*11880*/  BRA.U !UP0, `(.L_x_407) ;  /* 0x0000000108e87547 */ /* 0x000fea000b800000 */
[----:B------:R-:W-:-:S09]  /*11890*/  UISETP.NE.AND UP0, UPT, UR4, 0x17, UPT ;  /* 0x000000170400788c */ /* 0x000fd2000bf05270 */
[----:B------:R-:W-:Y:S05]  /*118a0*/  BRA.U !UP0, `(.L_x_408) ;  /* 0x0000000108907547 */ /* 0x000fea000b800000 */
[----:B------:R-:W-:-:S09]  /*118b0*/  UISETP.NE.AND UP0, UPT, UR4, 0x18, UPT ;  /* 0x000000180400788c */ /* 0x000fd2000bf05270 */
[----:B------:R-:W-:Y:S05]  /*118c0*/  BRA.U !UP0, `(.L_x_409) ;  /* 0x0000000108447547 */ /* 0x000fea000b800000 */
.L_x_386:
[----:B------:R-:W-:Y:S01]  /*118d0*/  MOV R0, 0x0 ;  /* 0x0000000000007802 */ /* 0x000fe20000000f00 */
[----:B------:R-:W0:Y:S01]  /*118e0*/  LDCU.64 UR4, c[0x4][0x128] ;  /* 0x01002500ff0477ac */ /* 0x000e220008000a00 */
[----:B------:R-:W-:Y:S02]  /*118f0*/  IMAD.MOV.U32 R8, RZ, RZ, 0x65 ;  /* 0x00000065ff087424 */ /* 0x000fe400078e00ff */
[----:B-1----:R1:W2:Y:S01]  /*11900*/  LDC.64 R2, c[0x4][R0] ;  /* 0x0100000000027b82 */ /* 0x0022a20000000a00 */
[----:B------:R-:W3:Y:S01]  /*11910*/  LDCU.64 UR6, c[0x4][0x130] ;  /* 0x01002600ff0677ac */ /* 0x000ee20008000a00 */
[----:B------:R-:W-:Y:S02]  /*11920*/  IMAD.MOV.U32 R12, RZ, RZ, 0x1 ;  /* 0x00000001ff0c7424 */ /* 0x000fe400078e00ff */
[----:B------:R-:W-:Y:S01]  /*11930*/  IMAD.MOV.U32 R13, RZ, RZ, RZ ;  /* 0x000000ffff0d7224 */ /* 0x000fe200078e00ff */
[----:B------:R-:W4:Y:S01]  /*11940*/  LDCU.64 UR8, c[0x4][0x40] ;  /* 0x01000800ff0877ac */ /* 0x000f220008000a00 */
[----:B0-----:R-:W-:-:S02]  /*11950*/  IMAD.U32 R4, RZ, RZ, UR4 ;  /* 0x00000004ff047e24 */ /* 0x001fc4000f8e00ff */
[----:B------:R-:W-:Y:S02]  /*11960*/  IMAD.U32 R5, RZ, RZ, UR5 ;  /* 0x00000005ff057e24 */ /* 0x000fe4000f8e00ff */
[----:B---3--:R-:W-:Y:S02]  /*11970*/  IMAD.U32 R6, RZ, RZ, UR6 ;  /* 0x00000006ff067e24 */ /* 0x008fe4000f8e00ff */
[----:B------:R-:W-:Y:S01]  /*11980*/  IMAD.U32 R7, RZ, RZ, UR7 ;  /* 0x00000007ff077e24 */ /* 0x000fe2000f8e00ff */
[----:B----4-:R-:W-:Y:S01]  /*11990*/  MOV R10, UR8 ;  /* 0x00000008000a7c02 */ /* 0x010fe20008000f00 */
[----:B-1----:R-:W-:-:S07]  /*119a0*/  IMAD.U32 R11, RZ, RZ, UR9 ;  /* 0x00000009ff0b7e24 */ /* 0x002fce000f8e00ff */
[----:B------:R-:W-:-:S07]  /*119b0*/  LEPC R20, `(.L_x_410) ;  /* 0x000000001014794e */ /* 0x000fce0000000000 */
[----:B--2---:R-:W-:Y:S05]  /*119c0*/  CALL.ABS.NOINC R2 ;  /* 0x0000000002007343 */ /* 0x004fea0003c00000 */
.L_x_410:
[----:B------:R-:W-:Y:S05]  /*119d0*/  EXIT ;  /* 0x000000000000794d */ /* 0x000fea0003800000 */
.L_x_409:
[----:B-1----:R-:W-:Y:S01]  /*119e0*/  SHF.L.U32 R5, R3, 0x10, RZ ;  /* 0x0000001003057819 */ /* 0x002fe200000006ff */
[----:B------:R-:W-:Y:S01]  /*119f0*/  BSSY.RECONVERGENT B0, `(.L_x_411) ;  /* 0x000000c000007945 */ /* 0x000fe20003800200 */
[----:B------:R-:W-:Y:S02]  /*11a00*/  IMAD.MOV.U32 R0, RZ, RZ, 0x7f ;  /* 0x0000007fff007424 */ /* 0x000fe400078e00ff */
        /* <DEDUP_REMOVED lines=10> */
.L_x_412:
[----:B------:R-:W-:Y:S05]  /*11ab0*/  BSYNC.RECONVERGENT B0 ;  /* 0x0000000000007941 */ /* 0x000fea0003800200 */
.L_x_411:
[----:B------:R-:W-:-:S05]  /*11ac0*/  LOP3.LUT R3, R0, 0x80, R3, 0xf8, !PT ;  /* 0x0000008000037812 */ /* 0x000fca00078ef803 */
[----:B------:R-:W-:Y:S01]  /*11ad0*/  STG.E.U8 desc[UR36][R16.64], R3 ;  /* 0x0000000310007986 */ /* 0x000fe2000c101124 */
[----:B------:R-:W-:Y:S05]  /*11ae0*/  EXIT ;  /* 0x000000000000794d */ /* 0x000fea0003800000 */
.L_x_408:
        /* <DEDUP_REMOVED lines=12> */
.L_x_414:
[----:B------:R-:W-:Y:S01]  /*11bb0*/  IMAD.MOV.U32 R0, RZ, RZ, 0x7f ;  /* 0x0000007fff007424 */ /* 0x000fe200078e00ff */
[----:B------:R-:W-:-:S04]  /*11bc0*/  ISETP.GT.U32.AND P0, PT, R2, 0x7f800000, PT ;  /* 0x7f8000000200780c */ /* 0x000fc80003f04070 */
[----:B------:R-:W-:-:S09]  /*11bd0*/  SEL R0, R0, 0x7c, P0 ;  /* 0x0000007c00007807 */ /* 0x000fd20000000000 */
.L_x_415:
[----:B------:R-:W-:Y:S05]  /*11be0*/  BSYNC.RECONVERGENT B0 ;  /* 0x0000000000007941 */ /* 0x000fea0003800200 */
.L_x_413:
[----:B------:R-:W-:-:S04]  /*11bf0*/  SHF.R.U32.HI R3, RZ, 0x18, R3 ;  /* 0x00000018ff037819 */ /* 0x000fc80000011603 */
[----:B------:R-:W-:-:S05]  /*11c00*/  LOP3.LUT R3, R0, 0x80, R3, 0xf8, !PT ;  /* 0x0000008000037812 */ /* 0x000fca00078ef803 */
[----:B------:R-:W-:Y:S01]  /*11c10*/  STG.E.U8 desc[UR36][R16.64], R3 ;  /* 0x0000000310007986 */ /* 0x000fe2000c101124 */
[----:B------:R-:W-:Y:S05]  /*11c20*/  EXIT ;  /* 0x000000000000794d */ /* 0x000fea0003800000 */
.L_x_407:
[----:B-1----:R-:W-:Y:S01]  /*11c30*/  STG.E.U16 desc[UR36][R16.64], R3 ;  /* 0x0000000310007986 */ /* 0x002fe2000c101524 */
[----:B------:R-:W-:Y:S05]  /*11c40*/  EXIT ;  /* 0x000000000000794d */ /* 0x000fea0003800000 */
.L_x_416:
[----:B------:R-:W-:-:S00]  /*11c50*/  BRA `(.L_x_416) ;  /* 0xfffffffc00fc7947 */ /* 0x000fc0000383ffff */
[----:B------:R-:W-:-:S00]  /*11c60*/  NOP ;  /* 0x0000000000007918 */ /* 0x000fc00000000000 */
        /* <DEDUP_REMOVED lines=9> */
.L_x_5652:


//--------------------- .text._ZN2at6native27unrolled_elementwise_kernelIZZZNS0_66_GLOBAL__N__d53a5ca4_28_ActivationLeakyReluKernel_cu_9e10b42f_310626leaky_relu_backward_kernelERNS_18TensorIteratorBaseERKN3c106ScalarEENKUlvE_clEvENKUlvE2_clEvEUlNS5_8BFloat16ESB_E_St5arrayIPcLm3EELi4E23TrivialOffsetCalculatorILi2EjESG_ILi1EjENS0_6memory12LoadWithCastILi2EEENSJ_13StoreWithCastILi1EEEEEviT_T0_T2_T3_T4_T5_ --------------------------
	.section	.text._ZN2at6native27unrolled_elementwise_kernelIZZZNS0_66_GLOBAL__N__d53a5ca4_28_ActivationLeakyReluKernel_cu_9e10b42f_310626leaky_relu_backward_kernelERNS_18TensorIteratorBaseERKN3c106ScalarEENKUlvE_clEvENKUlvE2_clEvEUlNS5_8BFloat16ESB_E_St5arrayIPcLm3EELi4E23TrivialOffsetCalculatorILi2EjESG_ILi1EjENS0_6memory12LoadWithCastILi2EEENSJ_13StoreWithCastILi1EEEEEviT_T0_T2_T3_T4_T5_,"ax",@progbits
	.align	128
        .global         _ZN2at6native27unrolled_elementwise_kernelIZZZNS0_66_GLOBAL__N__d53a5ca4_28_ActivationLeakyReluKernel_cu_9e10b42f_310626leaky_relu_backward_kernelERNS_18TensorIteratorBaseERKN3c106ScalarEENKUlvE_clEvENKUlvE2_clEvEUlNS5_8BFloat16ESB_E_St5arrayIPcLm3EELi4E23TrivialOffsetCalculatorILi2EjESG_ILi1EjENS0_6memory12LoadWithCastILi2EEENSJ_13StoreWithCastILi1EEEEEviT_T0_T2_T3_T4_T5_
        .type           _ZN2at6native27unrolled_elementwise_kernelIZZZNS0_66_GLOBAL__N__d53a5ca4_28_ActivationLeakyReluKernel_cu_9e10b42f_310626leaky_relu_backward_kernelERNS_18TensorIteratorBaseERKN3c106ScalarEENKUlvE_clEvENKUlvE2_clEvEUlNS5_8BFloat16ESB_E_St5arrayIPcLm3EELi4E23TrivialOffsetCalculatorILi2EjESG_ILi1EjENS0_6memory12LoadWithCastILi2EEENSJ_13StoreWithCastILi1EEEEEviT_T0_T2_T3_T4_T5_,@function
        .size           _ZN2at6native27unrolled_elementwise_kernelIZZZNS0_66_GLOBAL__N__d53a5ca4_28_ActivationLeakyReluKernel_cu_9e10b42f_310626leaky_relu_backward_kernelERNS_18TensorIteratorBaseERKN3c106ScalarEENKUlvE_clEvENKUlvE2_clEvEUlNS5_8BFloat16ESB_E_St5arrayIPcLm3EELi4E23TrivialOffsetCalculatorILi2EjESG_ILi1EjENS0_6memory12LoadWithCastILi2EEENSJ_13StoreWithCastILi1EEEEEviT_T0_T2_T3_T4_T5_,(.L_x_5653 - _ZN2at6native27unrolled_elementwise_kernelIZZZNS0_66_GLOBAL__N__d53a5ca4_28_ActivationLeakyReluKernel_cu_9e10b42f_310626leaky_relu_backward_kernelERNS_18TensorIteratorBaseERKN3c106ScalarEENKUlvE_clEvENKUlvE2_clEvEUlNS5_8BFloat16ESB_E_St5arrayIPcLm3EELi4E23TrivialOffsetCalculatorILi2EjESG_ILi1EjENS0_6memory12LoadWithCastILi2EEENSJ_13StoreWithCastILi1EEEEEviT_T0_T2_T3_T4_T5_)
        .other          _ZN2at6native27unrolled_elementwise_kernelIZZZNS0_66_GLOBAL__N__d53a5ca4_28_ActivationLeakyReluKernel_cu_9e10b42f_310626leaky_relu_backward_kernelERNS_18TensorIteratorBaseERKN3c106ScalarEENKUlvE_clEvENKUlvE2_clEvEUlNS5_8BFloat16ESB_E_St5arrayIPcLm3EELi4E23TrivialOffsetCalculatorILi2EjESG_ILi1EjENS0_6memory12LoadWithCastILi2EEENSJ_13StoreWithCastILi1EEEEEviT_T0_T2_T3_T4_T5_,@"STO_CUDA_ENTRY STV_DEFAULT"
_ZN2at6native27unrolled_elementwise_kernelIZZZNS0_66_GLOBAL__N__d53a5ca4_28_ActivationLeakyReluKernel_cu_9e10b42f_310626leaky_relu_backward_kernelERNS_18TensorIteratorBaseERKN3c106ScalarEENKUlvE_clEvENKUlvE2_clEvEUlNS5_8BFloat16ESB_E_St5arrayIPcLm3EELi4E23TrivialOffsetCalculatorILi2EjESG_ILi1EjENS0_6memory12LoadWithCastILi2EEENSJ_13StoreWithCastILi1EEEEEviT_T0_T2_T3_T4_T5_:
.text._ZN2at6native27unrolled_elementwise_kernelIZZZNS0_66_GLOBAL__N__d53a5ca4_28_ActivationLeakyReluKernel_cu_9e10b42f_310626leaky_relu_backward_kernelERNS_18TensorIteratorBaseERKN3c106ScalarEENKUlvE_clEvENKUlvE2_clEvEUlNS5_8BFloat16ESB_E_St5arrayIPcLm3EELi4E23TrivialOffsetCalculatorILi2EjESG_ILi1EjENS0_6memory12LoadWithCastILi2EEENSJ_13StoreWithCastILi1EEEEEviT_T0_T2_T3_T4_T5_:
[----:B------:R-:W0:Y:S01]  /*0000*/  LDC R1, c[0x0][0x37c] ;  /* 0x0000df00ff017b82 */ /* 0x000e220000000800 */
[----:B------:R-:W1:Y:S07]  /*0010*/  S2R R2, SR_CTAID.X ;  /* 0x0000000000027919 */ /* 0x000e6e0000002500 */
[----:B------:R-:W1:Y:S01]  /*0020*/  LDC R3, c[0x0][0x380] ;  /* 0x0000e000ff037b82 */ /* 0x000e620000000800 */
[----:B------:R-:W2:Y:S01]  /*0030*/  LDCU.64 UR36, c[0x0][0x358] ;  /* 0x00006b00ff2477ac */ /* 0x000ea20008000a00 */
[----:B------:R-:W-:Y:S01]  /*0040*/  BSSY.RECONVERGENT B6, `(.L_x_417) ;  /* 0x0000232000067945 */ /* 0x000fe20003800200 */
[----:B------:R-:W3:Y:S01]  /*0050*/  S2R R23, SR_TID.X ;  /* 0x0000000000177919 */ /* 0x000ee20000002100 */
[----:B------:R-:W-:Y:S01]  /*0060*/  PRMT R27, RZ, 0x7610, R27 ;  /* 0x00007610ff1b7816 */ /* 0x000fe2000000001b */
[----:B------:R-:W4:Y:S01]  /*0070*/  LDCU.U8 UR38, c[0x0][0x3b4] ;  /* 0x00007680ff2677ac */ /* 0x000f220008000000 */
[----:B------:R-:W-:Y:S01]  /*0080*/  PRMT R26, RZ, 0x7610, R26 ;  /* 0x00007610ff1a7816 */ /* 0x000fe2000000001a */
[----:B------:R-:W0:Y:S01]  /*0090*/  LDCU.U8 UR39, c[0x0][0x3b5] ;  /* 0x000076a0ff2777ac */ /* 0x000e220008000000 */
[----:B-1----:R-:W-:-:S02]  /*00a0*/  IMAD R16, R2, -0x200, R3 ;  /* 0xfffffe0002107824 */ /* 0x002fc400078e0203 */
[----:B---3--:R-:W-:-:S03]  /*00b0*/  IMAD.MOV.U32 R25, RZ, RZ, R23 ;  /* 0x000000ffff197224 */ /* 0x008fc600078e0017 */
[----:B------:R-:W-:-:S13]  /*00c0*/  ISETP.GE.AND P0, PT, R23, R16, PT ;  /* 0x000000101700720c */ /* 0x000fda0003f06270 */
[----:B0-2-4-:R-:W-:Y:S05]  /*00d0*/  @P0 BRA `(.L_x_418) ;  /* 0x0000002000a00947 */ /* 0x015fea0003800000 */
[----:B------:R-:W0:Y:S01]  /*00e0*/  LDC.64 R4, c[0x0][0x3a0] ;  /* 0x0000e800ff047b82 */ /* 0x000e220000000a00 */
[----:B------:R-:W1:Y:S01]  /*00f0*/  LDCU UR5, c[0x0][0x3b8] ;  /* 0x00007700ff0577ac */ /* 0x000e620008000800 */
[----:B------:R-:W-:Y:S01]  /*0100*/  IMAD R17, R2, 0x200, R25 ;  /* 0x0000020002117824 */ /* 0x000fe200078e0219 */
[----:B------:R-:W-:-:S04]  /*0110*/  UPRMT UR4, UR38, 0x9910, URZ ;  /* 0x0000991026047896 */ /* 0x000fc800080000ff */
[----:B------:R-:W-:Y:S01]  /*0120*/  UISETP.GT.AND UP0, UPT, UR4, 0x9, UPT ;  /* 0x000000090400788c */ /* 0x000fe2000bf04270 */
[----:B-1----:R-:W-:-:S05]  /*0130*/  IMAD R3, R17, UR5, RZ ;  /* 0x0000000511037c24 */ /* 0x002fca000f8e02ff */
[----:B0-----:R-:W-:-:S05]  /*0140*/  IADD3 R4, P0, PT, R3, R4, RZ ;  /* 0x0000000403047210 */ /* 0x001fca0007f1e0ff */
[----:B------:R-:W-:Y:S01]  /*0150*/  IMAD.X R5, RZ, RZ, R5, P0 ;  /* 0x000000ffff057224 */ /* 0x000fe200000e0605 */
        /* <DEDUP_REMOVED lines=14> */
.L_x_422:
[----:B------:R-:W2:Y:S02]  /*0240*/  LDG.E.U8 R4, desc[UR36][R4.64] ;  /* 0x0000002404047981 */ /* 0x000ea4000c1e1100 */
[----:B--2---:R-:W-:-:S04]  /*0250*/  I2FP.F32.U32 R0, R4 ;  /* 0x0000000400007245 */ /* 0x004fc80000201000 */
[----:B------:R-:W-:-:S04]  /*0260*/  F2FP.BF16.F32.PACK_AB R0, RZ, R0 ;  /* 0x00000000ff00723e */ /* 0x000fc800000010ff */
[----:B------:R-:W-:Y:S01]  /*0270*/  PRMT R27, R0, 0x7610, R27 ;  /* 0x00007610001b7816 */ /* 0x000fe2000000001b */
[----:B------:R-:W-:Y:S06]  /*0280*/  BRA `(.L_x_424) ;  /* 0x0000000c00e47947 */ /* 0x000fec0003800000 */
.L_x_421:
        /* <DEDUP_REMOVED lines=11> */
.L_x_426:
[----:B------:R-:W2:Y:S02]  /*0340*/  LDG.E R4, desc[UR36][R4.64] ;  /* 0x0000002404047981 */ /* 0x000ea4000c1e1900 */
[----:B--2---:R-:W-:-:S04]  /*0350*/  I2FP.F32.S32 R0, R4 ;  /* 0x0000000400007245 */ /* 0x004fc80000201400 */
[----:B------:R-:W-:-:S04]  /*0360*/  F2FP.BF16.F32.PACK_AB R0, RZ, R0 ;  /* 0x00000000ff00723e */ /* 0x000fc800000010ff */
[----:B------:R-:W-:Y:S01]  /*0370*/  PRMT R27, R0, 0x7610, R27 ;  /* 0x00007610001b7816 */ /* 0x000fe2000000001b */
[----:B------:R-:W-:Y:S06]  /*0380*/  BRA `(.L_x_424) ;  /* 0x0000000c00a47947 */ /* 0x000fec0003800000 */
.L_x_425:
[----:B------:R-:W2:Y:S02]  /*0390*/  LDG.E.U16 R4, desc[UR36][R4.64] ;  /* 0x0000002404047981 */ /* 0x000ea4000c1e1500 */
[----:B--2---:R-:W0:Y:S02]  /*03a0*/  I2F.S16 R0, R4 ;  /* 0x0000000400007306 */ /* 0x004e240000101400 */
[----:B0-----:R-:W-:-:S04]  /*03b0*/  F2FP.BF16.F32.PACK_AB R0, RZ, R0 ;  /* 0x00000000ff00723e */ /* 0x001fc800000010ff */
[----:B------:R-:W-:Y:S01]  /*03c0*/  PRMT R27, R0, 0x7610, R27 ;  /* 0x00007610001b7816 */ /* 0x000fe2000000001b */
[----:B------:R-:W-:Y:S06]  /*03d0*/  BRA `(.L_x_424) ;  /* 0x0000000c00907947 */ /* 0x000fec0003800000 */
.L_x_420:
        /* <DEDUP_REMOVED lines=9> */
.L_x_428:
[----:B------:R-:W2:Y:S02]  /*0470*/  LDG.E.U16 R0, desc[UR36][R4.64] ;  /* 0x0000002404007981 */ /* 0x000ea4000c1e1500 */
[----:B--2---:R-:W-:-:S05]  /*0480*/  HADD2.F32 R0, -RZ, R0.H0_H0 ;  /* 0x20000000ff007230 */ /* 0x004fca0000004100 */
[----:B------:R-:W-:-:S04]  /*0490*/  F2FP.BF16.F32.PACK_AB R0, RZ, R0 ;  /* 0x00000000ff00723e */ /* 0x000fc800000010ff */
[----:B------:R-:W-:Y:S01]  /*04a0*/  PRMT R27, R0, 0x7610, R27 ;  /* 0x00007610001b7816 */ /* 0x000fe2000000001b */
[----:B------:R-:W-:Y:S06]  /*04b0*/  BRA `(.L_x_424) ;  /* 0x0000000c00587947 */ /* 0x000fec0003800000 */
.L_x_427:
        /* <DEDUP_REMOVED lines=9> */
.L_x_430:
[----:B------:R-:W2:Y:S02]  /*0550*/  LDG.E.U16 R4, desc[UR36][R4.64] ;  /* 0x0000002404047981 */ /* 0x000ea4000c1e1500 */
[----:B--2---:R-:W-:-:S05]  /*0560*/  HADD2.F32 R0, -RZ, R4.H0_H0 ;  /* 0x20000004ff007230 */ /* 0x004fca0000004100 */
[----:B------:R-:W-:-:S04]  /*0570*/  F2FP.BF16.F32.PACK_AB R0, RZ, R0 ;  /* 0x00000000ff00723e */ /* 0x000fc800000010ff */
[----:B------:R-:W-:Y:S01]  /*0580*/  PRMT R27, R0, 0x7610, R27 ;  /* 0x00007610001b7816 */ /* 0x000fe2000000001b */
[----:B------:R-:W-:Y:S06]  /*0590*/  BRA `(.L_x_424) ;  /* 0x0000000c00207947 */ /* 0x000fec0003800000 */
.L_x_429:
        /* <DEDUP_REMOVED lines=13> */
.L_x_419:
        /* <DEDUP_REMOVED lines=14> */
.L_x_433:
        /* <DEDUP_REMOVED lines=13> */
.L_x_432:
        /* <DEDUP_REMOVED lines=27> */
.L_x_435:
[----:B------:R-:W2:Y:S02]  /*09d0*/  LDG.E.U8 R4, desc[UR36][R4.64] ;  /* 0x0000002404047981 */ /* 0x000ea4000c1e1100 */
[C---:B--2---:R-:W-:Y:S02]  /*09e0*/  IMAD.SHL.U32 R3, R4.reuse, 0x2000000, RZ ;  /* 0x0200000004037824 */ /* 0x044fe400078e00ff */
[----:B------:R-:W-:-:S03]  /*09f0*/  IMAD.SHL.U32 R6, R4, 0x100, RZ ;  /* 0x0000010004067824 */ /* 0x000fc600078e00ff */
[----:B------:R-:W-:-:S13]  /*0a00*/  ISETP.GT.U32.AND P0, PT, R3, 0x7ffffff, PT ;  /* 0x07ffffff0300780c */ /* 0x000fda0003f04070 */
[----:B------:R-:W-:Y:S02]  /*0a10*/  @!P0 LOP3.LUT R0, R6, 0x7f00, RZ, 0xc0, !PT ;  /* 0x00007f0006008812 */ /* 0x000fe400078ec0ff */
[----:B------:R-:W-:Y:S02]  /*0a20*/  @P0 LEA.HI R3, R3, 0x70000000, RZ, 0x1c ;  /* 0x7000000003030811 */ /* 0x000fe400078fe0ff */
[----:B------:R-:W-:Y:S02]  /*0a30*/  @!P0 LOP3.LUT R0, R0, 0x3f000000, RZ, 0xfc, !PT ;  /* 0x3f00000000008812 */ /* 0x000fe400078efcff */
[----:B------:R-:W-:-:S03]  /*0a40*/  PRMT R6, R6, 0x9910, RZ ;  /* 0x0000991006067816 */ /* 0x000fc600000000ff */
[----:B------:R-:W-:Y:S01]  /*0a50*/  @!P0 FADD.FTZ R0, R0, -0.5 ;  /* 0xbf00000000008421 */ /* 0x000fe20000010000 */
[----:B------:R-:W-:Y:S01]  /*0a60*/  @P0 FMUL.FTZ R0, R3, 1.9259299443872358531e-34 ;  /* 0x0780000003000820 */ /* 0x000fe20000410000 */
[----:B------:R-:W-:-:S05]  /*0a70*/  IMAD.MOV.U32 R3, RZ, RZ, R6 ;  /* 0x000000ffff037224 */ /* 0x000fca00078e0006 */
[----:B------:R-:W-:-:S04]  /*0a80*/  LOP3.LUT R0, R0, 0x80000000, R3, 0xf8, !PT ;  /* 0x8000000000007812 */ /* 0x000fc800078ef803 */
[----:B------:R-:W-:-:S04]  /*0a90*/  F2FP.BF16.F32.PACK_AB R0, RZ, R0 ;  /* 0x00000000ff00723e */ /* 0x000fc800000010ff */
[----:B------:R-:W-:Y:S01]  /*0aa0*/  PRMT R27, R0, 0x7610, R27 ;  /* 0x00007610001b7816 */ /* 0x000fe2000000001b */
[----:B------:R-:W-:Y:S06]  /*0ab0*/  BRA `(.L_x_424) ;  /* 0x0000000400d87947 */ /* 0x000fec0003800000 */
.L_x_434:
[----:B------:R0:W5:Y:S01]  /*0ac0*/  LDG.E.U16 R27, desc[UR36][R4.64] ;  /* 0x00000024041b7981 */ /* 0x000162000c1e1500 */
[----:B------:R-:W-:Y:S05]  /*0ad0*/  BRA `(.L_x_424) ;  /* 0x0000000400d07947 */ /* 0x000fea0003800000 */
.L_x_431:
        /* <DEDUP_REMOVED lines=13> */
.L_x_438:
        /* <DEDUP_REMOVED lines=21> */
.L_x_442:
[----:B------:R-:W-:Y:S05]  /*0d00*/  BSYNC.RECONVERGENT B1 ;  /* 0x0000000000017941 */ /* 0x000fea0003800200 */
.L_x_441:
[----:B------:R-:W-:Y:S01]  /*0d10*/  IMAD.SHL.U32 R0, R0, 0x100000, RZ ;  /* 0x0010000000007824 */ /* 0x000fe200078e00ff */
[----:B------:R-:W-:-:S04]  /*0d20*/  LEA R3, R3, 0x3b800000, 0x17 ;  /* 0x3b80000003037811 */ /* 0x000fc800078eb8ff */
[----:B------:R-:W-:-:S07]  /*0d30*/  LOP3.LUT R0, R3, R0, R7, 0xfe, !PT ;  /* 0x0000000003007212 */ /* 0x000fce00078efe07 */
.L_x_440:
[----:B------:R-:W-:Y:S05]  /*0d40*/  BSYNC.RECONVERGENT B0 ;  /* 0x0000000000007941 */ /* 0x000fea0003800200 */
.L_x_439:
[----:B------:R-:W-:-:S04]  /*0d50*/  F2FP.BF16.F32.PACK_AB R0, RZ, R0 ;  /* 0x00000000ff00723e */ /* 0x000fc800000010ff */
[----:B------:R-:W-:Y:S01]  /*0d60*/  PRMT R27, R0, 0x7610, R27 ;  /* 0x00007610001b7816 */ /* 0x000fe2000000001b */
[----:B------:R-:W-:Y:S06]  /*0d70*/  BRA `(.L_x_424) ;  /* 0x0000000400287947 */ /* 0x000fec0003800000 */
.L_x_437:
        /* <DEDUP_REMOVED lines=21> */
.L_x_446:
[----:B------:R-:W-:Y:S05]  /*0ed0*/  BSYNC.RECONVERGENT B1 ;  /* 0x0000000000017941 */ /* 0x000fea0003800200 */
.L_x_445:
[----:B------:R-:W-:Y:S01]  /*0ee0*/  IMAD.SHL.U32 R0, R0, 0x200000, RZ ;  /* 0x0020000000007824 */ /* 0x000fe200078e00ff */
[----:B------:R-:W-:-:S04]  /*0ef0*/  LEA R3, R3, 0x37800000, 0x17 ;  /* 0x3780000003037811 */ /* 0x000fc800078eb8ff */
[----:B------:R-:W-:-:S07]  /*0f00*/  LOP3.LUT R0, R3, R0, R7, 0xfe, !PT ;  /* 0x0000000003007212 */ /* 0x000fce00078efe07 */
.L_x_444:
[----:B------:R-:W-:Y:S05]  /*0f10*/  BSYNC.RECONVERGENT B0 ;  /* 0x0000000000007941 */ /* 0x000fea0003800200 */
.L_x_443:
[----:B------:R-:W-:-:S04]  /*0f20*/  F2FP.BF16.F32.PACK_AB R0, RZ, R0 ;  /* 0x00000000ff00723e */ /* 0x000fc800000010ff */
[----:B------:R-:W-:Y:S01]  /*0f30*/  PRMT R27, R0, 0x7610, R27 ;  /* 0x00007610001b7816 */ /* 0x000fe2000000001b */
[----:B------:R-:W-:Y:S06]  /*0f40*/  BRA `(.L_x_424) ;  /* 0x0000000000b47947 */ /* 0x000fec0003800000 */
.L_x_436:
[----:B------:R-:W-:-:S09]  /*0f50*/  UISETP.NE.AND UP0, UPT, UR4, 0x1c, UPT ;  /* 0x0000001c0400788c */ /* 0x000fd2000bf05270 */
[----:B------:R-:W-:Y:S05]  /*0f60*/  BRA.U !UP0, `(.L_x_447) ;  /* 0x00000001089c7547 */ /* 0x000fea000b800000 */
[----:B------:R-:W-:-:S09]  /*0f70*/  UISETP.NE.AND UP0, UPT, UR4, 0x1d, UPT ;  /* 0x0000001d0400788c */ /* 0x000fd2000bf05270 */
[----:B------:R-:W-:Y:S05]  /*0f80*/  BRA.U !UP0, `(.L_x_448) ;  /* 0x0000000108807547 */ /* 0x000fea000b800000 */
[----:B------:R-:W-:-:S09]  /*0f90*/  UISETP.NE.AND UP0, UPT, UR4, 0x2c, UPT ;  /* 0x0000002c0400788c */ /* 0x000fd2000bf05270 */
[----:B------:R-:W-:Y:S05]  /*0fa0*/  BRA.U !UP0, `(.L_x_449) ;  /* 0x0000000108487547 */ /* 0x000fea000b800000 */
.L_x_423:
        /* <DEDUP_REMOVED lines=12> */
[----:B---3--:R-:W-:Y:S02]  /*1070*/  IMAD.U32 R10, RZ, RZ, UR8 ;  /* 0x00000008ff0a7e24 */ /* 0x008fe4000f8e00ff */
[----:B------:R-:W-:-:S07]  /*1080*/  IMAD.U32 R11, RZ, RZ, UR9 ;  /* 0x00000009ff0b7e24 */ /* 0x000fce000f8e00ff */
[----:B------:R-:W-:-:S07]  /*1090*/  LEPC R20, `(.L_x_450) ;  /* 0x000000001014794e */ /* 0x000fce0000000000 */
[----:B--2---:R-:W-:Y:S05]  /*10a0*/  CALL.ABS.NOINC R14 ;  /* 0x000000000e007343 */ /* 0x004fea0003c00000 */
.L_x_450:
[----:B------:R-:W-:Y:S01]  /*10b0*/  PRMT R27, RZ, 0x7610, R27 ;  /* 0x00007610ff1b7816 */ /* 0x000fe2000000001b */
[----:B------:R-:W-:Y:S06]  /*10c0*/  BRA `(.L_x_424) ;  /* 0x0000000000547947 */ /* 0x000fec0003800000 */
.L_x_449:
        /* <DEDUP_REMOVED lines=8> */
.L_x_452:
[----:B------:R-:W-:Y:S05]  /*1150*/  BSYNC.RECONVERGENT B0 ;  /* 0x0000000000007941 */ /* 0x000fea0003800200 */
.L_x_451:
[----:B------:R-:W-:-:S04]  /*1160*/  F2FP.BF16.F32.PACK_AB R0, RZ, R0 ;  /* 0x00000000ff00723e */ /* 0x000fc800000010ff */
[----:B------:R-:W-:Y:S01]  /*1170*/  PRMT R27, R0, 0x7610, R27 ;  /* 0x00007610001b7816 */ /* 0x000fe2000000001b */
[----:B------:R-:W-:Y:S06]  /*1180*/  BRA `(.L_x_424) ;  /* 0x0000000000247947 */ /* 0x000fec0003800000 */
.L_x_448:
[----:B------:R-:W2:Y:S02]  /*1190*/  LDG.E.64 R4, desc[UR36][R4.64] ;  /* 0x0000002404047981 */ /* 0x000ea4000c1e1b00 */
[----:B--2---:R-:W0:Y:S02]  /*11a0*/  I2F.U64 R0, R4 ;  /* 0x0000000400007312 */ /* 0x004e240000301000 */
[----:B0-----:R-:W-:-:S04]  /*11b0*/  F2FP.BF16.F32.PACK_AB R0, RZ, R0 ;  /* 0x00000000ff00723e */ /* 0x001fc800000010ff */
[----:B------:R-:W-:Y:S01]  /*11c0*/  PRMT R27, R0, 0x7610, R27 ;  /* 0x00007610001b7816 */ /* 0x000fe2000000001b */
[----:B------:R-:W-:Y:S06]  /*11d0*/  BRA `(.L_x_424) ;  /* 0x0000000000107947 */ /* 0x000fec0003800000 */
.L_x_447:
[----:B------:R-:W2:Y:S02]  /*11e0*/  LDG.E R4, desc[UR36][R4.64] ;  /* 0x0000002404047981 */ /* 0x000ea4000c1e1900 */
[----:B--2---:R-:W-:-:S04]  /*11f0*/  I2FP.F32.U32 R0, R4 ;  /* 0x0000000400007245 */ /* 0x004fc80000201000 */
[----:B------:R-:W-:-:S04]  /*1200*/  F2FP.BF16.F32.PACK_AB R0, RZ, R0 ;  /* 0x00000000ff00723e */ /* 0x000fc800000010ff */
[----:B------:R-:W-:-:S07]  /*1210*/  PRMT R27, R0, 0x7610, R27 ;  /* 0x00007610001b7816 */ /* 0x000fce000000001b */
.L_x_424:
[----:B0-----:R-:W0:Y:S01]  /*1220*/  LDC.64 R4, c[0x0][0x3a8] ;  /* 0x0000ea00ff047b82 */ /* 0x001e220000000a00 */
[----:B------:R-:W1:Y:S01]  /*1230*/  LDCU UR5, c[0x0][0x3bc] ;  /* 0x00007780ff0577ac */ /* 0x000e620008000800 */
        /* <DEDUP_REMOVED lines=19> */
.L_x_456:
[----:B------:R-:W2:Y:S02]  /*1370*/  LDG.E.U8 R4, desc[UR36][R4.64] ;  /* 0x0000002404047981 */ /* 0x000ea4000c1e1100 */
[----:B--2---:R-:W-:-:S04]  /*1380*/  I2FP.F32.U32 R0, R4 ;  /* 0x0000000400007245 */ /* 0x004fc80000201000 */
[----:B------:R-:W-:-:S04]  /*1390*/  F2FP.BF16.F32.PACK_AB R0, RZ, R0 ;  /* 0x00000000ff00723e */ /* 0x000fc800000010ff */
[----:B------:R-:W-:Y:S01]  /*13a0*/  PRMT R26, R0, 0x7610, R26 ;  /* 0x00007610001a7816 */ /* 0x000fe2000000001a */
[----:B------:R-:W-:Y:S06]  /*13b0*/  BRA `(.L_x_458) ;  /* 0x0000000c00e47947 */ /* 0x000fec0003800000 */
.L_x_455:
        /* <DEDUP_REMOVED lines=11> */
.L_x_460:
[----:B------:R-:W2:Y:S02]  /*1470*/  LDG.E R4, desc[UR36][R4.64] ;  /* 0x0000002404047981 */ /* 0x000ea4000c1e1900 */
[----:B--2---:R-:W-:-:S04]  /*1480*/  I2FP.F32.S32 R0, R4 ;  /* 0x0000000400007245 */ /* 0x004fc80000201400 */
[----:B------:R-:W-:-:S04]  /*1490*/  F2FP.BF16.F32.PACK_AB R0, RZ, R0 ;  /* 0x00000000ff00723e */ /* 0x000fc800000010ff */
[----:B------:R-:W-:Y:S01]  /*14a0*/  PRMT R26, R0, 0x7610, R26 ;  /* 0x00007610001a7816 */ /* 0x000fe2000000001a */
[----:B------:R-:W-:Y:S06]  /*14b0*/  BRA `(.L_x_458) ;  /* 0x0000000c00a47947 */ /* 0x000fec0003800000 */
.L_x_459:
[----:B------:R-:W2:Y:S02]  /*14c0*/  LDG.E.U16 R4, desc[UR36][R4.64] ;  /* 0x0000002404047981 */ /* 0x000ea4000c1e1500 */
[----:B--2---:R-:W0:Y:S02]  /*14d0*/  I2F.S16 R0, R4 ;  /* 0x0000000400007306 */ /* 0x004e240000101400 */
[----:B0-----:R-:W-:-:S04]  /*14e0*/  F2FP.BF16.F32.PACK_AB R0, RZ, R0 ;  /* 0x00000000ff00723e */ /* 0x001fc800000010ff */
[----:B------:R-:W-:Y:S01]  /*14f0*/  PRMT R26, R0, 0x7610, R26 ;  /* 0x00007610001a7816 */ /* 0x000fe2000000001a */
[----:B------:R-:W-:Y:S06]  /*1500*/  BRA `(.L_x_458) ;  /* 0x0000000c00907947 */ /* 0x000fec0003800000 */
.L_x_454:
        /* <DEDUP_REMOVED lines=9> */
.L_x_462:
[----:B------:R-:W2:Y:S02]  /*15a0*/  LDG.E.U16 R0, desc[UR36][R4.64] ;  /* 0x0000002404007981 */ /* 0x000ea4000c1e1500 */
[----:B--2---:R-:W-:-:S05]  /*15b0*/  HADD2.F32 R0, -RZ, R0.H0_H0 ;  /* 0x20000000ff007230 */ /* 0x004fca0000004100 */
[----:B------:R-:W-:-:S04]  /*15c0*/  F2FP.BF16.F32.PACK_AB R0, RZ, R0 ;  /* 0x00000000ff00723e */ /* 0x000fc800000010ff */
[----:B------:R-:W-:Y:S01]  /*15d0*/  PRMT R26, R0, 0x7610, R26 ;  /* 0x00007610001a7816 */ /* 0x000fe2000000001a */
[----:B------:R-:W-:Y:S06]  /*15e0*/  BRA `(.L_x_458) ;  /* 0x0000000c00587947 */ /* 0x000fec0003800000 */
.L_x_461:
        /* <DEDUP_REMOVED lines=9> */
.L_x_464:
[----:B------:R-:W2:Y:S02]  /*1680*/  LDG.E.U16 R4, desc[UR36][R4.64] ;  /* 0x0000002404047981 */ /* 0x000ea4000c1e1500 */
[----:B--2---:R-:W-:-:S05]  /*1690*/  HADD2.F32 R0, -RZ, R4.H0_H0 ;  /* 0x20000004ff007230 */ /* 0x004fca0000004100 */
[----:B------:R-:W-:-:S04]  /*16a0*/  F2FP.BF16.F32.PACK_AB R0, RZ, R0 ;  /* 0x00000000ff00723e */ /* 0x000fc800000010ff */
[----:B------:R-:W-:Y:S01]  /*16b0*/  PRMT R26, R0, 0x7610, R26 ;  /* 0x00007610001a7816 */ /* 0x000fe2000000001a */
[----:B------:R-:W-:Y:S06]  /*16c0*/  BRA `(.L_x_458) ;  /* 0x0000000c00207947 */ /* 0x000fec0003800000 */
.L_x_463:
        /* <DEDUP_REMOVED lines=13> */
.L_x_453:
        /* <DEDUP_REMOVED lines=14> */
.L_x_467:
        /* <DEDUP_REMOVED lines=13> */
.L_x_466:
        /* <DEDUP_REMOVED lines=27> */
.L_x_469:
        /* <DEDUP_REMOVED lines=15> */
.L_x_468:
[----:B------:R0:W5:Y:S01]  /*1bf0*/  LDG.E.U16 R26, desc[UR36][R4.64] ;  /* 0x00000024041a7981 */ /* 0x000162000c1e1500 */
[----:B------:R-:W-:Y:S05]  /*1c00*/  BRA `(.L_x_458) ;  /* 0x0000000400d07947 */ /* 0x000fea0003800000 */
.L_x_465:
        /* <DEDUP_REMOVED lines=13> */
.L_x_472:
        /* <DEDUP_REMOVED lines=21> */
.L_x_476:
[----:B------:R-:W-:Y:S05]  /*1e30*/  BSYNC.RECONVERGENT B1 ;  /* 0x0000000000017941 */ /* 0x000fea0003800200 */
.L_x_475:
[----:B------:R-:W-:Y:S01]  /*1e40*/  IMAD.SHL.U32 R0, R0, 0x100000, RZ ;  /* 0x0010000000007824 */ /* 0x000fe200078e00ff */
[----:B------:R-:W-:-:S04]  /*1e50*/  LEA R3, R3, 0x3b800000, 0x17 ;  /* 0x3b80000003037811 */ /* 0x000fc800078eb8ff */
[----:B------:R-:W-:-:S07]  /*1e60*/  LOP3.LUT R0, R3, R0, R7, 0xfe, !PT ;  /* 0x0000000003007212 */ /* 0x000fce00078efe07 */
.L_x_474:
[----:B------:R-:W-:Y:S05]  /*1e70*/  BSYNC.RECONVERGENT B0 ;  /* 0x0000000000007941 */ /* 0x000fea0003800200 */
.L_x_473:
[----:B------:R-:W-:-:S04]  /*1e80*/  F2FP.BF16.F32.PACK_AB R0, RZ, R0 ;  /* 0x00000000ff00723e */ /* 0x000fc800000010ff */
[----:B------:R-:W-:Y:S01]  /*1e90*/  PRMT R26, R0, 0x7610, R26 ;  /* 0x00007610001a7816 */ /* 0x000fe2000000001a */
[----:B------:R-:W-:Y:S06]  /*1ea0*/  BRA `(.L_x_458) ;  /* 0x0000000400287947 */ /* 0x000fec0003800000 */
.L_x_471:
        /* <DEDUP_REMOVED lines=21> */
.L_x_480:
[----:B------:R-:W-:Y:S05]  /*2000*/  BSYNC.RECONVERGENT B1 ;  /* 0x0000000000017941 */ /* 0x000fea0003800200 */
.L_x_479:
[----:B------:R-:W-:Y:S01]  /*2010*/  IMAD.SHL.U32 R0, R0, 0x200000, RZ ;  /* 0x0020000000007824 */ /* 0x000fe200078e00ff */
[----:B------:R-:W-:-:S04]  /*2020*/  LEA R3, R3, 0x37800000, 0x17 ;  /* 0x3780000003037811 */ /* 0x000fc800078eb8ff */
[----:B------:R-:W-:-:S07]  /*2030*/  LOP3.LUT R0, R3, R0, R7, 0xfe, !PT ;  /* 0x0000000003007212 */ /* 0x000fce00078efe07 */
.L_x_478:
[----:B------:R-:W-:Y:S05]  /*2040*/  BSYNC.RECONVERGENT B0 ;  /* 0x0000000000007941 */ /* 0x000fea0003800200 */
.L_x_477:
[----:B------:R-:W-:-:S04]  /*2050*/  F2FP.BF16.F32.PACK_AB R0, RZ, R0 ;  /* 0x00000000ff00723e */ /* 0x000fc800000010ff */
[----:B------:R-:W-:Y:S01]  /*2060*/  PRMT R26, R0, 0x7610, R26 ;  /* 0x00007610001a7816 */ /* 0x000fe2000000001a */
[----:B------:R-:W-:Y:S06]  /*2070*/  BRA `(.L_x_458) ;  /* 0x0000000000b47947 */ /* 0x000fec0003800000 */
.L_x_470:
[----:B------:R-:W-:-:S09]  /*2080*/  UISETP.NE.AND UP0, UPT, UR4, 0x1c, UPT ;  /* 0x0000001c0400788c */ /* 0x000fd2000bf05270 */
[----:B------:R-:W-:Y:S05]  /*2090*/  BRA.U !UP0, `(.L_x_481) ;  /* 0x00000001089c7547 */ /* 0x000fea000b800000 */
[----:B------:R-:W-:-:S09]  /*20a0*/  UISETP.NE.AND UP0, UPT, UR4, 0x1d, UPT ;  /* 0x0000001d0400788c */ /* 0x000fd2000bf05270 */
[----:B------:R-:W-:Y:S05]  /*20b0*/  BRA.U !UP0, `(.L_x_482) ;  /* 0x0000000108807547 */ /* 0x000fea000b800000 */
[----:B------:R-:W-:-:S09]  /*20c0*/  UISETP.NE.AND UP0, UPT, UR4, 0x2c, UPT ;  /* 0x0000002c0400788c */ /* 0x000fd2000bf05270 */
[----:B------:R-:W-:Y:S05]  /*20d0*/  BRA.U !UP0, `(.L_x_483) ;  /* 0x0000000108487547 */ /* 0x000fea000b800000 */
.L_x_457:
        /* <DEDUP_REMOVED lines=15> */
[----:B--2--5:R-:W-:Y:S05]  /*21d0*/  CALL.ABS.NOINC R14 ;  /* 0x000000000e007343 */ /* 0x024fea0003c00000 */
.L_x_484:
[----:B------:R-:W-:Y:S01]  /*21e0*/  PRMT R26, RZ, 0x7610, R26 ;  /* 0x00007610ff1a7816 */ /* 0x000fe2000000001a */
[----:B------:R-:W-:Y:S06]  /*21f0*/  BRA `(.L_x_458) ;  /* 0x0000000000547947 */ /* 0x000fec0003800000 */
.L_x_483:
        /* <DEDUP_REMOVED lines=8> */
.L_x_486:
[----:B------:R-:W-:Y:S05]  /*2280*/  BSYNC.RECONVERGENT B0 ;  /* 0x0000000000007941 */ /* 0x000fea0003800200 */
.L_x_485:
[----:B------:R-:W-:-:S04]  /*2290*/  F2FP.BF16.F32.PACK_AB R0, RZ, R0 ;  /* 0x00000000ff00723e */ /* 0x000fc800000010ff */
[----:B------:R-:W-:Y:S01]  /*22a0*/  PRMT R26, R0, 0x7610, R26 ;  /* 0x00007610001a7816 */ /* 0x000fe2000000001a */
[----:B------:R-:W-:Y:S06]  /*22b0*/  BRA `(.L_x_458) ;  /* 0x0000000000247947 */ /* 0x000fec0003800000 */
.L_x_482:
[----:B------:R-:W2:Y:S02]  /*22c0*/  LDG.E.64 R4, desc[UR36][R4.64] ;  /* 0x0000002404047981 */ /* 0x000ea4000c1e1b00 */
[----:B--2---:R-:W0:Y:S02]  /*22d0*/  I2F.U64 R0, R4 ;  /* 0x0000000400007312 */ /* 0x004e240000301000 */
[----:B0-----:R-:W-:-:S04]  /*22e0*/  F2FP.BF16.F32.PACK_AB R0, RZ, R0 ;  /* 0x00000000ff00723e */ /* 0x001fc800000010ff */
[----:B------:R-:W-:Y:S01]  /*22f0*/  PRMT R26, R0, 0x7610, R26 ;  /* 0x00007610001a7816 */ /* 0x000fe2000000001a */
[----:B------:R-:W-:Y:S06]  /*2300*/  BRA `(.L_x_458) ;  /* 0x0000000000107947 */ /* 0x000fec0003800000 */
.L_x_481:
[----:B------:R-:W2:Y:S02]  /*2310*/  LDG.E R4, desc[UR36][R4.64] ;  /* 0x0000002404047981 */ /* 0x000ea4000c1e1900 */
[----:B--2---:R-:W-:-:S04]  /*2320*/  I2FP.F32.U32 R0, R4 ;  /* 0x0000000400007245 */ /* 0x004fc80000201000 */
[----:B------:R-:W-:-:S04]  /*2330*/  F2FP.BF16.F32.PACK_AB R0, RZ, R0 ;  /* 0x00000000ff00723e */ /* 0x000fc800000010ff */
[----:B------:R-:W-:-:S07]  /*2340*/  PRMT R26, R0, 0x7610, R26 ;  /* 0x00007610001a7816 */ /* 0x000fce000000001a */
.L_x_458:
[----:B------:R-:W-:-:S07]  /*2350*/  VIADD R23, R25, 0x80 ;  /* 0x0000008019177836 */ /* 0x000fce0000000000 */
.L_x_418:
[----:B------:R-:W-:Y:S05]  /*2360*/  BSYNC.RECONVERGENT B6 ;  /* 0x0000000000067941 */ /* 0x000fea0003800200 */
.L_x_417:
[----:B------:R-:W-:Y:S01]  /*2370*/  ISETP.GE.AND P0, PT, R23, R16, PT ;  /* 0x000000101700720c */ /* 0x000fe20003f06270 */
[----:B------:R-:W-:Y:S01]  /*2380*/  BSSY.RECONVERGENT B6, `(.L_x_487) ;  /* 0x000022c000067945 */ /* 0x000fe20003800200 */
[----:B------:R-:W-:Y:S02]  /*2390*/  PRMT R24, RZ, 0x7610, R24 ;  /* 0x00007610ff187816 */ /* 0x000fe40000000018 */
[----:B------:R-:W-:-:S09]  /*23a0*/  PRMT R22, RZ, 0x7610, R22 ;  /* 0x00007610ff167816 */ /* 0x000fd20000000016 */
[----:B------:R-:W-:Y:S05]  /*23b0*/  @P0 BRA `(.L_x_488) ;  /* 0x0000002000a00947 */ /* 0x000fea0003800000 */
[----:B0-----:R-:W0:Y:S01]  /*23c0*/  LDC.64 R4, c[0x0][0x3a0] ;  /* 0x0000e800ff047b82 */ /* 0x001e220000000a00 */
        /* <DEDUP_REMOVED lines=21> */
.L_x_492:
[----:B------:R-:W2:Y:S02]  /*2520*/  LDG.E.U8 R4, desc[UR36][R4.64] ;  /* 0x0000002404047981 */ /* 0x000ea4000c1e1100 */
[----:B--2---:R-:W-:-:S04]  /*2530*/  I2FP.F32.U32 R0, R4 ;  /* 0x0000000400007245 */ /* 0x004fc80000201000 */
[----:B------:R-:W-:-:S04]  /*2540*/  F2FP.BF16.F32.PACK_AB R0, RZ, R0 ;  /* 0x00000000ff00723e */ /* 0x000fc800000010ff */
[----:B------:R-:W-:Y:S01]  /*2550*/  PRMT R24, R0, 0x7610, R24 ;  /* 0x0000761000187816 */ /* 0x000fe20000000018 */
[----:B------:R-:W-:Y:S06]  /*2560*/  BRA `(.L_x_494) ;  /* 0x0000000c00e47947 */ /* 0x000fec0003800000 */
.L_x_491:
        /* <DEDUP_REMOVED lines=11> */
.L_x_496:
[----:B------:R-:W2:Y:S02]  /*2620*/  LDG.E R4, desc[UR36][R4.64] ;  /* 0x0000002404047981 */ /* 0x000ea4000c1e1900 */
[----:B--2---:R-:W-:-:S04]  /*2630*/  I2FP.F32.S32 R0, R4 ;  /* 0x0000000400007245 */ /* 0x004fc80000201400 */
[----:B------:R-:W-:-:S04]  /*2640*/  F2FP.BF16.F32.PACK_AB R0, RZ, R0 ;  /* 0x00000000ff00723e */ /* 0x000fc800000010ff */
[----:B------:R-:W-:Y:S01]  /*2650*/  PRMT R24, R0, 0x7610, R24 ;  /* 0x0000761000187816 */ /* 0x000fe20000000018 */
[----:B------:R-:W-:Y:S06]  /*2660*/  BRA `(.L_x_494) ;  /* 0x0000000c00a47947 */ /* 0x000fec0003800000 */
.L_x_495:
[----:B------:R-:W2:Y:S02]  /*2670*/  LDG.E.U16 R4, desc[UR36][R4.64] ;  /* 0x0000002404047981 */ /* 0x000ea4000c1e1500 */
[----:B--2---:R-:W0:Y:S02]  /*2680*/  I2F.S16 R0, R4 ;  /* 0x0000000400007306 */ /* 0x004e240000101400 */
[----:B0-----:R-:W-:-:S04]  /*2690*/  F2FP.BF16.F32.PACK_AB R0, RZ, R0 ;  /* 0x00000000ff00723e */ /* 0x001fc800000010ff */
[----:B------:R-:W-:Y:S01]  /*26a0*/  PRMT R24, R0, 0x7610, R24 ;  /* 0x0000761000187816 */ /* 0x000fe20000000018 */
[----:B------:R-:W-:Y:S06]  /*26b0*/  BRA `(.L_x_494) ;  /* 0x0000000c00907947 */ /* 0x000fec0003800000 */
.L_x_490:
        /* <DEDUP_REMOVED lines=9> */
.L_x_498:
[----:B------:R-:W2:Y:S02]  /*2750*/  LDG.E.U16 R0, desc[UR36][R4.64] ;  /* 0x0000002404007981 */ /* 0x000ea4000c1e1500 */
[----:B--2---:R-:W-:-:S05]  /*2760*/  HADD2.F32 R0, -RZ, R0.H0_H0 ;  /* 0x20000000ff007230 */ /* 0x004fca0000004100 */
[----:B------:R-:W-:-:S04]  /*2770*/  F2FP.BF16.F32.PACK_AB R0, RZ, R0 ;  /* 0x00000000ff00723e */ /* 0x000fc800000010ff */
[----:B------:R-:W-:Y:S01]  /*2780*/  PRMT R24, R0, 0x7610, R24 ;  /* 0x0000761000187816 */ /* 0x000fe20000000018 */
[----:B------:R-:W-:Y:S06]  /*2790*/  BRA `(.L_x_494) ;  /* 0x0000000c00587947 */ /* 0x000fec0003800000 */
.L_x_497:
        /* <DEDUP_REMOVED lines=9> */
.L_x_500:
[----:B------:R-:W2:Y:S02]  /*2830*/  LDG.E.U16 R4, desc[UR36][R4.64] ;  /* 0x0000002404047981 */ /* 0x000ea4000c1e1500 */
[----:B--2---:R-:W-:-:S05]  /*2840*/  HADD2.F32 R0, -RZ, R4.H0_H0 ;  /* 0x20000004ff007230 */ /* 0x004fca0000004100 */
[----:B------:R-:W-:-:S04]  /*2850*/  F2FP.BF16.F32.PACK_AB R0, RZ, R0 ;  /* 0x00000000ff00723e */ /* 0x000fc800000010ff */
[----:B------:R-:W-:Y:S01]  /*2860*/  PRMT R24, R0, 0x7610, R24 ;  /* 0x0000761000187816 */ /* 0x000fe20000000018 */
[----:B------:R-:W-:Y:S06]  /*2870*/  BRA `(.L_x_494) ;  /* 0x0000000c00207947 */ /* 0x000fec0003800000 */
.L_x_499:
        /* <DEDUP_REMOVED lines=13> */
.L_x_489:
        /* <DEDUP_REMOVED lines=14> */
.L_x_503:
        /* <DEDUP_REMOVED lines=13> */
.L_x_502:
        /* <DEDUP_REMOVED lines=27> */
.L_x_505:
[----:B------:R-:W2:Y:S02]  /*2cb0*/  LDG.E.U8 R4, desc[UR36][R4.64] ;  /* 0x0000002404047981 */ /* 0x000ea4000c1e1100 */
[C---:B--2---:R-:W-:Y:S02]  /*2cc0*/  IMAD.SHL.U32 R0, R4.reuse, 0x2000000, RZ ;  /* 0x0200000004007824 */ /* 0x044fe400078e00ff */
[----:B------:R-:W-:-:S03]  /*2cd0*/  IMAD.SHL.U32 R6, R4, 0x100, RZ ;  /* 0x0000010004067824 */ /* 0x000fc600078e00ff */
[----:B------:R-:W-:-:S13]  /*2ce0*/  ISETP.GE.U32.AND P0, PT, R0, 0x8000000, PT ;  /* 0x080000000000780c */ /* 0x000fda0003f06070 */
[----:B------:R-:W-:Y:S02]  /*2cf0*/  @!P0 LOP3.LUT R3, R6, 0x7f00, RZ, 0xc0, !PT ;  /* 0x00007f0006038812 */ /* 0x000fe400078ec0ff */
[----:B------:R-:W-:Y:S02]  /*2d00*/  @P0 LEA.HI R0, R0, 0x70000000, RZ, 0x1c ;  /* 0x7000000000000811 */ /* 0x000fe400078fe0ff */
[----:B------:R-:W-:Y:S02]  /*2d10*/  @!P0 LOP3.LUT R3, R3, 0x3f000000, RZ, 0xfc, !PT ;  /* 0x3f00000003038812 */ /* 0x000fe400078efcff */
[----:B------:R-:W-:Y:S01]  /*2d20*/  PRMT R6, R6, 0x9910, RZ ;  /* 0x0000991006067816 */ /* 0x000fe200000000ff */
[----:B------:R-:W-:Y:S02]  /*2d30*/  @P0 FMUL.FTZ R0, R0, 1.9259299443872358531e-34 ;  /* 0x0780000000000820 */ /* 0x000fe40000410000 */
[----:B------:R-:W-:Y:S02]  /*2d40*/  @!P0 FADD.FTZ R0, R3, -0.5 ;  /* 0xbf00000003008421 */ /* 0x000fe40000010000 */
[----:B------:R-:W-:-:S05]  /*2d50*/  IMAD.MOV.U32 R3, RZ, RZ, R6 ;  /* 0x000000ffff037224 */ /* 0x000fca00078e0006 */
[----:B------:R-:W-:-:S04]  /*2d60*/  LOP3.LUT R0, R0, 0x80000000, R3, 0xf8, !PT ;  /* 0x8000000000007812 */ /* 0x000fc800078ef803 */
[----:B------:R-:W-:-:S04]  /*2d70*/  F2FP.BF16.F32.PACK_AB R0, RZ, R0 ;  /* 0x00000000ff00723e */ /* 0x000fc800000010ff */
[----:B------:R-:W-:Y:S01]  /*2d80*/  PRMT R24, R0, 0x7610, R24 ;  /* 0x0000761000187816 */ /* 0x000fe20000000018 */
[----:B------:R-:W-:Y:S06]  /*2d90*/  BRA `(.L_x_494) ;  /* 0x0000000400d87947 */ /* 0x000fec0003800000 */
.L_x_504:
[----:B------:R0:W5:Y:S01]  /*2da0*/  LDG.E.U16 R24, desc[UR36][R4.64] ;  /* 0x0000002404187981 */ /* 0x000162000c1e1500 */
[----:B------:R-:W-:Y:S05]  /*2db0*/  BRA `(.L_x_494) ;  /* 0x0000000400d07947 */ /* 0x000fea0003800000 */
.L_x_501:
        /* <DEDUP_REMOVED lines=13> */
.L_x_508:
        /* <DEDUP_REMOVED lines=21> */
.L_x_512:
[----:B------:R-:W-:Y:S05]  /*2fe0*/  BSYNC.RECONVERGENT B1 ;  /* 0x0000000000017941 */ /* 0x000fea0003800200 */
.L_x_511:
[----:B------:R-:W-:Y:S01]  /*2ff0*/  IMAD.SHL.U32 R0, R0, 0x100000, RZ ;  /* 0x0010000000007824 */ /* 0x000fe200078e00ff */
[----:B------:R-:W-:-:S04]  /*3000*/  LEA R3, R3, 0x3b800000, 0x17 ;  /* 0x3b80000003037811 */ /* 0x000fc800078eb8ff */
[----:B------:R-:W-:-:S07]  /*3010*/  LOP3.LUT R0, R3, R0, R7, 0xfe, !PT ;  /* 0x0000000003007212 */ /* 0x000fce00078efe07 */
.L_x_510:
[----:B------:R-:W-:Y:S05]  /*3020*/  BSYNC.RECONVERGENT B0 ;  /* 0x0000000000007941 */ /* 0x000fea0003800200 */
.L_x_509:
[----:B------:R-:W-:-:S04]  /*3030*/  F2FP.BF16.F32.PACK_AB R0, RZ, R0 ;  /* 0x00000000ff00723e */ /* 0x000fc800000010ff */
[----:B------:R-:W-:Y:S01]  /*3040*/  PRMT R24, R0, 0x7610, R24 ;  /* 0x0000761000187816 */ /* 0x000fe20000000018 */
[----:B------:R-:W-:Y:S06]  /*3050*/  BRA `(.L_x_494) ;  /* 0x0000000400287947 */ /* 0x000fec0003800000 */
.L_x_507:
        /* <DEDUP_REMOVED lines=21> */
.L_x_516:
[----:B------:R-:W-:Y:S05]  /*31b0*/  BSYNC.RECONVERGENT B1 ;  /* 0x0000000000017941 */ /* 0x000fea0003800200 */
.L_x_515:
[----:B------:R-:W-:Y:S01]  /*31c0*/  IMAD.SHL.U32 R0, R0, 0x200000, RZ ;  /* 0x0020000000007824 */ /* 0x000fe200078e00ff */
[----:B------:R-:W-:-:S04]  /*31d0*/  LEA R3, R3, 0x37800000, 0x17 ;  /* 0x3780000003037811 */ /* 0x000fc800078eb8ff */
[----:B------:R-:W-:-:S07]  /*31e0*/  LOP3.LUT R0, R3, R0, R7, 0xfe, !PT ;  /* 0x0000000003007212 */ /* 0x000fce00078efe07 */
.L_x_514:
[----:B------:R-:W-:Y:S05]  /*31f0*/  BSYNC.RECONVERGENT B0 ;  /* 0x0000000000007941 */ /* 0x000fea0003800200 */
.L_x_513:
[----:B------:R-:W-:-:S04]  /*3200*/  F2FP.BF16.F32.PACK_AB R0, RZ, R0 ;  /* 0x00000000ff00723e */ /* 0x000fc800000010ff */
[----:B------:R-:W-:Y:S01]  /*3210*/  PRMT R24, R0, 0x7610, R24 ;  /* 0x0000761000187816 */ /* 0x000fe20000000018 */
[----:B------:R-:W-:Y:S06]  /*3220*/  BRA `(.L_x_494) ;  /* 0x0000000000b47947 */ /* 0x000fec0003800000 */
.L_x_506:
        /* <DEDUP_REMOVED lines=14> */
.L_x_520:
[----:B------:R-:W-:Y:S05]  /*3310*/  BSYNC.RECONVERGENT B0 ;  /* 0x0000000000007941 */ /* 0x000fea0003800200 */
.L_x_519:
[----:B------:R-:W-:-:S04]  /*3320*/  F2FP.BF16.F32.PACK_AB R0, RZ, R0 ;  /* 0x00000000ff00723e */ /* 0x000fc800000010ff */
[----:B------:R-:W-:Y:S01]  /*3330*/  PRMT R24, R0, 0x7610, R24 ;  /* 0x0000761000187816 */ /* 0x000fe20000000018 */
[----:B------:R-:W-:Y:S06]  /*3340*/  BRA `(.L_x_494) ;  /* 0x00000000006c7947 */ /* 0x000fec0003800000 */
.L_x_493:
        /* <DEDUP_REMOVED lines=16> */
.L_x_521:
[----:B------:R-:W-:Y:S01]  /*3450*/  PRMT R24, RZ, 0x7610, R24 ;  /* 0x00007610ff187816 */ /* 0x000fe20000000018 */
[----:B------:R-:W-:Y:S06]  /*3460*/  BRA `(.L_x_494) ;  /* 0x0000000000247947 */ /* 0x000fec0003800000 */
.L_x_518:
[----:B------:R-:W2:Y:S02]  /*3470*/  LDG.E.64 R4, desc[UR36][R4.64] ;  /* 0x0000002404047981 */ /* 0x000ea4000c1e1b00 */
[----:B--2---:R-:W0:Y:S02]  /*3480*/  I2F.U64 R0, R4 ;  /* 0x0000000400007312 */ /* 0x004e240000301000 */
[----:B0-----:R-:W-:-:S04]  /*3490*/  F2FP.BF16.F32.PACK_AB R0, RZ, R0 ;  /* 0x00000000ff00723e */ /* 0x001fc800000010ff */
[----:B------:R-:W-:Y:S01]  /*34a0*/  PRMT R24, R0, 0x7610, R24 ;  /* 0x0000761000187816 */ /* 0x000fe20000000018 */
[----:B------:R-:W-:Y:S06]  /*34b0*/  BRA `(.L_x_494) ;  /* 0x0000000000107947 */ /* 0x000fec0003800000 */
.L_x_517:
[----:B------:R-:W2:Y:S02]  /*34c0*/  LDG.E R4, desc[UR36][R4.64] ;  /* 0x0000002404047981 */ /* 0x000ea4000c1e1900 */
[----:B--2---:R-:W-:-:S04]  /*34d0*/  I2FP.F32.U32 R0, R4 ;  /* 0x0000000400007245 */ /* 0x004fc80000201000 */
[----:B------:R-:W-:-:S04]  /*34e0*/  F2FP.BF16.F32.PACK_AB R0, RZ, R0 ;  /* 0x00000000ff00723e */ /* 0x000fc800000010ff */
[----:B------:R-:W-:-:S07]  /*34f0*/  PRMT R24, R0, 0x7610, R24 ;  /* 0x0000761000187816 */ /* 0x000fce0000000018 */
.L_x_494:
        /* <DEDUP_REMOVED lines=21> */
.L_x_525:
[----:B------:R-:W2:Y:S02]  /*3650*/  LDG.E.U8 R4, desc[UR36][R4.64] ;  /* 0x0000002404047981 */ /* 0x000ea4000c1e1100 */
[----:B--2---:R-:W-:-:S04]  /*3660*/  I2FP.F32.U32 R0, R4 ;  /* 0x0000000400007245 */ /* 0x004fc80000201000 */
[----:B------:R-:W-:-:S04]  /*3670*/  F2FP.BF16.F32.PACK_AB R0, RZ, R0 ;  /* 0x00000000ff00723e */ /* 0x000fc800000010ff */
[----:B------:R-:W-:Y:S01]  /*3680*/  PRMT R22, R0, 0x7610, R22 ;  /* 0x0000761000167816 */ /* 0x000fe20000000016 */
[----:B------:R-:W-:Y:S06]  /*3690*/  BRA `(.L_x_527) ;  /* 0x0000000c00e47947 */ /* 0x000fec0003800000 */
.L_x_524:
        /* <DEDUP_REMOVED lines=11> */
.L_x_529:
[----:B------:R-:W2:Y:S02]  /*3750*/  LDG.E R4, desc[UR36][R4.64] ;  /* 0x0000002404047981 */ /* 0x000ea4000c1e1900 */
[----:B--2---:R-:W-:-:S04]  /*3760*/  I2FP.F32.S32 R0, R4 ;  /* 0x0000000400007245 */ /* 0x004fc80000201400 */
[----:B------:R-:W-:-:S04]  /*3770*/  F2FP.BF16.F32.PACK_AB R0, RZ, R0 ;  /* 0x00000000ff00723e */ /* 0x000fc800000010ff */
[----:B------:R-:W-:Y:S01]  /*3780*/  PRMT R22, R0, 0x7610, R22 ;  /* 0x0000761000167816 */ /* 0x000fe20000000016 */
[----:B------:R-:W-:Y:S06]  /*3790*/  BRA `(.L_x_527) ;  /* 0x0000000c00a47947 */ /* 0x000fec0003800000 */
.L_x_528:
[----:B------:R-:W2:Y:S02]  /*37a0*/  LDG.E.U16 R4, desc[UR36][R4.64] ;  /* 0x0000002404047981 */ /* 0x000ea4000c1e1500 */
[----:B--2---:R-:W0:Y:S02]  /*37b0*/  I2F.S16 R0, R4 ;  /* 0x0000000400007306 */ /* 0x004e240000101400 */
[----:B0-----:R-:W-:-:S04]  /*37c0*/  F2FP.BF16.F32.PACK_AB R0, RZ, R0 ;  /* 0x00000000ff00723e */ /* 0x001fc800000010ff */
[----:B------:R-:W-:Y:S01]  /*37d0*/  PRMT R22, R0, 0x7610, R22 ;  /* 0x0000761000167816 */ /* 0x000fe20000000016 */
[----:B------:R-:W-:Y:S06]  /*37e0*/  BRA `(.L_x_527) ;  /* 0x0000000c00907947 */ /* 0x000fec0003800000 */
.L_x_523:
        /* <DEDUP_REMOVED lines=9> */
.L_x_531:
[----:B------:R-:W2:Y:S02]  /*3880*/  LDG.E.U16 R0, desc[UR36][R4.64] ;  /* 0x0000002404007981 */ /* 0x000ea4000c1e1500 */
[----:B--2---:R-:W-:-:S05]  /*3890*/  HADD2.F32 R0, -RZ, R0.H0_H0 ;  /* 0x20000000ff007230 */ /* 0x004fca0000004100 */
[----:B------:R-:W-:-:S04]  /*38a0*/  F2FP.BF16.F32.PACK_AB R0, RZ, R0 ;  /* 0x00000000ff00723e */ /* 0x000fc800000010ff */
[----:B------:R-:W-:Y:S01]  /*38b0*/  PRMT R22, R0, 0x7610, R22 ;  /* 0x0000761000167816 */ /* 0x000fe20000000016 */
[----:B------:R-:W-:Y:S06]  /*38c0*/  BRA `(.L_x_527) ;  /* 0x0000000c00587947 */ /* 0x000fec0003800000 */
.L_x_530:
        /* <DEDUP_REMOVED lines=9> */
.L_x_533:
[----:B------:R-:W2:Y:S02]  /*3960*/  LDG.E.U16 R4, desc[UR36][R4.64] ;  /* 0x0000002404047981 */ /* 0x000ea4000c1e1500 */
[----:B--2---:R-:W-:-:S05]  /*3970*/  HADD2.F32 R0, -RZ, R4.H0_H0 ;  /* 0x20000004ff007230 */ /* 0x004fca0000004100 */
[----:B------:R-:W-:-:S04]  /*3980*/  F2FP.BF16.F32.PACK_AB R0, RZ, R0 ;  /* 0x00000000ff00723e */ /* 0x000fc800000010ff */
[----:B------:R-:W-:Y:S01]  /*3990*/  PRMT R22, R0, 0x7610, R22 ;  /* 0x0000761000167816 */ /* 0x000fe20000000016 */
[----:B------:R-:W-:Y:S06]  /*39a0*/  BRA `(.L_x_527) ;  /* 0x0000000c00207947 */ /* 0x000fec0003800000 */
.L_x_532:
        /* <DEDUP_REMOVED lines=13> */
.L_x_522:
        /* <DEDUP_REMOVED lines=14> */
.L_x_536:
        /* <DEDUP_REMOVED lines=13> */
.L_x_535:
        /* <DEDUP_REMOVED lines=27> */
.L_x_538:
        /* <DEDUP_REMOVED lines=15> */
.L_x_537:
[----:B------:R0:W5:Y:S01]  /*3ed0*/  LDG.E.U16 R22, desc[UR36][R4.64] ;  /* 0x0000002404167981 */ /* 0x000162000c1e1500 */
[----:B------:R-:W-:Y:S05]  /*3ee0*/  BRA `(.L_x_527) ;  /* 0x0000000400d07947 */ /* 0x000fea0003800000 */
.L_x_534:
        /* <DEDUP_REMOVED lines=13> */
.L_x_541:
        /* <DEDUP_REMOVED lines=21> */
.L_x_545:
[----:B------:R-:W-:Y:S05]  /*4110*/  BSYNC.RECONVERGENT B1 ;  /* 0x0000000000017941 */ /* 0x000fea0003800200 */
.L_x_544:
[----:B------:R-:W-:Y:S01]  /*4120*/  IMAD.SHL.U32 R0, R0, 0x100000, RZ ;  /* 0x0010000000007824 */ /* 0x000fe200078e00ff */
[----:B------:R-:W-:-:S04]  /*4130*/  LEA R3, R3, 0x3b800000, 0x17 ;  /* 0x3b80000003037811 */ /* 0x000fc800078eb8ff */
[----:B------:R-:W-:-:S07]  /*4140*/  LOP3.LUT R0, R3, R0, R7, 0xfe, !PT ;  /* 0x0000000003007212 */ /* 0x000fce00078efe07 */
.L_x_543:
[----:B------:R-:W-:Y:S05]  /*4150*/  BSYNC.RECONVERGENT B0 ;  /* 0x0000000000007941 */ /* 0x000fea0003800200 */
.L_x_542:
[----:B------:R-:W-:-:S04]  /*4160*/  F2FP.BF16.F32.PACK_AB R0, RZ, R0 ;  /* 0x00000000ff00723e */ /* 0x000fc800000010ff */
[----:B------:R-:W-:Y:S01]  /*4170*/  PRMT R22, R0, 0x7610, R22 ;  /* 0x0000761000167816 */ /* 0x000fe20000000016 */
[----:B------:R-:W-:Y:S06]  /*4180*/  BRA `(.L_x_527) ;  /* 0x0000000400287947 */ /* 0x000fec0003800000 */
.L_x_540:
        /* <DEDUP_REMOVED lines=21> */
.L_x_549:
[----:B------:R-:W-:Y:S05]  /*42e0*/  BSYNC.RECONVERGENT B1 ;  /* 0x0000000000017941 */ /* 0x000fea0003800200 */
.L_x_548:
[----:B------:R-:W-:Y:S01]  /*42f0*/  IMAD.SHL.U32 R0, R0, 0x200000, RZ ;  /* 0x0020000000007824 */ /* 0x000fe200078e00ff */
[----:B------:R-:W-:-:S04]  /*4300*/  LEA R3, R3, 0x37800000, 0x17 ;  /* 0x3780000003037811 */ /* 0x000fc800078eb8ff */
[----:B------:R-:W-:-:S07]  /*4310*/  LOP3.LUT R0, R3, R0, R7, 0xfe, !PT ;  /* 0x0000000003007212 */ /* 0x000fce00078efe07 */
.L_x_547:
[----:B------:R-:W-:Y:S05]  /*4320*/  BSYNC.RECONVERGENT B0 ;  /* 0x0000000000007941 */ /* 0x000fea0003800200 */
.L_x_546:
[----:B------:R-:W-:-:S04]  /*4330*/  F2FP.BF16.F32.PACK_AB R0, RZ, R0 ;  /* 0x00000000ff00723e */ /* 0x000fc800000010ff */
[----:B------:R-:W-:Y:S01]  /*4340*/  PRMT R22, R0, 0x7610, R22 ;  /* 0x0000761000167816 */ /* 0x000fe20000000016 */
[----:B------:R-:W-:Y:S06]  /*4350*/  BRA `(.L_x_527) ;  /* 0x0000000000b47947 */ /* 0x000fec0003800000 */
.L_x_539:
        /* <DEDUP_REMOVED lines=14> */
.L_x_553:
[----:B------:R-:W-:Y:S05]  /*4440*/  BSYNC.RECONVERGENT B0 ;  /* 0x0000000000007941 */ /* 0x000fea0003800200 */
.L_x_552:
[----:B------:R-:W-:-:S04]  /*4450*/  F2FP.BF16.F32.PACK_AB R0, RZ, R0 ;  /* 0x00000000ff00723e */ /* 0x000fc800000010ff */
[----:B------:R-:W-:Y:S01]  /*4460*/  PRMT R22, R0, 0x7610, R22 ;  /* 0x0000761000167816 */ /* 0x000fe20000000016 */
[----:B------:R-:W-:Y:S06]  /*4470*/  BRA `(.L_x_527) ;  /* 0x00000000006c7947 */ /* 0x000fec0003800000 */
.L_x_526:
        /* <DEDUP_REMOVED lines=16> */
.L_x_554:
[----:B------:R-:W-:Y:S01]  /*4580*/  PRMT R22, RZ, 0x7610, R22 ;  /* 0x00007610ff167816 */ /* 0x000fe20000000016 */
[----:B------:R-:W-:Y:S06]  /*4590*/  BRA `(.L_x_527) ;  /* 0x0000000000247947 */ /* 0x000fec0003800000 */
.L_x_551:
[----:B------:R-:W2:Y:S02]  /*45a0*/  LDG.E.64 R4, desc[UR36][R4.64] ;  /* 0x0000002404047981 */ /* 0x000ea4000c1e1b00 */
[----:B--2---:R-:W0:Y:S02]  /*45b0*/  I2F.U64 R0, R4 ;  /* 0x0000000400007312 */ /* 0x004e240000301000 */
[----:B0-----:R-:W-:-:S04]  /*45c0*/  F2FP.BF16.F32.PACK_AB R0, RZ, R0 ;  /* 0x00000000ff00723e */ /* 0x001fc800000010ff */
[----:B------:R-:W-:Y:S01]  /*45d0*/  PRMT R22, R0, 0x7610, R22 ;  /* 0x0000761000167816 */ /* 0x000fe20000000016 */
[----:B------:R-:W-:Y:S06]  /*45e0*/  BRA `(.L_x_527) ;  /* 0x0000000000107947 */ /* 0x000fec0003800000 */
.L_x_550:
[----:B------:R-:W2:Y:S02]  /*45f0*/  LDG.E R4, desc[UR36][R4.64] ;  /* 0x0000002404047981 */ /* 0x000ea4000c1e1900 */
[----:B--2---:R-:W-:-:S04]  /*4600*/  I2FP.F32.U32 R0, R4 ;  /* 0x0000000400007245 */ /* 0x004fc80000201000 */
[----:B------:R-:W-:-:S04]  /*4610*/  F2FP.BF16.F32.PACK_AB R0, RZ, R0 ;  /* 0x00000000ff00723e */ /* 0x000fc800000010ff */
[----:B------:R-:W-:-:S07]  /*4620*/  PRMT R22, R0, 0x7610, R22 ;  /* 0x0000761000167816 */ /* 0x000fce0000000016 */
.L_x_527:
[----:B------:R-:W-:-:S07]  /*4630*/  VIADD R23, R23, 0x80 ;  /* 0x0000008017177836 */ /* 0x000fce0000000000 */
.L_x_488:
[----:B------:R-:W-:Y:S05]  /*4640*/  BSYNC.RECONVERGENT B6 ;  /* 0x0000000000067941 */ /* 0x000fea0003800200 */
.L_x_487:
        /* <DEDUP_REMOVED lines=27> */
.L_x_560:
[----:B------:R-:W2:Y:S02]  /*4800*/  LDG.E.U8 R4, desc[UR36][R4.64] ;  /* 0x0000002404047981 */ /* 0x000ea4000c1e1100 */
[----:B--2---:R-:W-:-:S04]  /*4810*/  I2FP.F32.U32 R0, R4 ;  /* 0x0000000400007245 */ /* 0x004fc80000201000 */
[----:B------:R-:W-:-:S04]  /*4820*/  F2FP.BF16.F32.PACK_AB R0, RZ, R0 ;  /* 0x00000000ff00723e */ /* 0x000fc800000010ff */
[----:B------:R-:W-:Y:S01]  /*4830*/  PRMT R19, R0, 0x7610, R19 ;  /* 0x0000761000137816 */ /* 0x000fe20000000013 */
[----:B------:R-:W-:Y:S06]  /*4840*/  BRA `(.L_x_562) ;  /* 0x0000000c00e47947 */ /* 0x000fec0003800000 */
.L_x_559:
        /* <DEDUP_REMOVED lines=11> */
.L_x_564:
[----:B------:R-:W2:Y:S02]  /*4900*/  LDG.E R4, desc[UR36][R4.64] ;  /* 0x0000002404047981 */ /* 0x000ea4000c1e1900 */
[----:B--2---:R-:W-:-:S04]  /*4910*/  I2FP.F32.S32 R0, R4 ;  /* 0x0000000400007245 */ /* 0x004fc80000201400 */
[----:B------:R-:W-:-:S04]  /*4920*/  F2FP.BF16.F32.PACK_AB R0, RZ, R0 ;  /* 0x00000000ff00723e */ /* 0x000fc800000010ff */
[----:B------:R-:W-:Y:S01]  /*4930*/  PRMT R19, R0, 0x7610, R19 ;  /* 0x0000761000137816 */ /* 0x000fe20000000013 */
[----:B------:R-:W-:Y:S06]  /*4940*/  BRA `(.L_x_562) ;  /* 0x0000000c00a47947 */ /* 0x000fec0003800000 */
.L_x_563:
[----:B------:R-:W2:Y:S02]  /*4950*/  LDG.E.U16 R4, desc[UR36][R4.64] ;  /* 0x0000002404047981 */ /* 0x000ea4000c1e1500 */
[----:B--2---:R-:W0:Y:S02]  /*4960*/  I2F.S16 R0, R4 ;  /* 0x0000000400007306 */ /* 0x004e240000101400 */
[----:B0-----:R-:W-:-:S04]  /*4970*/  F2FP.BF16.F32.PACK_AB R0, RZ, R0 ;  /* 0x00000000ff00723e */ /* 0x001fc800000010ff */
[----:B------:R-:W-:Y:S01]  /*4980*/  PRMT R19, R0, 0x7610, R19 ;  /* 0x0000761000137816 */ /* 0x000fe20000000013 */
[----:B------:R-:W-:Y:S06]  /*4990*/  BRA `(.L_x_562) ;  /* 0x0000000c00907947 */ /* 0x000fec0003800000 */
.L_x_558:
        /* <DEDUP_REMOVED lines=9> */
.L_x_566:
[----:B------:R-:W2:Y:S02]  /*4a30*/  LDG.E.U16 R0, desc[UR36][R4.64] ;  /* 0x0000002404007981 */ /* 0x000ea4000c1e1500 */
[----:B--2---:R-:W-:-:S05]  /*4a40*/  HADD2.F32 R0, -RZ, R0.H0_H0 ;  /* 0x20000000ff007230 */ /* 0x004fca0000004100 */
[----:B------:R-:W-:-:S04]  /*4a50*/  F2FP.BF16.F32.PACK_AB R0, RZ, R0 ;  /* 0x00000000ff00723e */ /* 0x000fc800000010ff */
[----:B------:R-:W-:Y:S01]  /*4a60*/  PRMT R19, R0, 0x7610, R19 ;  /* 0x0000761000137816 */ /* 0x000fe20000000013 */
[----:B------:R-:W-:Y:S06]  /*4a70*/  BRA `(.L_x_562) ;  /* 0x0000000c00587947 */ /* 0x000fec0003800000 */
.L_x_565:
        /* <DEDUP_REMOVED lines=9> */
.L_x_568:
[----:B------:R-:W2:Y:S02]  /*4b10*/  LDG.E.U16 R4, desc[UR36][R4.64] ;  /* 0x0000002404047981 */ /* 0x000ea4000c1e1500 */
[----:B--2---:R-:W-:-:S05]  /*4b20*/  HADD2.F32 R0, -RZ, R4.H0_H0 ;  /* 0x20000004ff007230 */ /* 0x004fca0000004100 */
[----:B------:R-:W-:-:S04]  /*4b30*/  F2FP.BF16.F32.PACK_AB R0, RZ, R0 ;  /* 0x00000000ff00723e */ /* 0x000fc800000010ff */
[----:B------:R-:W-:Y:S01]  /*4b40*/  PRMT R19, R0, 0x7610, R19 ;  /* 0x0000761000137816 */ /* 0x000fe20000000013 */
[----:B------:R-:W-:Y:S06]  /*4b50*/  BRA `(.L_x_562) ;  /* 0x0000000c00207947 */ /* 0x000fec0003800000 */
.L_x_567:
        /* <DEDUP_REMOVED lines=13> */
.L_x_557:
        /* <DEDUP_REMOVED lines=14> */
.L_x_571:
        /* <DEDUP_REMOVED lines=13> */
.L_x_570:
        /* <DEDUP_REMOVED lines=27> */
.L_x_573:
        /* <DEDUP_REMOVED lines=15> */
.L_x_572:
[----:B------:R0:W5:Y:S01]  /*5080*/  LDG.E.U16 R19, desc[UR36][R4.64] ;  /* 0x0000002404137981 */ /* 0x000162000c1e1500 */
[----:B------:R-:W-:Y:S05]  /*5090*/  BRA `(.L_x_562) ;  /* 0x0000000400d07947 */ /* 0x000fea0003800000 */
.L_x_569:
        /* <DEDUP_REMOVED lines=13> */
.L_x_576:
        /* <DEDUP_REMOVED lines=21> */
.L_x_580:
[----:B------:R-:W-:Y:S05]  /*52c0*/  BSYNC.RECONVERGENT B1 ;  /* 0x0000000000017941 */ /* 0x000fea0003800200 */
.L_x_579:
[----:B------:R-:W-:Y:S01]  /*52d0*/  IMAD.SHL.U32 R0, R0, 0x100000, RZ ;  /* 0x0010000000007824 */ /* 0x000fe200078e00ff */
[----:B------:R-:W-:-:S04]  /*52e0*/  LEA R3, R3, 0x3b800000, 0x17 ;  /* 0x3b80000003037811 */ /* 0x000fc800078eb8ff */
[----:B------:R-:W-:-:S07]  /*52f0*/  LOP3.LUT R0, R3, R0, R7, 0xfe, !PT ;  /* 0x0000000003007212 */ /* 0x000fce00078efe07 */
.L_x_578:
[----:B------:R-:W-:Y:S05]  /*5300*/  BSYNC.RECONVERGENT B0 ;  /* 0x0000000000007941 */ /* 0x000fea0003800200 */
.L_x_577:
[----:B------:R-:W-:-:S04]  /*5310*/  F2FP.BF16.F32.PACK_AB R0, RZ, R0 ;  /* 0x00000000ff00723e */ /* 0x000fc800000010ff */
[----:B------:R-:W-:Y:S01]  /*5320*/  PRMT R19, R0, 0x7610, R19 ;  /* 0x0000761000137816 */ /* 0x000fe20000000013 */
[----:B------:R-:W-:Y:S06]  /*5330*/  BRA `(.L_x_562) ;  /* 0x0000000400287947 */ /* 0x000fec0003800000 */
.L_x_575:
        /* <DEDUP_REMOVED lines=21> */
.L_x_584:
[----:B------:R-:W-:Y:S05]  /*5490*/  BSYNC.RECONVERGENT B1 ;  /* 0x0000000000017941 */ /* 0x000fea0003800200 */
.L_x_583:
[----:B------:R-:W-:Y:S01]  /*54a0*/  IMAD.SHL.U32 R0, R0, 0x200000, RZ ;  /* 0x0020000000007824 */ /* 0x000fe200078e00ff */
[----:B------:R-:W-:-:S04]  /*54b0*/  LEA R3, R3, 0x37800000, 0x17 ;  /* 0x3780000003037811 */ /* 0x000fc800078eb8ff */
[----:B------:R-:W-:-:S07]  /*54c0*/  LOP3.LUT R0, R3, R0, R7, 0xfe, !PT ;  /* 0x0000000003007212 */ /* 0x000fce00078efe07 */
.L_x_582:
[----:B------:R-:W-:Y:S05]  /*54d0*/  BSYNC.RECONVERGENT B0 ;  /* 0x0000000000007941 */ /* 0x000fea0003800200 */
.L_x_581:
[----:B------:R-:W-:-:S04]  /*54e0*/  F2FP.BF16.F32.PACK_AB R0, RZ, R0 ;  /* 0x00000000ff00723e */ /* 0x000fc800000010ff */
[----:B------:R-:W-:Y:S01]  /*54f0*/  PRMT R19, R0, 0x7610, R19 ;  /* 0x0000761000137816 */ /* 0x000fe20000000013 */
[----:B------:R-:W-:Y:S06]  /*5500*/  BRA `(.L_x_562) ;  /* 0x0000000000b47947 */ /* 0x000fec0003800000 */
.L_x_574:
        /* <DEDUP_REMOVED lines=14> */
.L_x_588:
[----:B------:R-:W-:Y:S05]  /*55f0*/  BSYNC.RECONVERGENT B0 ;  /* 0x0000000000007941 */ /* 0x000fea0003800200 */
.L_x_587:
[----:B------:R-:W-:-:S04]  /*5600*/  F2FP.BF16.F32.PACK_AB R0, RZ, R0 ;  /* 0x00000000ff00723e */ /* 0x000fc800000010ff */
[----:B------:R-:W-:Y:S01]  /*5610*/  PRMT R19, R0, 0x7610, R19 ;  /* 0x0000761000137816 */ /* 0x000fe20000000013 */
[----:B------:R-:W-:Y:S06]  /*5620*/  BRA `(.L_x_562) ;  /* 0x00000000006c7947 */ /* 0x000fec0003800000 */
.L_x_561:
        /* <DEDUP_REMOVED lines=16> */
.L_x_589:
[----:B------:R-:W-:Y:S01]  /*5730*/  PRMT R19, RZ, 0x7610, R19 ;  /* 0x00007610ff137816 */ /* 0x000fe20000000013 */
[----:B------:R-:W-:Y:S06]  /*5740*/  BRA `(.L_x_562) ;  /* 0x0000000000247947 */ /* 0x000fec0003800000 */
.L_x_586:
[----:B------:R-:W2:Y:S02]  /*5750*/  LDG.E.64 R4, desc[UR36][R4.64] ;  /* 0x0000002404047981 */ /* 0x000ea4000c1e1b00 */
[----:B--2---:R-:W0:Y:S02]  /*5760*/  I2F.U64 R0, R4 ;  /* 0x0000000400007312 */ /* 0x004e240000301000 */
[----:B0-----:R-:W-:-:S04]  /*5770*/  F2FP.BF16.F32.PACK_AB R0, RZ, R0 ;  /* 0x00000000ff00723e */ /* 0x001fc800000010ff */
[----:B------:R-:W-:Y:S01]  /*5780*/  PRMT R19, R0, 0x7610, R19 ;  /* 0x0000761000137816 */ /* 0x000fe20000000013 */
[----:B------:R-:W-:Y:S06]  /*5790*/  BRA `(.L_x_562) ;  /* 0x0000000000107947 */ /* 0x000fec0003800000 */
.L_x_585:
[----:B------:R-:W2:Y:S02]  /*57a0*/  LDG.E R4, desc[UR36][R4.64] ;  /* 0x0000002404047981 */ /* 0x000ea4000c1e1900 */
[----:B--2---:R-:W-:-:S04]  /*57b0*/  I2FP.F32.U32 R0, R4 ;  /* 0x0000000400007245 */ /* 0x004fc80000201000 */
[----:B------:R-:W-:-:S04]  /*57c0*/  F2FP.BF16.F32.PACK_AB R0, RZ, R0 ;  /* 0x00000000ff00723e */ /* 0x000fc800000010ff */
[----:B------:R-:W-:-:S07]  /*57d0*/  PRMT R19, R0, 0x7610, R19 ;  /* 0x0000761000137816 */ /* 0x000fce0000000013 */
.L_x_562:
[----:B------:R-:W1:Y:S01]  /*57e0*/  LDCU.U8 UR6, c[0x0][0x3b5] ;  /* 0x000076a0ff0677ac */ /* 0x000e620008000000 */
[----:B0-----:R-:W0:Y:S01]  /*57f0*/  LDC.64 R4, c[0x0][0x3a8] ;  /* 0x0000ea00ff047b82 */ /* 0x001e220000000a00 */
[----:B------:R-:W2:Y:S01]  /*5800*/  LDCU UR5, c[0x0][0x3bc] ;  /* 0x00007780ff0577ac */ /* 0x000ea20008000800 */
[----:B-1----:R-:W-:-:S04]  /*5810*/  UPRMT UR4, UR6, 0x9910, URZ ;  /* 0x0000991006047896 */ /* 0x002fc800080000ff */
[----:B------:R-:W-:Y:S01]  /*5820*/  UISETP.GT.AND UP0, UPT, UR4, 0x9, UPT ;  /* 0x000000090400788c */ /* 0x000fe2000bf04270 */
[----:B--2---:R-:W-:-:S05]  /*5830*/  IMAD R17, R17, UR5, RZ ;  /* 0x0000000511117c24 */ /* 0x004fca000f8e02ff */
        /* <DEDUP_REMOVED lines=16> */
.L_x_593:
[----:B------:R-:W2:Y:S02]  /*5940*/  LDG.E.U8 R4, desc[UR36][R4.64] ;  /* 0x0000002404047981 */ /* 0x000ea4000c1e1100 */
[----:B--2---:R-:W-:-:S04]  /*5950*/  I2FP.F32.U32 R0, R4 ;  /* 0x0000000400007245 */ /* 0x004fc80000201000 */
[----:B------:R-:W-:-:S04]  /*5960*/  F2FP.BF16.F32.PACK_AB R0, RZ, R0 ;  /* 0x00000000ff00723e */ /* 0x000fc800000010ff */
[----:B------:R-:W-:Y:S01]  /*5970*/  PRMT R18, R0, 0x7610, R18 ;  /* 0x0000761000127816 */ /* 0x000fe20000000012 */
[----:B------:R-:W-:Y:S06]  /*5980*/  BRA `(.L_x_595) ;  /* 0x0000000c00e47947 */ /* 0x000fec0003800000 */
.L_x_592:
        /* <DEDUP_REMOVED lines=11> */
.L_x_597:
[----:B------:R-:W2:Y:S02]  /*5a40*/  LDG.E R4, desc[UR36][R4.64] ;  /* 0x0000002404047981 */ /* 0x000ea4000c1e1900 */
[----:B--2---:R-:W-:-:S04]  /*5a50*/  I2FP.F32.S32 R0, R4 ;  /* 0x0000000400007245 */ /* 0x004fc80000201400 */
[----:B------:R-:W-:-:S04]  /*5a60*/  F2FP.BF16.F32.PACK_AB R0, RZ, R0 ;  /* 0x00000000ff00723e */ /* 0x000fc800000010ff */
[----:B------:R-:W-:Y:S01]  /*5a70*/  PRMT R18, R0, 0x7610, R18 ;  /* 0x0000761000127816 */ /* 0x000fe20000000012 */
[----:B------:R-:W-:Y:S06]  /*5a80*/  BRA `(.L_x_595) ;  /* 0x0000000c00a47947 */ /* 0x000fec0003800000 */
.L_x_596:
[----:B------:R-:W2:Y:S02]  /*5a90*/  LDG.E.U16 R4, desc[UR36][R4.64] ;  /* 0x0000002404047981 */ /* 0x000ea4000c1e1500 */
[----:B--2---:R-:W0:Y:S02]  /*5aa0*/  I2F.S16 R0, R4 ;  /* 0x0000000400007306 */ /* 0x004e240000101400 */
[----:B0-----:R-:W-:-:S04]  /*5ab0*/  F2FP.BF16.F32.PACK_AB R0, RZ, R0 ;  /* 0x00000000ff00723e */ /* 0x001fc800000010ff */
[----:B------:R-:W-:Y:S01]  /*5ac0*/  PRMT R18, R0, 0x7610, R18 ;  /* 0x0000761000127816 */ /* 0x000fe20000000012 */
[----:B------:R-:W-:Y:S06]  /*5ad0*/  BRA `(.L_x_595) ;  /* 0x0000000c00907947 */ /* 0x000fec0003800000 */
.L_x_591:
        /* <DEDUP_REMOVED lines=9> */
.L_x_599:
[----:B------:R-:W2:Y:S02]  /*5b70*/  LDG.E.U16 R0, desc[UR36][R4.64] ;  /* 0x0000002404007981 */ /* 0x000ea4000c1e1500 */
[----:B--2---:R-:W-:-:S05]  /*5b80*/  HADD2.F32 R0, -RZ, R0.H0_H0 ;  /* 0x20000000ff007230 */ /* 0x004fca0000004100 */
[----:B------:R-:W-:-:S04]  /*5b90*/  F2FP.BF16.F32.PACK_AB R0, RZ, R0 ;  /* 0x00000000ff00723e */ /* 0x000fc800000010ff */
[----:B------:R-:W-:Y:S01]  /*5ba0*/  PRMT R18, R0, 0x7610, R18 ;  /* 0x0000761000127816 */ /* 0x000fe20000000012 */
[----:B------:R-:W-:Y:S06]  /*5bb0*/  BRA `(.L_x_595) ;  /* 0x0000000c00587947 */ /* 0x000fec0003800000 */
.L_x_598:
        /* <DEDUP_REMOVED lines=9> */
.L_x_601:
[----:B------:R-:W2:Y:S02]  /*5c50*/  LDG.E.U16 R4, desc[UR36][R4.64] ;  /* 0x0000002404047981 */ /* 0x000ea4000c1e1500 */
[----:B--2---:R-:W-:-:S05]  /*5c60*/  HADD2.F32 R0, -RZ, R4.H0_H0 ;  /* 0x20000004ff007230 */ /* 0x004fca0000004100 */
[----:B------:R-:W-:-:S04]  /*5c70*/  F2FP.BF16.F32.PACK_AB R0, RZ, R0 ;  /* 0x00000000ff00723e */ /* 0x000fc800000010ff */
[----:B------:R-:W-:Y:S01]  /*5c80*/  PRMT R18, R0, 0x7610, R18 ;  /* 0x0000761000127816 */ /* 0x000fe20000000012 */
[----:B------:R-:W-:Y:S06]  /*5c90*/  BRA `(.L_x_595) ;  /* 0x0000000c00207947 */ /* 0x000fec0003800000 */
.L_x_600:
        /* <DEDUP_REMOVED lines=13> */
.L_x_590:
        /* <DEDUP_REMOVED lines=14> */
.L_x_604:
        /* <DEDUP_REMOVED lines=13> */
.L_x_603:
        /* <DEDUP_REMOVED lines=27> */
.L_x_606:
        /* <DEDUP_REMOVED lines=15> */
.L_x_605:
[----:B------:R0:W5:Y:S01]  /*61c0*/  LDG.E.U16 R18, desc[UR36][R4.64] ;  /* 0x0000002404127981 */ /* 0x000162000c1e1500 */
[----:B------:R-:W-:Y:S05]  /*61d0*/  BRA `(.L_x_595) ;  /* 0x0000000400d07947 */ /* 0x000fea0003800000 */
.L_x_602:
        /* <DEDUP_REMOVED lines=13> */
.L_x_609:
        /* <DEDUP_REMOVED lines=21> */
.L_x_613:
[----:B------:R-:W-:Y:S05]  /*6400*/  BSYNC.RECONVERGENT B1 ;  /* 0x0000000000017941 */ /* 0x000fea0003800200 */
.L_x_612:
[----:B------:R-:W-:Y:S01]  /*6410*/  IMAD.SHL.U32 R0, R0, 0x100000, RZ ;  /* 0x0010000000007824 */ /* 0x000fe200078e00ff */
[----:B------:R-:W-:-:S04]  /*6420*/  LEA R3, R3, 0x3b800000, 0x17 ;  /* 0x3b80000003037811 */ /* 0x000fc800078eb8ff */
[----:B------:R-:W-:-:S07]  /*6430*/  LOP3.LUT R0, R3, R0, R7, 0xfe, !PT ;  /* 0x0000000003007212 */ /* 0x000fce00078efe07 */
.L_x_611:
[----:B------:R-:W-:Y:S05]  /*6440*/  BSYNC.RECONVERGENT B0 ;  /* 0x0000000000007941 */ /* 0x000fea0003800200 */
.L_x_610:
[----:B------:R-:W-:-:S04]  /*6450*/  F2FP.BF16.F32.PACK_AB R0, RZ, R0 ;  /* 0x00000000ff00723e */ /* 0x000fc800000010ff */
[----:B------:R-:W-:Y:S01]  /*6460*/  PRMT R18, R0, 0x7610, R18 ;  /* 0x0000761000127816 */ /* 0x000fe20000000012 */
[----:B------:R-:W-:Y:S06]  /*6470*/  BRA `(.L_x_595) ;  /* 0x0000000400287947 */ /* 0x000fec0003800000 */
.L_x_608:
        /* <DEDUP_REMOVED lines=21> */
.L_x_617:
[----:B------:R-:W-:Y:S05]  /*65d0*/  BSYNC.RECONVERGENT B1 ;  /* 0x0000000000017941 */ /* 0x000fea0003800200 */
.L_x_616:
[----:B------:R-:W-:Y:S01]  /*65e0*/  IMAD.SHL.U32 R0, R0, 0x200000, RZ ;  /* 0x0020000000007824 */ /* 0x000fe200078e00ff */
[----:B------:R-:W-:-:S04]  /*65f0*/  LEA R3, R3, 0x37800000, 0x17 ;  /* 0x3780000003037811 */ /* 0x000fc800078eb8ff */
[----:B------:R-:W-:-:S07]  /*6600*/  LOP3.LUT R0, R3, R0, R7, 0xfe, !PT ;  /* 0x0000000003007212 */ /* 0x000fce00078efe07 */
.L_x_615:
[----:B------:R-:W-:Y:S05]  /*6610*/  BSYNC.RECONVERGENT B0 ;  /* 0x0000000000007941 */ /* 0x000fea0003800200 */
.L_x_614:
[----:B------:R-:W-:-:S04]  /*6620*/  F2FP.BF16.F32.PACK_AB R0, RZ, R0 ;  /* 0x00000000ff00723e */ /* 0x000fc800000010ff */
[----:B------:R-:W-:Y:S01]  /*6630*/  PRMT R18, R0, 0x7610, R18 ;  /* 0x0000761000127816 */ /* 0x000fe20000000012 */
[----:B------:R-:W-:Y:S06]  /*6640*/  BRA `(.L_x_595) ;  /* 0x0000000000b47947 */ /* 0x000fec0003800000 */
.L_x_607:
        /* <DEDUP_REMOVED lines=14> */
.L_x_621:
[----:B------:R-:W-:Y:S05]  /*6730*/  BSYNC.RECONVERGENT B0 ;  /* 0x0000000000007941 */ /* 0x000fea0003800200 */
.L_x_620:
[----:B------:R-:W-:-:S04]  /*6740*/  F2FP.BF16.F32.PACK_AB R0, RZ, R0 ;  /* 0x00000000ff00723e */ /* 0x000fc800000010ff */
[----:B------:R-:W-:Y:S01]  /*6750*/  PRMT R18, R0, 0x7610, R18 ;  /* 0x0000761000127816 */ /* 0x000fe20000000012 */
[----:B------:R-:W-:Y:S06]  /*6760*/  BRA `(.L_x_595) ;  /* 0x00000000006c7947 */ /* 0x000fec0003800000 */
.L_x_594:
        /* <DEDUP_REMOVED lines=16> */
.L_x_622:
[----:B------:R-:W-:Y:S01]  /*6870*/  PRMT R18, RZ, 0x7610, R18 ;  /* 0x00007610ff127816 */ /* 0x000fe20000000012 */
[----:B------:R-:W-:Y:S06]  /*6880*/  BRA `(.L_x_595) ;  /* 0x0000000000247947 */ /* 0x000fec0003800000 */
.L_x_619:
[----:B------:R-:W2:Y:S02]  /*6890*/  LDG.E.64 R4, desc[UR36][R4.64] ;  /* 0x0000002404047981 */ /* 0x000ea4000c1e1b00 */
[----:B--2---:R-:W0:Y:S02]  /*68a0*/  I2F.U64 R0, R4 ;  /* 0x0000000400007312 */ /* 0x004e240000301000 */
[----:B0-----:R-:W-:-:S04]  /*68b0*/  F2FP.BF16.F32.PACK_AB R0, RZ, R0 ;  /* 0x00000000ff00723e */ /* 0x001fc800000010ff */
[----:B------:R-:W-:Y:S01]  /*68c0*/  PRMT R18, R0, 0x7610, R18 ;  /* 0x0000761000127816 */ /* 0x000fe20000000012 */
[----:B------:R-:W-:Y:S06]  /*68d0*/  BRA `(.L_x_595) ;  /* 0x0000000000107947 */ /* 0x000fec0003800000 */
.L_x_618:
[----:B------:R-:W2:Y:S02]  /*68e0*/  LDG.E R4, desc[UR36][R4.64] ;  /* 0x0000002404047981 */ /* 0x000ea4000c1e1900 */
[----:B--2---:R-:W-:-:S04]  /*68f0*/  I2FP.F32.U32 R0, R4 ;  /* 0x0000000400007245 */ /* 0x004fc80000201000 */
[----:B------:R-:W-:-:S04]  /*6900*/  F2FP.BF16.F32.PACK_AB R0, RZ, R0 ;  /* 0x00000000ff00723e */ /* 0x000fc800000010ff */
[----:B------:R-:W-:-:S07]  /*6910*/  PRMT R18, R0, 0x7610, R18 ;  /* 0x0000761000127816 */ /* 0x000fce0000000012 */
.L_x_595:
[----:B------:R-:W-:-:S07]  /*6920*/  VIADD R23, R23, 0x80 ;  /* 0x0000008017177836 */ /* 0x000fce0000000000 */
.L_x_556:
[----:B------:R-:W-:Y:S05]  /*6930*/  BSYNC.RECONVERGENT B6 ;  /* 0x0000000000067941 */ /* 0x000fea0003800200 */
.L_x_555:
        /* <DEDUP_REMOVED lines=27> */
.L_x_628:
[----:B------:R-:W2:Y:S02]  /*6af0*/  LDG.E.U8 R4, desc[UR36][R4.64] ;  /* 0x0000002404047981 */ /* 0x000ea4000c1e1100 */
[----:B--2---:R-:W-:-:S04]  /*6b00*/  I2FP.F32.U32 R0, R4 ;  /* 0x0000000400007245 */ /* 0x004fc80000201000 */
[----:B------:R-:W-:-:S04]  /*6b10*/  F2FP.BF16.F32.PACK_AB R0, RZ, R0 ;  /* 0x00000000ff00723e */ /* 0x000fc800000010ff */
[----:B------:R-:W-:Y:S01]  /*6b20*/  PRMT R17, R0, 0x7610, R17 ;  /* 0x0000761000117816 */ /* 0x000fe20000000011 */
[----:B------:R-:W-:Y:S06]  /*6b30*/  BRA `(.L_x_630) ;  /* 0x0000000c00e47947 */ /* 0x000fec0003800000 */
.L_x_627:
        /* <DEDUP_REMOVED lines=11> */
.L_x_632:
[----:B------:R-:W2:Y:S02]  /*6bf0*/  LDG.E R4, desc[UR36][R4.64] ;  /* 0x0000002404047981 */ /* 0x000ea4000c1e1900 */
[----:B--2---:R-:W-:-:S04]  /*6c00*/  I2FP.F32.S32 R0, R4 ;  /* 0x0000000400007245 */ /* 0x004fc80000201400 */
[----:B------:R-:W-:-:S04]  /*6c10*/  F2FP.BF16.F32.PACK_AB R0, RZ, R0 ;  /* 0x00000000ff00723e */ /* 0x000fc800000010ff */
[----:B------:R-:W-:Y:S01]  /*6c20*/  PRMT R17, R0, 0x7610, R17 ;  /* 0x0000761000117816 */ /* 0x000fe20000000011 */
[----:B------:R-:W-:Y:S06]  /*6c30*/  BRA `(.L_x_630) ;  /* 0x0000000c00a47947 */ /* 0x000fec0003800000 */
.L_x_631:
[----:B------:R-:W2:Y:S02]  /*6c40*/  LDG.E.U16 R4, desc[UR36][R4.64] ;  /* 0x0000002404047981 */ /* 0x000ea4000c1e1500 */
[----:B--2---:R-:W0:Y:S02]  /*6c50*/  I2F.S16 R0, R4 ;  /* 0x0000000400007306 */ /* 0x004e240000101400 */
[----:B0-----:R-:W-:-:S04]  /*6c60*/  F2FP.BF16.F32.PACK_AB R0, RZ, R0 ;  /* 0x00000000ff00723e */ /* 0x001fc800000010ff */
[----:B------:R-:W-:Y:S01]  /*6c70*/  PRMT R17, R0, 0x7610, R17 ;  /* 0x0000761000117816 */ /* 0x000fe20000000011 */
[----:B------:R-:W-:Y:S06]  /*6c80*/  BRA `(.L_x_630) ;  /* 0x0000000c00907947 */ /* 0x000fec0003800000 */
.L_x_626:
        /* <DEDUP_REMOVED lines=9> */
.L_x_634:
[----:B------:R-:W2:Y:S02]  /*6d20*/  LDG.E.U16 R0, desc[UR36][R4.64] ;  /* 0x0000002404007981 */ /* 0x000ea4000c1e1500 */
[----:B--2---:R-:W-:-:S05]  /*6d30*/  HADD2.F32 R0, -RZ, R0.H0_H0 ;  /* 0x20000000ff007230 */ /* 0x004fca0000004100 */
[----:B------:R-:W-:-:S04]  /*6d40*/  F2FP.BF16.F32.PACK_AB R0, RZ, R0 ;  /* 0x00000000ff00723e */ /* 0x000fc800000010ff */
[----:B------:R-:W-:Y:S01]  /*6d50*/  PRMT R17, R0, 0x7610, R17 ;  /* 0x0000761000117816 */ /* 0x000fe20000000011 */
[----:B------:R-:W-:Y:S06]  /*6d60*/  BRA `(.L_x_630) ;  /* 0x0000000c00587947 */ /* 0x000fec0003800000 */
.L_x_633:
        /* <DEDUP_REMOVED lines=9> */
.L_x_636:
[----:B------:R-:W2:Y:S02]  /*6e00*/  LDG.E.U16 R4, desc[UR36][R4.64] ;  /* 0x0000002404047981 */ /* 0x000ea4000c1e1500 */
[----:B--2---:R-:W-:-:S05]  /*6e10*/  HADD2.F32 R0, -RZ, R4.H0_H0 ;  /* 0x20000004ff007230 */ /* 0x004fca0000004100 */
[----:B------:R-:W-:-:S04]  /*6e20*/  F2FP.BF16.F32.PACK_AB R0, RZ, R0 ;  /* 0x00000000ff00723e */ /* 0x000fc800000010ff */
[----:B------:R-:W-:Y:S01]  /*6e30*/  PRMT R17, R0, 0x7610, R17 ;  /* 0x0000761000117816 */ /* 0x000fe20000000011 */
[----:B------:R-:W-:Y:S06]  /*6e40*/  BRA `(.L_x_630) ;  /* 0x0000000c00207947 */ /* 0x000fec0003800000 */
.L_x_635:
        /* <DEDUP_REMOVED lines=13> */
.L_x_625:
        /* <DEDUP_REMOVED lines=14> */
.L_x_639:
        /* <DEDUP_REMOVED lines=13> */
.L_x_638:
        /* <DEDUP_REMOVED lines=27> */
.L_x_641:
        /* <DEDUP_REMOVED lines=15> */
.L_x_640:
[----:B------:R0:W5:Y:S01]  /*7370*/  LDG.E.U16 R17, desc[UR36][R4.64] ;  /* 0x0000002404117981 */ /* 0x000162000c1e1500 */
[----:B------:R-:W-:Y:S05]  /*7380*/  BRA `(.L_x_630) ;  /* 0x0000000400d07947 */ /* 0x000fea0003800000 */
.L_x_637:
        /* <DEDUP_REMOVED lines=13> */
.L_x_644:
        /* <DEDUP_REMOVED lines=21> */
.L_x_648:
[----:B------:R-:W-:Y:S05]  /*75b0*/  BSYNC.RECONVERGENT B1 ;  /* 0x0000000000017941 */ /* 0x000fea0003800200 */
.L_x_647:
[----:B------:R-:W-:Y:S01]  /*75c0*/  IMAD.SHL.U32 R0, R0, 0x100000, RZ ;  /* 0x0010000000007824 */ /* 0x000fe200078e00ff */
[----:B------:R-:W-:-:S04]  /*75d0*/  LEA R3, R3, 0x3b800000, 0x17 ;  /* 0x3b80000003037811 */ /* 0x000fc800078eb8ff */
[----:B------:R-:W-:-:S07]  /*75e0*/  LOP3.LUT R0, R3, R0, R7, 0xfe, !PT ;  /* 0x0000000003007212 */ /* 0x000fce00078efe07 */
.L_x_646:
[----:B------:R-:W-:Y:S05]  /*75f0*/  BSYNC.RECONVERGENT B0 ;  /* 0x0000000000007941 */ /* 0x000fea0003800200 */
.L_x_645:
[----:B------:R-:W-:-:S04]  /*7600*/  F2FP.BF16.F32.PACK_AB R0, RZ, R0 ;  /* 0x00000000ff00723e */ /* 0x000fc800000010ff */
[----:B------:R-:W-:Y:S01]  /*7610*/  PRMT R17, R0, 0x7610, R17 ;  /* 0x0000761000117816 */ /* 0x000fe20000000011 */
[----:B------:R-:W-:Y:S06]  /*7620*/  BRA `(.L_x_630) ;  /* 0x0000000400287947 */ /* 0x000fec0003800000 */
.L_x_643:
        /* <DEDUP_REMOVED lines=21> */
.L_x_652:
[----:B------:R-:W-:Y:S05]  /*7780*/  BSYNC.RECONVERGENT B1 ;  /* 0x0000000000017941 */ /* 0x000fea0003800200 */
.L_x_651:
[----:B------:R-:W-:Y:S01]  /*7790*/  IMAD.SHL.U32 R0, R0, 0x200000, RZ ;  /* 0x0020000000007824 */ /* 0x000fe200078e00ff */
[----:B------:R-:W-:-:S04]  /*77a0*/  LEA R3, R3, 0x37800000, 0x17 ;  /* 0x3780000003037811 */ /* 0x000fc800078eb8ff */
[----:B------:R-:W-:-:S07]  /*77b0*/  LOP3.LUT R0, R3, R0, R7, 0xfe, !PT ;  /* 0x0000000003007212 */ /* 0x000fce00078efe07 */
.L_x_650:
[----:B------:R-:W-:Y:S05]  /*77c0*/  BSYNC.RECONVERGENT B0 ;  /* 0x0000000000007941 */ /* 0x000fea0003800200 */
.L_x_649:
[----:B------:R-:W-:-:S04]  /*77d0*/  F2FP.BF16.F32.PACK_AB R0, RZ, R0 ;  /* 0x00000000ff00723e */ /* 0x000fc800000010ff */
[----:B------:R-:W-:Y:S01]  /*77e0*/  PRMT R17, R0, 0x7610, R17 ;  /* 0x0000761000117816 */ /* 0x000fe20000000011 */
[----:B------:R-:W-:Y:S06]  /*77f0*/  BRA `(.L_x_630) ;  /* 0x0000000000b47947 */ /* 0x000fec0003800000 */
.L_x_642:
        /* <DEDUP_REMOVED lines=14> */
.L_x_656:
[----:B------:R-:W-:Y:S05]  /*78e0*/  BSYNC.RECONVERGENT B0 ;  /* 0x0000000000007941 */ /* 0x000fea0003800200 */
.L_x_655:
[----:B------:R-:W-:-:S04]  /*78f0*/  F2FP.BF16.F32.PACK_AB R0, RZ, R0 ;  /* 0x00000000ff00723e */ /* 0x000fc800000010ff */
[----:B------:R-:W-:Y:S01]  /*7900*/  PRMT R17, R0, 0x7610, R17 ;  /* 0x0000761000117816 */ /* 0x000fe20000000011 */
[----:B------:R-:W-:Y:S06]  /*7910*/  BRA `(.L_x_630) ;  /* 0x00000000006c7947 */ /* 0x000fec0003800000 */
.L_x_629:
        /* <DEDUP_REMOVED lines=16> */
.L_x_657:
[----:B------:R-:W-:Y:S01]  /*7a20*/  PRMT R17, RZ, 0x7610, R17 ;  /* 0x00007610ff117816 */ /* 0x000fe20000000011 */
[----:B------:R-:W-:Y:S06]  /*7a30*/  BRA `(.L_x_630) ;  /* 0x0000000000247947 */ /* 0x000fec0003800000 */
.L_x_654:
[----:B------:R-:W2:Y:S02]  /*7a40*/  LDG.E.64 R4, desc[UR36][R4.64] ;  /* 0x0000002404047981 */ /* 0x000ea4000c1e1b00 */
[----:B--2---:R-:W0:Y:S02]  /*7a50*/  I2F.U64 R0, R4 ;  /* 0x0000000400007312 */ /* 0x004e240000301000 */
[----:B0-----:R-:W-:-:S04]  /*7a60*/  F2FP.BF16.F32.PACK_AB R0, RZ, R0 ;  /* 0x00000000ff00723e */ /* 0x001fc800000010ff */
[----:B------:R-:W-:Y:S01]  /*7a70*/  PRMT R17, R0, 0x7610, R17 ;  /* 0x0000761000117816 */ /* 0x000fe20000000011 */
[----:B------:R-:W-:Y:S06]  /*7a80*/  BRA `(.L_x_630) ;  /* 0x0000000000107947 */ /* 0x000fec0003800000 */
.L_x_653:
[----:B------:R-:W2:Y:S02]  /*7a90*/  LDG.E R4, desc[UR36][R4.64] ;  /* 0x0000002404047981 */ /* 0x000ea4000c1e1900 */
[----:B--2---:R-:W-:-:S04]  /*7aa0*/  I2FP.F32.U32 R0, R4 ;  /* 0x0000000400007245 */ /* 0x004fc80000201000 */
[----:B------:R-:W-:-:S04]  /*7ab0*/  F2FP.BF16.F32.PACK_AB R0, RZ, R0 ;  /* 0x00000000ff00723e */ /* 0x000fc800000010ff */
[----:B------:R-:W-:-:S07]  /*7ac0*/  PRMT R17, R0, 0x7610, R17 ;  /* 0x0000761000117816 */ /* 0x000fce0000000011 */
.L_x_630:
        /* <DEDUP_REMOVED lines=21> */
.L_x_661:
[----:B------:R-:W2:Y:S02]  /*7c20*/  LDG.E.U8 R4, desc[UR36][R4.64] ;  /* 0x0000002404047981 */ /* 0x000ea4000c1e1100 */
[----:B--2---:R-:W-:-:S04]  /*7c30*/  I2FP.F32.U32 R0, R4 ;  /* 0x0000000400007245 */ /* 0x004fc80000201000 */
[----:B------:R-:W-:Y:S01]  /*7c40*/  F2FP.BF16.F32.PACK_AB R0, RZ, R0 ;  /* 0x00000000ff00723e */ /* 0x000fe200000010ff */
[----:B------:R-:W-:Y:S06]  /*7c50*/  BRA `(.L_x_624) ;  /* 0x0000000c00a87947 */ /* 0x000fec0003800000 */
.L_x_660:
        /* <DEDUP_REMOVED lines=10> */
.L_x_664:
[----:B------:R-:W2:Y:S02]  /*7d00*/  LDG.E R4, desc[UR36][R4.64] ;  /* 0x0000002404047981 */ /* 0x000ea4000c1e1900 */
[----:B--2---:R-:W-:-:S04]  /*7d10*/  I2FP.F32.S32 R0, R4 ;  /* 0x0000000400007245 */ /* 0x004fc80000201400 */
[----:B------:R-:W-:Y:S01]  /*7d20*/  F2FP.BF16.F32.PACK_AB R0, RZ, R0 ;  /* 0x00000000ff00723e */ /* 0x000fe200000010ff */
[----:B------:R-:W-:Y:S06]  /*7d30*/  BRA `(.L_x_624) ;  /* 0x0000000c00707947 */ /* 0x000fec0003800000 */
.L_x_663:
[----:B------:R-:W2:Y:S02]  /*7d40*/  LDG.E.U16 R4, desc[UR36][R4.64] ;  /* 0x0000002404047981 */ /* 0x000ea4000c1e1500 */
[----:B--2---:R-:W0:Y:S02]  /*7d50*/  I2F.S16 R0, R4 ;  /* 0x0000000400007306 */ /* 0x004e240000101400 */
[----:B0-----:R-:W-:Y:S01]  /*7d60*/  F2FP.BF16.F32.PACK_AB R0, RZ, R0 ;  /* 0x00000000ff00723e */ /* 0x001fe200000010ff */
[----:B------:R-:W-:Y:S06]  /*7d70*/  BRA `(.L_x_624) ;  /* 0x0000000c00607947 */ /* 0x000fec0003800000 */
.L_x_659:
        /* <DEDUP_REMOVED lines=9> */
.L_x_666:
[----:B------:R-:W2:Y:S02]  /*7e10*/  LDG.E.U16 R0, desc[UR36][R4.64] ;  /* 0x0000002404007981 */ /* 0x000ea4000c1e1500 */
[----:B--2---:R-:W-:-:S05]  /*7e20*/  HADD2.F32 R0, -RZ, R0.H0_H0 ;  /* 0x20000000ff007230 */ /* 0x004fca0000004100 */
[----:B------:R-:W-:Y:S01]  /*7e30*/  F2FP.BF16.F32.PACK_AB R0, RZ, R0 ;  /* 0x00000000ff00723e */ /* 0x000fe200000010ff */
[----:B------:R-:W-:Y:S06]  /*7e40*/  BRA `(.L_x_624) ;  /* 0x0000000c002c7947 */ /* 0x000fec0003800000 */
.L_x_665:
        /* <DEDUP_REMOVED lines=9> */
.L_x_668:
[----:B------:R-:W2:Y:S02]  /*7ee0*/  LDG.E.U16 R4, desc[UR36][R4.64] ;  /* 0x0000002404047981 */ /* 0x000ea4000c1e1500 */
[----:B--2---:R-:W-:-:S05]  /*7ef0*/  HADD2.F32 R0, -RZ, R4.H0_H0 ;  /* 0x20000004ff007230 */ /* 0x004fca0000004100 */
[----:B------:R-:W-:Y:S01]  /*7f00*/  F2FP.BF16.F32.PACK_AB R0, RZ, R0 ;  /* 0x00000000ff00723e */ /* 0x000fe200000010ff */
[----:B------:R-:W-:Y:S06]  /*7f10*/  BRA `(.L_x_624) ;  /* 0x0000000800f87947 */ /* 0x000fec0003800000 */
.L_x_667:
        /* <DEDUP_REMOVED lines=12> */
.L_x_658:
        /* <DEDUP_REMOVED lines=13> */
.L_x_671:
        /* <DEDUP_REMOVED lines=12> */
.L_x_670:
        /* <DEDUP_REMOVED lines=27> */
.L_x_673:
        /* <DEDUP_REMOVED lines=12> */
[----:B------:R-:W-:Y:S01]  /*83e0*/  F2FP.BF16.F32.PACK_AB R0, RZ, R0 ;  /* 0x00000000ff00723e */ /* 0x000fe200000010ff */
[----:B------:R-:W-:Y:S06]  /*83f0*/  BRA `(.L_x_624) ;  /* 0x0000000400c07947 */ /* 0x000fec0003800000 */
.L_x_672:
[----:B------:R1:W5:Y:S01]  /*8400*/  LDG.E.U16 R0, desc[UR36][R4.64] ;  /* 0x0000002404007981 */ /* 0x000362000c1e1500 */
[----:B------:R-:W-:Y:S05]  /*8410*/  BRA `(.L_x_624) ;  /* 0x0000000400b87947 */ /* 0x000fea0003800000 */
.L_x_669:
        /* <DEDUP_REMOVED lines=12> */
.L_x_676:
        /* <DEDUP_REMOVED lines=21> */
.L_x_680:
[----:B------:R-:W-:Y:S05]  /*8630*/  BSYNC.RECONVERGENT B1 ;  /* 0x0000000000017941 */ /* 0x000fea0003800200 */
.L_x_679:
[----:B------:R-:W-:Y:S01]  /*8640*/  IMAD.SHL.U32 R0, R0, 0x100000, RZ ;  /* 0x0010000000007824 */ /* 0x000fe200078e00ff */
[----:B------:R-:W-:-:S04]  /*8650*/  LEA R3, R3, 0x3b800000, 0x17 ;  /* 0x3b80000003037811 */ /* 0x000fc800078eb8ff */
[----:B------:R-:W-:-:S07]  /*8660*/  LOP3.LUT R0, R3, R0, R7, 0xfe, !PT ;  /* 0x0000000003007212 */ /* 0x000fce00078efe07 */
.L_x_678:
[----:B------:R-:W-:Y:S05]  /*8670*/  BSYNC.RECONVERGENT B0 ;  /* 0x0000000000007941 */ /* 0x000fea0003800200 */
.L_x_677:
[----:B------:R-:W-:Y:S01]  /*8680*/  F2FP.BF16.F32.PACK_AB R0, RZ, R0 ;  /* 0x00000000ff00723e */ /* 0x000fe200000010ff */
[----:B------:R-:W-:Y:S06]  /*8690*/  BRA `(.L_x_624) ;  /* 0x0000000400187947 */ /* 0x000fec0003800000 */
.L_x_675:
        /* <DEDUP_REMOVED lines=21> */
.L_x_684:
[----:B------:R-:W-:Y:S05]  /*87f0*/  BSYNC.RECONVERGENT B1 ;  /* 0x0000000000017941 */ /* 0x000fea0003800200 */
.L_x_683:
[----:B------:R-:W-:Y:S01]  /*8800*/  IMAD.SHL.U32 R0, R0, 0x200000, RZ ;  /* 0x0020000000007824 */ /* 0x000fe200078e00ff */
[----:B------:R-:W-:-:S04]  /*8810*/  LEA R3, R3, 0x37800000, 0x17 ;  /* 0x3780000003037811 */ /* 0x000fc800078eb8ff */
[----:B------:R-:W-:-:S07]  /*8820*/  LOP3.LUT R0, R3, R0, R7, 0xfe, !PT ;  /* 0x0000000003007212 */ /* 0x000fce00078efe07 */
.L_x_682:
[----:B------:R-:W-:Y:S05]  /*8830*/  BSYNC.RECONVERGENT B0 ;  /* 0x0000000000007941 */ /* 0x000fea0003800200 */
.L_x_681:
[----:B------:R-:W-:Y:S01]  /*8840*/  F2FP.BF16.F32.PACK_AB R0, RZ, R0 ;  /* 0x00000000ff00723e */ /* 0x000fe200000010ff */
[----:B------:R-:W-:Y:S06]  /*8850*/  BRA `(.L_x_624) ;  /* 0x0000000000a87947 */ /* 0x000fec0003800000 */
.L_x_674:
        /* <DEDUP_REMOVED lines=14> */
.L_x_688:
[----:B------:R-:W-:Y:S05]  /*8940*/  BSYNC.RECONVERGENT B0 ;  /* 0x0000000000007941 */ /* 0x000fea0003800200 */
.L_x_687:
[----:B------:R-:W-:Y:S01]  /*8950*/  F2FP.BF16.F32.PACK_AB R0, RZ, R0 ;  /* 0x00000000ff00723e */ /* 0x000fe200000010ff */
[----:B------:R-:W-:Y:S06]  /*8960*/  BRA `(.L_x_624) ;  /* 0x0000000000647947 */ /* 0x000fec0003800000 */
.L_x_662:
        /* <DEDUP_REMOVED lines=16> */
.L_x_689:
[----:B------:R-:W-:Y:S01]  /*8a70*/  PRMT R0, RZ, 0x7610, R0 ;  /* 0x00007610ff007816 */ /* 0x000fe20000000000 */
[----:B------:R-:W-:Y:S06]  /*8a80*/  BRA `(.L_x_624) ;  /* 0x00000000001c7947 */ /* 0x000fec0003800000 */
.L_x_686:
[----:B------:R-:W2:Y:S02]  /*8a90*/  LDG.E.64 R4, desc[UR36][R4.64] ;  /* 0x0000002404047981 */ /* 0x000ea4000c1e1b00 */
[----:B--2---:R-:W0:Y:S02]  /*8aa0*/  I2F.U64 R0, R4 ;  /* 0x0000000400007312 */ /* 0x004e240000301000 */
[----:B0-----:R-:W-:Y:S01]  /*8ab0*/  F2FP.BF16.F32.PACK_AB R0, RZ, R0 ;  /* 0x00000000ff00723e */ /* 0x001fe200000010ff */
[----:B------:R-:W-:Y:S06]  /*8ac0*/  BRA `(.L_x_624) ;  /* 0x00000000000c7947 */ /* 0x000fec0003800000 */
.L_x_685:
[----:B------:R-:W2:Y:S02]  /*8ad0*/  LDG.E R4, desc[UR36][R4.64] ;  /* 0x0000002404047981 */ /* 0x000ea4000c1e1900 */
[----:B--2---:R-:W-:-:S04]  /*8ae0*/  I2FP.F32.U32 R0, R4 ;  /* 0x0000000400007245 */ /* 0x004fc80000201000 */
[----:B------:R-:W-:-:S07]  /*8af0*/  F2FP.BF16.F32.PACK_AB R0, RZ, R0 ;  /* 0x00000000ff00723e */ /* 0x000fce00000010ff */
.L_x_624:
[----:B------:R-:W-:Y:S05]  /*8b00*/  BSYNC.RECONVERGENT B6 ;  /* 0x0000000000067941 */ /* 0x000fea0003800200 */
.L_x_623:
[C---:B------:R-:W-:Y:S01]  /*8b10*/  ISETP.GE.AND P0, PT, R25.reuse, R16, PT ;  /* 0x000000101900720c */ /* 0x040fe20003f06270 */
[C---:B01----:R-:W-:Y:S01]  /*8b20*/  VIADD R5, R25.reuse, 0x100 ;  /* 0x0000010019057836 */ /* 0x043fe20000000000 */
[----:B------:R-:W-:Y:S01]  /*8b30*/  BSSY.RECONVERGENT B6, `(.L_x_690) ;  /* 0x000012c000067945 */ /* 0x000fe20003800200 */
[----:B------:R-:W-:-:S03]  /*8b40*/  VIADD R23, R25, 0x80 ;  /* 0x0000008019177836 */ /* 0x000fc60000000000 */
[-C--:B------:R-:W-:Y:S01]  /*8b50*/  ISETP.GE.AND P2, PT, R5, R16.reuse, PT ;  /* 0x000000100500720c */ /* 0x080fe20003f46270 */
[----:B------:R-:W-:Y:S01]  /*8b60*/  VIADD R5, R25, 0x180 ;  /* 0x0000018019057836 */ /* 0x000fe20000000000 */
[----:B------:R-:W-:-:S04]  /*8b70*/  ISETP.GE.AND P4, PT, R23, R16, PT ;  /* 0x000000101700720c */ /* 0x000fc80003f86270 */
[----:B------:R-:W-:Y:S01]  /*8b80*/  ISETP.GE.AND P1, PT, R5, R16, PT ;  /* 0x000000100500720c */ /* 0x000fe20003f26270 */
[----:B------:R-:W0:Y:S01]  /*8b90*/  @!P0 LDC R7, c[0x0][0x388] ;  /* 0x0000e200ff078b82 */ /* 0x000e220000000800 */
[----:B-----5:R-:W-:Y:S02]  /*8ba0*/  @!P0 IMAD.U32 R27, R27, 0x10000, RZ ;  /* 0x000100001b1b8824 */ /* 0x020fe400078e00ff */
[----:B------:R-:W-:-:S03]  /*8bb0*/  @!P0 IMAD.U32 R26, R26, 0x10000, RZ ;  /* 0x000100001a1a8824 */ /* 0x000fc600078e00ff */
[----:B------:R-:W-:Y:S01]  /*8bc0*/  FSETP.GT.OR P6, PT, R27, RZ, P0 ;  /* 0x000000ff1b00720b */ /* 0x000fe200007c4400 */
[----:B------:R-:W-:Y:S01]  /*8bd0*/  @!P2 IMAD.U32 R4, R19, 0x10000, RZ ;  /* 0x000100001304a824 */ /* 0x000fe200078e00ff */
[----:B------:R-:W1:Y:S01]  /*8be0*/  @!P4 LDC R5, c[0x0][0x388] ;  /* 0x0000e200ff05cb82 */ /* 0x000e620000000800 */
[----:B------:R-:W-:-:S03]  /*8bf0*/  @!P4 IMAD.U32 R24, R24, 0x10000, RZ ;  /* 0x000100001818c824 */ /* 0x000fc600078e00ff */
[----:B------:R-:W-:Y:S01]  /*8c00*/  @!P1 IMAD.U32 R17, R17, 0x10000, RZ ;  /* 0x0001000011119824 */ /* 0x000fe200078e00ff */
[----:B------:R-:W-:Y:S01]  /*8c10*/  FSETP.GT.OR P3, PT, R4, RZ, P2 ;  /* 0x000000ff0400720b */ /* 0x000fe20001764400 */
[----:B------:R-:W-:Y:S01]  /*8c20*/  @!P4 IMAD.U32 R4, R22, 0x10000, RZ ;  /* 0x000100001604c824 */ /* 0x000fe200078e00ff */
[----:B------:R-:W-:Y:S01]  /*8c30*/  FSETP.GT.OR P5, PT, R24, RZ, P4 ;  /* 0x000000ff1800720b */ /* 0x000fe200027a4400 */
[----:B------:R-:W2:Y:S01]  /*8c40*/  @!P2 LDC R6, c[0x0][0x388] ;  /* 0x0000e200ff06ab82 */ /* 0x000ea20000000800 */
[----:B------:R-:W-:-:S07]  /*8c50*/  @!P1 IMAD.U32 R0, R0, 0x10000, RZ ;  /* 0x0001000000009824 */ /* 0x000fce00078e00ff */
[----:B------:R-:W3:Y:S01]  /*8c60*/  @!P1 LDC R9, c[0x0][0x388] ;  /* 0x0000e200ff099b82 */ /* 0x000ee20000000800 */
[----:B0-----:R-:W-:Y:S01]  /*8c70*/  @!P6 FMUL.FTZ R26, R26, R7 ;  /* 0x000000071a1ae220 */ /* 0x001fe20000410000 */
[----:B------:R-:W-:-:S03]  /*8c80*/  FSETP.GT.OR P6, PT, R17, RZ, P1 ;  /* 0x000000ff1100720b */ /* 0x000fc60000fc4400 */
[----:B------:R0:W4:Y:S01]  /*8c90*/  @!P0 F2F.BF16.F32 R3, R26 ;  /* 0x0000001a00038304 */ /* 0x0001220000202000 */
[----:B-1----:R-:W-:Y:S01]  /*8ca0*/  @!P5 FMUL.FTZ R4, R4, R5 ;  /* 0x000000050404d220 */ /* 0x002fe20000410000 */
[----:B------:R-:W-:Y:S01]  /*8cb0*/  @!P2 IMAD.U32 R5, R18, 0x10000, RZ ;  /* 0x000100001205a824 */ /* 0x000fe200078e00ff */
[----:B------:R-:W1:Y:S05]  /*8cc0*/  LDC.U8 R17, c[0x0][0x3c0] ;  /* 0x0000f000ff117b82 */ /* 0x000e6a0000000000 */
[----:B------:R0:W0:Y:S01]  /*8cd0*/  @!P4 F2F.BF16.F32 R22, R4 ;  /* 0x000000040016c304 */ /* 0x0000220000202000 */
[----:B--2---:R-:W-:-:S07]  /*8ce0*/  @!P3 FMUL.FTZ R5, R5, R6 ;  /* 0x000000060505b220 */ /* 0x004fce0000410000 */
[----:B------:R2:W0:Y:S01]  /*8cf0*/  @!P2 F2F.BF16.F32 R18, R5 ;  /* 0x000000050012a304 */ /* 0x0004220000202000 */
[----:B---3--:R-:W-:-:S07]  /*8d00*/  @!P6 FMUL.FTZ R0, R0, R9 ;  /* 0x000000090000e220 */ /* 0x008fce0000410000 */
[----:B------:R2:W3:Y:S01]  /*8d10*/  @!P1 F2F.BF16.F32 R19, R0 ;  /* 0x0000000000139304 */ /* 0x0004e20000202000 */
[----:B----4-:R-:W-:Y:S05]  /*8d20*/  @P0 BRA `(.L_x_691) ;  /* 0x0000001000300947 */ /* 0x010fea0003800000 */
[----:B------:R-:W4:Y:S01]  /*8d30*/  LDCU UR4, c[0x0][0x3c4] ;  /* 0x00007880ff0477ac */ /* 0x000f220008000800 */
[----:B------:R-:W5:Y:S01]  /*8d40*/  LDC.64 R8, c[0x0][0x398] ;  /* 0x0000e600ff087b82 */ /* 0x000f620000000a00 */
[----:B--2---:R-:W-:Y:S01]  /*8d50*/  IMAD R0, R2, 0x200, R25 ;  /* 0x0000020002007824 */ /* 0x004fe200078e0219 */
[----:B01----:R-:W-:-:S03]  /*8d60*/  PRMT R4, R17, 0x9910, RZ ;  /* 0x0000991011047816 */ /* 0x003fc600000000ff */
[----:B----4-:R-:W-:Y:S02]  /*8d70*/  IMAD R5, R0, UR4, RZ ;  /* 0x0000000400057c24 */ /* 0x010fe4000f8e02ff */
[----:B------:R-:W-:-:S05]  /*8d80*/  IMAD.MOV.U32 R0, RZ, RZ, R4 ;  /* 0x000000ffff007224 */ /* 0x000fca00078e0004 */
[----:B------:R-:W-:Y:S02]  /*8d90*/  ISETP.GT.AND P0, PT, R0, 0x9, PT ;  /* 0x000000090000780c */ /* 0x000fe40003f04270 */
[----:B-----5:R-:W-:-:S05]  /*8da0*/  IADD3 R8, P1, PT, R5, R8, RZ ;  /* 0x0000000805087210 */ /* 0x020fca0007f3e0ff */
[----:B------:R-:W-:-:S06]  /*8db0*/  IMAD.X R9, RZ, RZ, R9, P1 ;  /* 0x000000ffff097224 */ /* 0x000fcc00008e0609 */
[----:B------:R-:W-:Y:S05]  /*8dc0*/  @P0 BRA `(.L_x_692) ;  /* 0x0000000400340947 */ /* 0x000fea0003800000 */
[----:B------:R-:W-:-:S13]  /*8dd0*/  ISETP.GT.AND P0, PT, R0, 0x4, PT ;  /* 0x000000040000780c */ /* 0x000fda0003f04270 */
[----:B------:R-:W-:Y:S05]  /*8de0*/  @P0 BRA `(.L_x_693) ;  /* 0x0000000000940947 */ /* 0x000fea0003800000 */
[----:B------:R-:W-:-:S13]  /*8df0*/  ISETP.GT.AND P0, PT, R0, 0x1, PT ;  /* 0x000000010000780c */ /* 0x000fda0003f04270 */
[----:B------:R-:W-:Y:S05]  /*8e00*/  @P0 BRA `(.L_x_694) ;  /* 0x0000000000380947 */ /* 0x000fea0003800000 */
[----:B------:R-:W-:-:S13]  /*8e10*/  ISETP.NE.AND P0, PT, R17, RZ, PT ;  /* 0x000000ff1100720c */ /* 0x000fda0003f05270 */
[----:B------:R-:W-:Y:S05]  /*8e20*/  @!P0 BRA `(.L_x_695) ;  /* 0x00000000001c8947 */ /* 0x000fea0003800000 */
[----:B------:R-:W-:-:S13]  /*8e30*/  ISETP.NE.AND P0, PT, R0, 0x1, PT ;  /* 0x000000010000780c */ /* 0x000fda0003f05270 */
[----:B------:R-:W-:Y:S05]  /*8e40*/  @P0 BRA `(.L_x_696) ;  /* 0x0000000c00380947 */ /* 0x000fea0003800000 */
[----:B------:R-:W-:Y:S02]  /*8e50*/  IMAD.U32 R3, R3, 0x10000, RZ ;  /* 0x0001000003037824 */ /* 0x000fe400078e00ff */
[----:B------:R-:W-:-:S04]  /*8e60*/  IMAD.MOV.U32 R25, RZ, RZ, R23 ;  /* 0x000000ffff197224 */ /* 0x000fc800078e0017 */
[----:B------:R-:W0:Y:S02]  /*8e70*/  F2I.FTZ.TRUNC.NTZ R3, R3 ;  /* 0x0000000300037305 */ /* 0x000e24000021f100 */
[----:B0-----:R0:W-:Y:S01]  /*8e80*/  STG.E.U8 desc[UR36][R8.64], R3 ;  /* 0x0000000308007986 */ /* 0x0011e2000c101124 */
[----:B------:R-:W-:Y:S05]  /*8e90*/  BRA `(.L_x_691) ;  /* 0x0000000c00d47947 */ /* 0x000fea0003800000 */
.L_x_695:
[----:B------:R-:W-:Y:S02]  /*8ea0*/  IMAD.U32 R5, R3, 0x10000, RZ ;  /* 0x0001000003057824 */ /* 0x000fe400078e00ff */
[----:B------:R-:W-:-:S04]  /*8eb0*/  IMAD.MOV.U32 R25, RZ, RZ, R23 ;  /* 0x000000ffff197224 */ /* 0x000fc800078e0017 */
[----:B------:R-:W0:Y:S02]  /*8ec0*/  F2I.S64.TRUNC R4, R5 ;  /* 0x0000000500047311 */ /* 0x000e24000020d900 */
[----:B0-----:R0:W-:Y:S01]  /*8ed0*/  STG.E.U8 desc[UR36][R8.64], R4 ;  /* 0x0000000408007986 */ /* 0x0011e2000c101124 */
[----:B------:R-:W-:Y:S05]  /*8ee0*/  BRA `(.L_x_691) ;  /* 0x0000000c00c07947 */ /* 0x000fea0003800000 */
.L_x_694:
[----:B------:R-:W-:-:S13]  /*8ef0*/  ISETP.NE.AND P0, PT, R0, 0x2, PT ;  /* 0x000000020000780c */ /* 0x000fda0003f05270 */
[----:B------:R-:W-:Y:S05]  /*8f00*/  @!P0 BRA `(.L_x_697) ;  /* 0x0000000000388947 */ /* 0x000fea0003800000 */
[----:B------:R-:W-:-:S13]  /*8f10*/  ISETP.NE.AND P0, PT, R0, 0x3, PT ;  /* 0x000000030000780c */ /* 0x000fda0003f05270 */
[----:B------:R-:W-:Y:S05]  /*8f20*/  @!P0 BRA `(.L_x_698) ;  /* 0x00000000001c8947 */ /* 0x000fea0003800000 */
[----:B------:R-:W-:-:S13]  /*8f30*/  ISETP.NE.AND P0, PT, R0, 0x4, PT ;  /* 0x000000040000780c */ /* 0x000fda0003f05270 */
[----:B------:R-:W-:Y:S05]  /*8f40*/  @P0 BRA `(.L_x_696) ;  /* 0x0000000800f80947 */ /* 0x000fea0003800000 */
[----:B------:R-:W-:Y:S02]  /*8f50*/  IMAD.U32 R4, R3, 0x10000, RZ ;  /* 0x0001000003047824 */ /* 0x000fe400078e00ff */
[----:B------:R-:W-:-:S04]  /*8f60*/  IMAD.MOV.U32 R25, RZ, RZ, R23 ;  /* 0x000000ffff197224 */ /* 0x000fc800078e0017 */
[----:B------:R-:W0:Y:S02]  /*8f70*/  F2I.S64.TRUNC R4, R4 ;  /* 0x0000000400047311 */ /* 0x000e24000020d900 */
[----:B0-----:R0:W-:Y:S01]  /*8f80*/  STG.E.64 desc[UR36][R8.64], R4 ;  /* 0x0000000408007986 */ /* 0x0011e2000c101b24 */
[----:B------:R-:W-:Y:S05]  /*8f90*/  BRA `(.L_x_691) ;  /* 0x0000000c00947947 */ /* 0x000fea0003800000 */
.L_x_698:
[----:B------:R-:W-:Y:S02]  /*8fa0*/  IMAD.U32 R3, R3, 0x10000, RZ ;  /* 0x0001000003037824 */ /* 0x000fe400078e00ff */
[----:B------:R-:W-:-:S04]  /*8fb0*/  IMAD.MOV.U32 R25, RZ, RZ, R23 ;  /* 0x000000ffff197224 */ /* 0x000fc800078e0017 */
[----:B------:R-:W0:Y:S02]  /*8fc0*/  F2I.FTZ.TRUNC.NTZ R3, R3 ;  /* 0x0000000300037305 */ /* 0x000e24000021f100 */
[----:B0-----:R0:W-:Y:S01]  /*8fd0*/  STG.E desc[UR36][R8.64], R3 ;  /* 0x0000000308007986 */ /* 0x0011e2000c101924 */
[----:B------:R-:W-:Y:S05]  /*8fe0*/  BRA `(.L_x_691) ;  /* 0x0000000c00807947 */ /* 0x000fea0003800000 */
.L_x_697:
[----:B------:R-:W-:Y:S02]  /*8ff0*/  IMAD.U32 R3, R3, 0x10000, RZ ;  /* 0x0001000003037824 */ /* 0x000fe400078e00ff */
[----:B------:R-:W-:-:S04]  /*9000*/  IMAD.MOV.U32 R25, RZ, RZ, R23 ;  /* 0x000000ffff197224 */ /* 0x000fc800078e0017 */
[----:B------:R-:W0:Y:S02]  /*9010*/  F2I.FTZ.TRUNC.NTZ R3, R3 ;  /* 0x0000000300037305 */ /* 0x000e24000021f100 */
[----:B0-----:R0:W-:Y:S01]  /*9020*/  STG.E.U16 desc[UR36][R8.64], R3 ;  /* 0x0000000308007986 */ /* 0x0011e2000c101524 */
[----:B------:R-:W-:Y:S05]  /*9030*/  BRA `(.L_x_691) ;  /* 0x0000000c006c7947 */ /* 0x000fea0003800000 */
.L_x_693:
[----:B------:R-:W-:-:S13]  /*9040*/  ISETP.GT.AND P0, PT, R0, 0x6, PT ;  /* 0x000000060000780c */ /* 0x000fda0003f04270 */
[----:B------:R-:W-:Y:S05]  /*9050*/  @P0 BRA `(.L_x_699) ;  /* 0x0000000000340947 */ /* 0x000fea0003800000 */
[----:B------:R-:W-:-:S13]  /*9060*/  ISETP.NE.AND P0, PT, R0, 0x5, PT ;  /* 0x000000050000780c */ /* 0x000fda0003f05270 */
[----:B------:R-:W-:Y:S05]  /*9070*/  @!P0 BRA `(.L_x_700) ;  /* 0x0000000000188947 */ /* 0x000fea0003800000 */
[----:B------:R-:W-:-:S13]  /*9080*/  ISETP.NE.AND P0, PT, R0, 0x6, PT ;  /* 0x000000060000780c */ /* 0x000fda0003f05270 */
[----:B------:R-:W-:Y:S05]  /*9090*/  @P0 BRA `(.L_x_696) ;  /* 0x0000000800a40947 */ /* 0x000fea0003800000 */
[----:B------:R-:W-:Y:S02]  /*90a0*/  IMAD.U32 R3, R3, 0x10000, RZ ;  /* 0x0001000003037824 */ /* 0x000fe400078e00ff */
[----:B------:R-:W-:-:S03]  /*90b0*/  IMAD.MOV.U32 R25, RZ, RZ, R23 ;  /* 0x000000ffff197224 */ /* 0x000fc600078e0017 */
[----:B------:R0:W-:Y:S01]  /*90c0*/  STG.E desc[UR36][R8.64], R3 ;  /* 0x0000000308007986 */ /* 0x0001e2000c101924 */
[----:B------:R-:W-:Y:S05]  /*90d0*/  BRA `(.L_x_691) ;  /* 0x0000000c00447947 */ /* 0x000fea0003800000 */
.L_x_700:
[----:B------:R-:W-:Y:S02]  /*90e0*/  IMAD.U32 R0, R3, 0x10000, RZ ;  /* 0x0001000003007824 */ /* 0x000fe400078e00ff */
[----:B------:R-:W-:-:S03]  /*90f0*/  IMAD.MOV.U32 R25, RZ, RZ, R23 ;  /* 0x000000ffff197224 */ /* 0x000fc600078e0017 */
[----:B------:R-:W-:-:S05]  /*9100*/  F2FP.F16.F32.PACK_AB R0, RZ, R0 ;  /* 0x00000000ff00723e */ /* 0x000fca00000000ff */
[----:B------:R4:W-:Y:S01]  /*9110*/  STG.E.U16 desc[UR36][R8.64], R0 ;  /* 0x0000000008007986 */ /* 0x0009e2000c101524 */
[----:B------:R-:W-:Y:S05]  /*9120*/  BRA `(.L_x_691) ;  /* 0x0000000c00307947 */ /* 0x000fea0003800000 */
.L_x_699:
[----:B------:R-:W-:-:S13]  /*9130*/  ISETP.NE.AND P0, PT, R0, 0x7, PT ;  /* 0x000000070000780c */ /* 0x000fda0003f05270 */
[----:B------:R-:W-:Y:S05]  /*9140*/  @!P0 BRA `(.L_x_701) ;  /* 0x00000000003c8947 */ /* 0x000fea0003800000 */
[----:B------:R-:W-:-:S13]  /*9150*/  ISETP.NE.AND P0, PT, R0, 0x8, PT ;  /* 0x000000080000780c */ /* 0x000fda0003f05270 */
[----:B------:R-:W-:Y:S05]  /*9160*/  @!P0 BRA `(.L_x_702) ;  /* 0x00000000001c8947 */ /* 0x000fea0003800000 */
[----:B------:R-:W-:-:S13]  /*9170*/  ISETP.NE.AND P0, PT, R0, 0x9, PT ;  /* 0x000000090000780c */ /* 0x000fda0003f05270 */
[----:B------:R-:W-:Y:S05]  /*9180*/  @P0 BRA `(.L_x_696) ;  /* 0x0000000800680947 */ /* 0x000fea0003800000 */
[----:B------:R-:W-:Y:S02]  /*9190*/  IMAD.U32 R4, R3, 0x10000, RZ ;  /* 0x0001000003047824 */ /* 0x000fe400078e00ff */
[----:B------:R-:W-:Y:S02]  /*91a0*/  IMAD.MOV.U32 R5, RZ, RZ, RZ ;  /* 0x000000ffff057224 */ /* 0x000fe400078e00ff */
[----:B------:R-:W-:-:S03]  /*91b0*/  IMAD.MOV.U32 R25, RZ, RZ, R23 ;  /* 0x000000ffff197224 */ /* 0x000fc600078e0017 */
[----:B------:R0:W-:Y:S01]  /*91c0*/  STG.E.64 desc[UR36][R8.64], R4 ;  /* 0x0000000408007986 */ /* 0x0001e2000c101b24 */
[----:B------:R-:W-:Y:S05]  /*91d0*/  BRA `(.L_x_691) ;  /* 0x0000000c00047947 */ /* 0x000fea0003800000 */
.L_x_702:
[----:B------:R-:W-:Y:S02]  /*91e0*/  IMAD.U32 R3, R3, 0x10000, RZ ;  /* 0x0001000003037824 */ /* 0x000fe400078e00ff */
[----:B------:R-:W-:-:S03]  /*91f0*/  IMAD.MOV.U32 R25, RZ, RZ, R23 ;  /* 0x000000ffff197224 */ /* 0x000fc600078e0017 */
[----:B------:R-:W-:-:S04]  /*9200*/  F2FP.F16.F32.PACK_AB R3, RZ, R3 ;  /* 0x00000003ff03723e */ /* 0x000fc800000000ff */
[----:B------:R-:W-:-:S05]  /*9210*/  PRMT R3, R3, 0x5410, RZ ;  /* 0x0000541003037816 */ /* 0x000fca00000000ff */
[----:B------:R0:W-:Y:S01]  /*9220*/  STG.E desc[UR36][R8.64], R3 ;  /* 0x0000000308007986 */ /* 0x0001e2000c101924 */
[----:B------:R-:W-:Y:S05]  /*9230*/  BRA `(.L_x_691) ;  /* 0x0000000800ec7947 */ /* 0x000fea0003800000 */
.L_x_701:
[----:B------:R-:W-:Y:S02]  /*9240*/  IMAD.U32 R4, R3, 0x10000, RZ ;  /* 0x0001000003047824 */ /* 0x000fe400078e00ff */
[----:B------:R-:W-:Y:S02]  /*9250*/  IMAD.MOV.U32 R25, RZ, RZ, R23 ;  /* 0x000000ffff197224 */ /* 0x000fe400078e0017 */
[----:B------:R-:W-:-:S06]  /*9260*/  FMUL.FTZ R4, R4, 1 ;  /* 0x3f80000004047820 */ /* 0x000fcc0000410000 */
[----:B------:R-:W0:Y:S02]  /*9270*/  F2F.F64.F32 R4, R4 ;  /* 0x0000000400047310 */ /* 0x000e240000201800 */
[----:B0-----:R0:W-:Y:S01]  /*9280*/  STG.E.64 desc[UR36][R8.64], R4 ;  /* 0x0000000408007986 */ /* 0x0011e2000c101b24 */
[----:B------:R-:W-:Y:S05]  /*9290*/  BRA `(.L_x_691) ;  /* 0x0000000800d47947 */ /* 0x000fea0003800000 */
.L_x_692:
[----:B------:R-:W-:-:S13]  /*92a0*/  ISETP.GT.AND P0, PT, R0, 0x18, PT ;  /* 0x000000180000780c */ /* 0x000fda0003f04270 */
[----:B------:R-:W-:Y:S05]  /*92b0*/  @P0 BRA `(.L_x_703) ;  /* 0x0000000400080947 */ /* 0x000fea0003800000 */
        /* <DEDUP_REMOVED lines=8> */
[----:B------:R-:W-:-:S04]  /*9340*/  FSETP.NEU.FTZ.AND P0, PT, R3, RZ, PT ;  /* 0x000000ff0300720b */ /* 0x000fc80003f1d000 */
[----:B------:R-:W-:-:S05]  /*9350*/  SEL R3, RZ, 0x1, !P0 ;  /* 0x00000001ff037807 */ /* 0x000fca0004000000 */
[----:B------:R0:W-:Y:S01]  /*9360*/  STG.E.U8 desc[UR36][R8.64], R3 ;  /* 0x0000000308007986 */ /* 0x0001e2000c101124 */
[----:B------:R-:W-:Y:S05]  /*9370*/  BRA `(.L_x_691) ;  /* 0x00000008009c7947 */ /* 0x000fea0003800000 */
.L_x_705:
[----:B------:R-:W-:Y:S01]  /*9380*/  IMAD.U32 R3, R3, 0x10000, RZ ;  /* 0x0001000003037824 */ /* 0x000fe200078e00ff */
[----:B------:R-:W-:Y:S01]  /*9390*/  CS2R R6, SRZ ;  /* 0x0000000000067805 */ /* 0x000fe2000001ff00 */
[----:B------:R-:W-:Y:S02]  /*93a0*/  IMAD.MOV.U32 R25, RZ, RZ, R23 ;  /* 0x000000ffff197224 */ /* 0x000fe400078e0017 */
[----:B------:R-:W-:-:S04]  /*93b0*/  FMUL.FTZ R3, R3, 1 ;  /* 0x3f80000003037820 */ /* 0x000fc80000410000 */
[----:B------:R-:W0:Y:S02]  /*93c0*/  F2F.F64.F32 R4, R3 ;  /* 0x0000000300047310 */ /* 0x000e240000201800 */
[----:B0-----:R0:W-:Y:S01]  /*93d0*/  STG.E.128 desc[UR36][R8.64], R4 ;  /* 0x0000000408007986 */ /* 0x0011e2000c101d24 */
[----:B------:R-:W-:Y:S05]  /*93e0*/  BRA `(.L_x_691) ;  /* 0x0000000800807947 */ /* 0x000fea0003800000 */
.L_x_704:
[----:B------:R-:W-:-:S13]  /*93f0*/  ISETP.NE.AND P0, PT, R0, 0xf, PT ;  /* 0x0000000f0000780c */ /* 0x000fda0003f05270 */
[----:B------:R-:W-:Y:S05]  /*9400*/  @!P0 BRA `(.L_x_706) ;  /* 0x0000000000a88947 */ /* 0x000fea0003800000 */
[----:B------:R-:W-:-:S13]  /*9410*/  ISETP.NE.AND P0, PT, R0, 0x17, PT ;  /* 0x000000170000780c */ /* 0x000fda0003f05270 */
[----:B------:R-:W-:Y:S05]  /*9420*/  @!P0 BRA `(.L_x_707) ;  /* 0x0000000000508947 */ /* 0x000fea0003800000 */
[----:B------:R-:W-:-:S13]  /*9430*/  ISETP.NE.AND P0, PT, R0, 0x18, PT ;  /* 0x000000180000780c */ /* 0x000fda0003f05270 */
[----:B------:R-:W-:Y:S05]  /*9440*/  @P0 BRA `(.L_x_696) ;  /* 0x0000000400b80947 */ /* 0x000fea0003800000 */
[----:B------:R-:W-:Y:S01]  /*9450*/  IMAD.U32 R6, R3, 0x10000, RZ ;  /* 0x0001000003067824 */ /* 0x000fe200078e00ff */
        /* <DEDUP_REMOVED lines=12> */
.L_x_709:
[----:B------:R-:W-:Y:S05]  /*9520*/  BSYNC.RECONVERGENT B0 ;  /* 0x0000000000007941 */ /* 0x000fea0003800200 */
.L_x_708:
[----:B------:R-:W-:Y:S01]  /*9530*/  LOP3.LUT R5, R0, 0x80, R5, 0xf8, !PT ;  /* 0x0000008000057812 */ /* 0x000fe200078ef805 */
[----:B------:R-:W-:-:S04]  /*9540*/  IMAD.MOV.U32 R25, RZ, RZ, R23 ;  /* 0x000000ffff197224 */ /* 0x000fc800078e0017 */
[----:B------:R0:W-:Y:S01]  /*9550*/  STG.E.U8 desc[UR36][R8.64], R5 ;  /* 0x0000000508007986 */ /* 0x0001e2000c101124 */
[----:B------:R-:W-:Y:S05]  /*9560*/  BRA `(.L_x_691) ;  /* 0x0000000800207947 */ /* 0x000fea0003800000 */
.L_x_707:
[----:B------:R-:W-:Y:S01]  /*9570*/  IMAD.U32 R6, R3, 0x10000, RZ ;  /* 0x0001000003067824 */ /* 0x000fe200078e00ff */
        /* <DEDUP_REMOVED lines=14> */
.L_x_711:
[----:B------:R-:W-:Y:S05]  /*9660*/  BSYNC.RECONVERGENT B0 ;  /* 0x0000000000007941 */ /* 0x000fea0003800200 */
.L_x_710:
[----:B------:R-:W-:Y:S01]  /*9670*/  LOP3.LUT R5, R0, 0x80, R5, 0xf8, !PT ;  /* 0x0000008000057812 */ /* 0x000fe200078ef805 */
[----:B------:R-:W-:-:S04]  /*9680*/  IMAD.MOV.U32 R25, RZ, RZ, R23 ;  /* 0x000000ffff197224 */ /* 0x000fc800078e0017 */
[----:B------:R0:W-:Y:S01]  /*9690*/  STG.E.U8 desc[UR36][R8.64], R5 ;  /* 0x0000000508007986 */ /* 0x0001e2000c101124 */
[----:B------:R-:W-:Y:S05]  /*96a0*/  BRA `(.L_x_691) ;  /* 0x0000000400d07947 */ /* 0x000fea0003800000 */
.L_x_706:
[----:B------:R0:W-:Y:S01]  /*96b0*/  STG.E.U16 desc[UR36][R8.64], R3 ;  /* 0x0000000308007986 */ /* 0x0001e2000c101524 */
[----:B------:R-:W-:Y:S01]  /*96c0*/  IMAD.MOV.U32 R25, RZ, RZ, R23 ;  /* 0x000000ffff197224 */ /* 0x000fe200078e0017 */
[----:B------:R-:W-:Y:S06]  /*96d0*/  BRA `(.L_x_691) ;  /* 0x0000000400c47947 */ /* 0x000fec0003800000 */
.L_x_703:
[----:B------:R-:W-:-:S13]  /*96e0*/  ISETP.GT.AND P0, PT, R0, 0x1b, PT ;  /* 0x0000001b0000780c */ /* 0x000fda0003f04270 */
[----:B------:R-:W-:Y:S05]  /*96f0*/  @P0 BRA `(.L_x_712) ;  /* 0x0000000000f40947 */ /* 0x000fea0003800000 */
        /* <DEDUP_REMOVED lines=8> */
[----:B------:R-:W0:Y:S02]  /*9780*/  F2I.FTZ.U32.TRUNC.NTZ R3, R3 ;  /* 0x0000000300037305 */ /* 0x000e24000021f000 */
[----:B0-----:R0:W-:Y:S01]  /*9790*/  STG.E.U16 desc[UR36][R8.64], R3 ;  /* 0x0000000308007986 */ /* 0x0011e2000c101524 */
[----:B------:R-:W-:Y:S05]  /*97a0*/  BRA `(.L_x_691) ;  /* 0x0000000400907947 */ /* 0x000fea0003800000 */
.L_x_714:
[----:B------:R-:W-:Y:S01]  /*97b0*/  IMAD.U32 R3, R3, 0x10000, RZ ;  /* 0x0001000003037824 */ /* 0x000fe200078e00ff */
[----:B------:R-:W-:Y:S01]  /*97c0*/  BSSY.RECONVERGENT B0, `(.L_x_715) ;  /* 0x0000014000007945 */ /* 0x000fe20003800200 */
[----:B------:R-:W-:-:S03]  /*97d0*/  IMAD.MOV.U32 R4, RZ, RZ, 0x80 ;  /* 0x00000080ff047424 */ /* 0x000fc600078e00ff */
[----:B------:R-:W-:-:S04]  /*97e0*/  LOP3.LUT R0, R3, 0x7fffffff, RZ, 0xc0, !PT ;  /* 0x7fffffff03007812 */ /* 0x000fc800078ec0ff */
[----:B------:R-:W-:-:S13]  /*97f0*/  ISETP.GT.U32.AND P0, PT, R0, 0x437fffff, PT ;  /* 0x437fffff0000780c */ /* 0x000fda0003f04070 */
[----:B------:R-:W-:Y:S05]  /*9800*/  @P0 BRA `(.L_x_716) ;  /* 0x00000000003c0947 */ /* 0x000fea0003800000 */
[----:B------:R-:W-:-:S13]  /*9810*/  ISETP.GT.U32.AND P0, PT, R0, 0x3bffffff, PT ;  /* 0x3bffffff0000780c */ /* 0x000fda0003f04070 */
[----:B------:R-:W-:Y:S05]  /*9820*/  @P0 BRA `(.L_x_717) ;  /* 0x0000000000140947 */ /* 0x000fea0003800000 */
[----:B------:R-:W-:Y:S01]  /*9830*/  FADD.FTZ R0, R0, 8192 ;  /* 0x4600000000007421 */ /* 0x000fe20000010000 */
[----:B------:R-:W-:-:S04]  /*9840*/  PRMT R4, RZ, 0x7610, R4 ;  /* 0x00007610ff047816 */ /* 0x000fc80000000004 */
[----:B------:R-:W-:-:S13]  /*9850*/  LOP3.LUT P0, R0, R0, 0xff, RZ, 0xc0, !PT ;  /* 0x000000ff00007812 */ /* 0x000fda000780c0ff */
[----:B------:R-:W-:Y:S05]  /*9860*/  @!P0 BRA `(.L_x_716) ;  /* 0x0000000000248947 */ /* 0x000fea0003800000 */
[----:B------:R-:W-:Y:S05]  /*9870*/  BRA `(.L_x_718) ;  /* 0x0000000000147947 */ /* 0x000fea0003800000 */
.L_x_717:
[----:B------:R-:W-:-:S04]  /*9880*/  SHF.R.U32.HI R0, RZ, 0x14, R3 ;  /* 0x00000014ff007819 */ /* 0x000fc80000011603 */
[----:B------:R-:W-:-:S04]  /*9890*/  LOP3.LUT R0, R0, 0x1, RZ, 0xc0, !PT ;  /* 0x0000000100007812 */ /* 0x000fc800078ec0ff */
[----:B------:R-:W-:-:S04]  /*98a0*/  IADD3 R0, PT, PT, R3, 0x487ffff, R0 ;  /* 0x0487ffff03007810 */ /* 0x000fc80007ffe000 */
[----:B------:R-:W-:-:S04]  /*98b0*/  SHF.R.U32.HI R0, RZ, 0x14, R0 ;  /* 0x00000014ff007819 */ /* 0x000fc80000011600 */
[----:B------:R-:W-:-:S07]  /*98c0*/  LOP3.LUT R0, R0, 0xff, RZ, 0xc0, !PT ;  /* 0x000000ff00007812 */ /* 0x000fce00078ec0ff */
.L_x_718:
[----:B------:R-:W-:-:S04]  /*98d0*/  SHF.R.U32.HI R3, RZ, 0x18, R3 ;  /* 0x00000018ff037819 */ /* 0x000fc80000011603 */
[----:B------:R-:W-:-:S04]  /*98e0*/  LOP3.LUT R0, R0, 0x80, R3, 0xf8, !PT ;  /* 0x0000008000007812 */ /* 0x000fc800078ef803 */
[----:B------:R-:W-:-:S07]  /*98f0*/  PRMT R4, R0, 0x7610, R4 ;  /* 0x0000761000047816 */ /* 0x000fce0000000004 */
.L_x_716:
[----:B------:R-:W-:Y:S05]  /*9900*/  BSYNC.RECONVERGENT B0 ;  /* 0x0000000000007941 */ /* 0x000fea0003800200 */
.L_x_715:
[----:B------:R0:W-:Y:S01]  /*9910*/  STG.E.U8 desc[UR36][R8.64], R4 ;  /* 0x0000000408007986 */ /* 0x0001e2000c101124 */
[----:B------:R-:W-:Y:S01]  /*9920*/  IMAD.MOV.U32 R25, RZ, RZ, R23 ;  /* 0x000000ffff197224 */ /* 0x000fe200078e0017 */
[----:B------:R-:W-:Y:S06]  /*9930*/  BRA `(.L_x_691) ;  /* 0x00000004002c7947 */ /* 0x000fec0003800000 */
.L_x_713:
        /* <DEDUP_REMOVED lines=13> */
.L_x_721:
[----:B------:R-:W-:-:S04]  /*9a10*/  SHF.R.U32.HI R0, RZ, 0x15, R3 ;  /* 0x00000015ff007819 */ /* 0x000fc80000011603 */
[----:B------:R-:W-:-:S04]  /*9a20*/  LOP3.LUT R0, R0, 0x1, RZ, 0xc0, !PT ;  /* 0x0000000100007812 */ /* 0x000fc800078ec0ff */
[----:B------:R-:W-:-:S04]  /*9a30*/  IADD3 R0, PT, PT, R3, 0x88fffff, R0 ;  /* 0x088fffff03007810 */ /* 0x000fc80007ffe000 */
[----:B------:R-:W-:-:S04]  /*9a40*/  SHF.R.U32.HI R0, RZ, 0x15, R0 ;  /* 0x00000015ff007819 */ /* 0x000fc80000011600 */
[----:B------:R-:W-:-:S07]  /*9a50*/  LOP3.LUT R0, R0, 0xff, RZ, 0xc0, !PT ;  /* 0x000000ff00007812 */ /* 0x000fce00078ec0ff */
.L_x_722:
[----:B------:R-:W-:-:S04]  /*9a60*/  SHF.R.U32.HI R3, RZ, 0x18, R3 ;  /* 0x00000018ff037819 */ /* 0x000fc80000011603 */
[----:B------:R-:W-:-:S04]  /*9a70*/  LOP3.LUT R0, R0, 0x80, R3, 0xf8, !PT ;  /* 0x0000008000007812 */ /* 0x000fc800078ef803 */
[----:B------:R-:W-:-:S07]  /*9a80*/  PRMT R4, R0, 0x7610, R4 ;  /* 0x0000761000047816 */ /* 0x000fce0000000004 */
.L_x_720:
[----:B------:R-:W-:Y:S05]  /*9a90*/  BSYNC.RECONVERGENT B0 ;  /* 0x0000000000007941 */ /* 0x000fea0003800200 */
.L_x_719:
[----:B------:R0:W-:Y:S01]  /*9aa0*/  STG.E.U8 desc[UR36][R8.64], R4 ;  /* 0x0000000408007986 */ /* 0x0001e2000c101124 */
[----:B------:R-:W-:Y:S01]  /*9ab0*/  IMAD.MOV.U32 R25, RZ, RZ, R23 ;  /* 0x000000ffff197224 */ /* 0x000fe200078e0017 */
[----:B------:R-:W-:Y:S06]  /*9ac0*/  BRA `(.L_x_691) ;  /* 0x0000000000c87947 */ /* 0x000fec0003800000 */
.L_x_712:
[----:B------:R-:W-:-:S13]  /*9ad0*/  ISETP.NE.AND P0, PT, R0, 0x1c, PT ;  /* 0x0000001c0000780c */ /* 0x000fda0003f05270 */
[----:B------:R-:W-:Y:S05]  /*9ae0*/  @!P0 BRA `(.L_x_723) ;  /* 0x0000000000b08947 */ /* 0x000fea0003800000 */
[----:B------:R-:W-:-:S13]  /*9af0*/  ISETP.NE.AND P0, PT, R0, 0x1d, PT ;  /* 0x0000001d0000780c */ /* 0x000fda0003f05270 */
[----:B------:R-:W-:Y:S05]  /*9b00*/  @!P0 BRA `(.L_x_724) ;  /* 0x0000000000948947 */ /* 0x000fea0003800000 */
[----:B------:R-:W-:-:S13]  /*9b10*/  ISETP.NE.AND P0, PT, R0, 0x2c, PT ;  /* 0x0000002c0000780c */ /* 0x000fda0003f05270 */
[----:B------:R-:W-:Y:S05]  /*9b20*/  @!P0 BRA `(.L_x_725) ;  /* 0x0000000000488947 */ /* 0x000fea0003800000 */
.L_x_696:
[----:B------:R-:W-:Y:S01]  /*9b30*/  MOV R14, 0x0 ;  /* 0x00000000000e7802 */ /* 0x000fe20000000f00 */
[----:B------:R-:W0:Y:S01]  /*9b40*/  LDCU.64 UR6, c[0x4][0x128] ;  /* 0x01002500ff0677ac */ /* 0x000e220008000a00 */
[----:B------:R-:W-:Y:S02]  /*9b50*/  IMAD.MOV.U32 R8, RZ, RZ, 0x65 ;  /* 0x00000065ff087424 */ /* 0x000fe400078e00ff */
[----:B------:R-:W-:Y:S01]  /*9b60*/  IMAD.MOV.U32 R12, RZ, RZ, 0x1 ;  /* 0x00000001ff0c7424 */ /* 0x000fe200078e00ff */
[----:B------:R-:W1:Y:S01]  /*9b70*/  LDCU.64 UR8, c[0x4][0x130] ;  /* 0x01002600ff0877ac */ /* 0x000e620008000a00 */
[----:B------:R-:W2:Y:S01]  /*9b80*/  LDC.64 R14, c[0x4][R14] ;  /* 0x010000000e0e7b82 */ /* 0x000ea20000000a00 */
[----:B------:R-:W-:Y:S01]  /*9b90*/  IMAD.MOV.U32 R13, RZ, RZ, RZ ;  /* 0x000000ffff0d7224 */ /* 0x000fe200078e00ff */
[----:B------:R-:W4:Y:S01]  /*9ba0*/  LDCU.64 UR4, c[0x4][0x40] ;  /* 0x01000800ff0477ac */ /* 0x000f220008000a00 */
[----:B0-----:R-:W-:Y:S02]  /*9bb0*/  IMAD.U32 R4, RZ, RZ, UR6 ;  /* 0x00000006ff047e24 */ /* 0x001fe4000f8e00ff */
[----:B------:R-:W-:-:S02]  /*9bc0*/  IMAD.U32 R5, RZ, RZ, UR7 ;  /* 0x00000007ff057e24 */ /* 0x000fc4000f8e00ff */
[----:B-1----:R-:W-:Y:S02]  /*9bd0*/  IMAD.U32 R6, RZ, RZ, UR8 ;  /* 0x00000008ff067e24 */ /* 0x002fe4000f8e00ff */
[----:B------:R-:W-:Y:S02]  /*9be0*/  IMAD.U32 R7, RZ, RZ, UR9 ;  /* 0x00000009ff077e24 */ /* 0x000fe4000f8e00ff */
[----:B----4-:R-:W-:Y:S02]  /*9bf0*/  IMAD.U32 R10, RZ, RZ, UR4 ;  /* 0x00000004ff0a7e24 */ /* 0x010fe4000f8e00ff */
[----:B------:R-:W-:-:S07]  /*9c00*/  IMAD.U32 R11, RZ, RZ, UR5 ;  /* 0x00000005ff0b7e24 */ /* 0x000fce000f8e00ff */
[----:B------:R-:W-:-:S07]  /*9c10*/  LEPC R20, `(.L_x_726) ;  /* 0x000000001014794e */ /* 0x000fce0000000000 */
[----:B--23--:R-:W-:Y:S05]  /*9c20*/  CALL.ABS.NOINC R14 ;  /* 0x000000000e007343 */ /* 0x00cfea0003c00000 */
.L_x_726:
[----:B------:R-:W-:Y:S01]  /*9c30*/  IMAD.MOV.U32 R25, RZ, RZ, R23 ;  /* 0x000000ffff197224 */ /* 0x000fe200078e0017 */
[----:B------:R-:W-:Y:S06]  /*9c40*/  BRA `(.L_x_691) ;  /* 0x0000000000687947 */ /* 0x000fec0003800000 */
.L_x_725:
[----:B------:R-:W-:Y:S02]  /*9c50*/  IMAD.U32 R4, R3, 0x10000, RZ ;  /* 0x0001000003047824 */ /* 0x000fe400078e00ff */
[----:B------:R-:W-:-:S03]  /*9c60*/  IMAD.MOV.U32 R25, RZ, RZ, R23 ;  /* 0x000000ffff197224 */ /* 0x000fc600078e0017 */
        /* <DEDUP_REMOVED lines=15> */
.L_x_724:
[----:B------:R-:W-:Y:S02]  /*9d60*/  IMAD.U32 R4, R3, 0x10000, RZ ;  /* 0x0001000003047824 */ /* 0x000fe400078e00ff */
[----:B------:R-:W-:-:S04]  /*9d70*/  IMAD.MOV.U32 R25, RZ, RZ, R23 ;  /* 0x000000ffff197224 */ /* 0x000fc800078e0017 */
[----:B------:R-:W0:Y:S02]  /*9d80*/  F2I.U64.TRUNC R4, R4 ;  /* 0x0000000400047311 */ /* 0x000e24000020d800 */
[----:B0-----:R0:W-:Y:S01]  /*9d90*/  STG.E.64 desc[UR36][R8.64], R4 ;  /* 0x0000000408007986 */ /* 0x0011e2000c101b24 */
[----:B------:R-:W-:Y:S05]  /*9da0*/  BRA `(.L_x_691) ;  /* 0x0000000000107947 */ /* 0x000fea0003800000 */
.L_x_723:
[----:B------:R-:W-:Y:S02]  /*9db0*/  IMAD.U32 R3, R3, 0x10000, RZ ;  /* 0x0001000003037824 */ /* 0x000fe400078e00ff */
[----:B------:R-:W-:-:S04]  /*9dc0*/  IMAD.MOV.U32 R25, RZ, RZ, R23 ;  /* 0x000000ffff197224 */ /* 0x000fc800078e0017 */
[----:B------:R-:W0:Y:S02]  /*9dd0*/  F2I.FTZ.U32.TRUNC.NTZ R3, R3 ;  /* 0x0000000300037305 */ /* 0x000e24000021f000 */
[----:B0-----:R0:W-:Y:S02]  /*9de0*/  STG.E desc[UR36][R8.64], R3 ;  /* 0x0000000308007986 */ /* 0x0011e4000c101924 */
.L_x_691:
[----:B------:R-:W-:Y:S05]  /*9df0*/  BSYNC.RECONVERGENT B6 ;  /* 0x0000000000067941 */ /* 0x000fea0003800200 */
.L_x_690:
[----:B------:R-:W-:Y:S01]  /*9e00*/  ISETP.GE.AND P0, PT, R25, R16, PT ;  /* 0x000000101900720c */ /* 0x000fe20003f06270 */
[----:B------:R-:W-:-:S12]  /*9e10*/  BSSY.RECONVERGENT B6, `(.L_x_727) ;  /* 0x00001f0000067945 */ /* 0x000fd80003800200 */
[----:B------:R-:W-:Y:S05]  /*9e20*/  @P0 BRA `(.L_x_728) ;  /* 0x0000001c00b80947 */ /* 0x000fea0003800000 */
[----:B------:R-:W5:Y:S01]  /*9e30*/  LDCU UR4, c[0x0][0x3c4] ;  /* 0x00007880ff0477ac */ /* 0x000f620008000800 */
[----:B0---4-:R-:W0:Y:S01]  /*9e40*/  LDC.64 R8, c[0x0][0x398] ;  /* 0x0000e600ff087b82 */ /* 0x011e220000000a00 */
[----:B--2---:R-:W-:Y:S01]  /*9e50*/  IMAD R0, R2, 0x200, R25 ;  /* 0x0000020002007824 */ /* 0x004fe200078e0219 */
[----:B-1----:R-:W-:-:S03]  /*9e60*/  PRMT R4, R17, 0x9910, RZ ;  /* 0x0000991011047816 */ /* 0x002fc600000000ff */
[----:B-----5:R-:W-:Y:S02]  /*9e70*/  IMAD R3, R0, UR4, RZ ;  /* 0x0000000400037c24 */ /* 0x020fe4000f8e02ff */
[----:B------:R-:W-:-:S05]  /*9e80*/  IMAD.MOV.U32 R0, RZ, RZ, R4 ;  /* 0x000000ffff007224 */ /* 0x000fca00078e0004 */
[----:B------:R-:W-:Y:S02]  /*9e90*/  ISETP.GT.AND P1, PT, R0, 0x9, PT ;  /* 0x000000090000780c */ /* 0x000fe40003f24270 */
[----:B0-----:R-:W-:-:S05]  /*9ea0*/  IADD3 R8, P0, PT, R3, R8, RZ ;  /* 0x0000000803087210 */ /* 0x001fca0007f1e0ff */
        /* <DEDUP_REMOVED lines=10> */
[----:B------:R-:W-:-:S04]  /*9f50*/  IMAD.U32 R22, R22, 0x10000, RZ ;  /* 0x0001000016167824 */ /* 0x000fc800078e00ff */
[----:B------:R-:W0:Y:S02]  /*9f60*/  F2I.FTZ.TRUNC.NTZ R3, R22 ;  /* 0x0000001600037305 */ /* 0x000e24000021f100 */
[----:B0-----:R0:W-:Y:S01]  /*9f70*/  STG.E.U8 desc[UR36][R8.64], R3 ;  /* 0x0000000308007986 */ /* 0x0011e2000c101124 */
[----:B------:R-:W-:Y:S05]  /*9f80*/  BRA `(.L_x_734) ;  /* 0x0000000c007c7947 */ /* 0x000fea0003800000 */
.L_x_732:
[----:B------:R-:W-:-:S06]  /*9f90*/  IMAD.U32 R5, R22, 0x10000, RZ ;  /* 0x0001000016057824 */ /* 0x000fcc00078e00ff */
[----:B------:R-:W0:Y:S02]  /*9fa0*/  F2I.S64.TRUNC R4, R5 ;  /* 0x0000000500047311 */ /* 0x000e24000020d900 */
[----:B0-----:R0:W-:Y:S01]  /*9fb0*/  STG.E.U8 desc[UR36][R8.64], R4 ;  /* 0x0000000408007986 */ /* 0x0011e2000c101124 */
[----:B------:R-:W-:Y:S05]  /*9fc0*/  BRA `(.L_x_734) ;  /* 0x0000000c006c7947 */ /* 0x000fea0003800000 */
.L_x_731:
[----:B------:R-:W-:-:S13]  /*9fd0*/  ISETP.NE.AND P0, PT, R0, 0x2, PT ;  /* 0x000000020000780c */ /* 0x000fda0003f05270 */
[----:B------:R-:W-:Y:S05]  /*9fe0*/  @!P0 BRA `(.L_x_735) ;  /* 0x0000000000308947 */ /* 0x000fea0003800000 */
[----:B------:R-:W-:-:S13]  /*9ff0*/  ISETP.NE.AND P0, PT, R0, 0x3, PT ;  /* 0x000000030000780c */ /* 0x000fda0003f05270 */
[----:B------:R-:W-:Y:S05]  /*a000*/  @!P0 BRA `(.L_x_736) ;  /* 0x0000000000188947 */ /* 0x000fea0003800000 */
[----:B------:R-:W-:-:S13]  /*a010*/  ISETP.NE.AND P0, PT, R0, 0x4, PT ;  /* 0x000000040000780c */ /* 0x000fda0003f05270 */
[----:B------:R-:W-:Y:S05]  /*a020*/  @P0 BRA `(.L_x_733) ;  /* 0x0000000800780947 */ /* 0x000fea0003800000 */
[----:B------:R-:W-:-:S06]  /*a030*/  IMAD.U32 R4, R22, 0x10000, RZ ;  /* 0x0001000016047824 */ /* 0x000fcc00078e00ff */
[----:B------:R-:W0:Y:S02]  /*a040*/  F2I.S64.TRUNC R4, R4 ;  /* 0x0000000400047311 */ /* 0x000e24000020d900 */
[----:B0-----:R0:W-:Y:S01]  /*a050*/  STG.E.64 desc[UR36][R8.64], R4 ;  /* 0x0000000408007986 */ /* 0x0011e2000c101b24 */
[----:B------:R-:W-:Y:S05]  /*a060*/  BRA `(.L_x_734) ;  /* 0x0000000c00447947 */ /* 0x000fea0003800000 */
.L_x_736:
[----:B------:R-:W-:-:S04]  /*a070*/  IMAD.U32 R22, R22, 0x10000, RZ ;  /* 0x0001000016167824 */ /* 0x000fc800078e00ff */
[----:B------:R-:W0:Y:S02]  /*a080*/  F2I.FTZ.TRUNC.NTZ R3, R22 ;  /* 0x0000001600037305 */ /* 0x000e24000021f100 */
[----:B0-----:R0:W-:Y:S01]  /*a090*/  STG.E desc[UR36][R8.64], R3 ;  /* 0x0000000308007986 */ /* 0x0011e2000c101924 */
[----:B------:R-:W-:Y:S05]  /*a0a0*/  BRA `(.L_x_734) ;  /* 0x0000000c00347947 */ /* 0x000fea0003800000 */
.L_x_735:
[----:B------:R-:W-:-:S04]  /*a0b0*/  IMAD.U32 R22, R22, 0x10000, RZ ;  /* 0x0001000016167824 */ /* 0x000fc800078e00ff */
[----:B------:R-:W0:Y:S02]  /*a0c0*/  F2I.FTZ.TRUNC.NTZ R3, R22 ;  /* 0x0000001600037305 */ /* 0x000e24000021f100 */
[----:B0-----:R0:W-:Y:S01]  /*a0d0*/  STG.E.U16 desc[UR36][R8.64], R3 ;  /* 0x0000000308007986 */ /* 0x0011e2000c101524 */
[----:B------:R-:W-:Y:S05]  /*a0e0*/  BRA `(.L_x_734) ;  /* 0x0000000c00247947 */ /* 0x000fea0003800000 */
.L_x_730:
[----:B------:R-:W-:-:S13]  /*a0f0*/  ISETP.GT.AND P0, PT, R0, 0x6, PT ;  /* 0x000000060000780c */ /* 0x000fda0003f04270 */
[----:B------:R-:W-:Y:S05]  /*a100*/  @P0 BRA `(.L_x_737) ;  /* 0x00000000002c0947 */ /* 0x000fea0003800000 */
[----:B------:R-:W-:-:S13]  /*a110*/  ISETP.NE.AND P0, PT, R0, 0x5, PT ;  /* 0x000000050000780c */ /* 0x000fda0003f05270 */
[----:B------:R-:W-:Y:S05]  /*a120*/  @!P0 BRA `(.L_x_738) ;  /* 0x0000000000148947 */ /* 0x000fea0003800000 */
[----:B------:R-:W-:-:S13]  /*a130*/  ISETP.NE.AND P0, PT, R0, 0x6, PT ;  /* 0x000000060000780c */ /* 0x000fda0003f05270 */
[----:B------:R-:W-:Y:S05]  /*a140*/  @P0 BRA `(.L_x_733) ;  /* 0x0000000800300947 */ /* 0x000fea0003800000 */
[----:B------:R-:W-:-:S05]  /*a150*/  IMAD.U32 R3, R22, 0x10000, RZ ;  /* 0x0001000016037824 */ /* 0x000fca00078e00ff */
[----:B------:R1:W-:Y:S01]  /*a160*/  STG.E desc[UR36][R8.64], R3 ;  /* 0x0000000308007986 */ /* 0x0003e2000c101924 */
[----:B------:R-:W-:Y:S05]  /*a170*/  BRA `(.L_x_734) ;  /* 0x0000000c00007947 */ /* 0x000fea0003800000 */
.L_x_738:
[----:B------:R-:W-:-:S05]  /*a180*/  IMAD.U32 R0, R22, 0x10000, RZ ;  /* 0x0001000016007824 */ /* 0x000fca00078e00ff */
[----:B------:R-:W-:-:S05]  /*a190*/  F2FP.F16.F32.PACK_AB R0, RZ, R0 ;  /* 0x00000000ff00723e */ /* 0x000fca00000000ff */
[----:B------:R0:W-:Y:S01]  /*a1a0*/  STG.E.U16 desc[UR36][R8.64], R0 ;  /* 0x0000000008007986 */ /* 0x0001e2000c101524 */
[----:B------:R-:W-:Y:S05]  /*a1b0*/  BRA `(.L_x_734) ;  /* 0x0000000800f07947 */ /* 0x000fea0003800000 */
.L_x_737:
[----:B------:R-:W-:-:S13]  /*a1c0*/  ISETP.NE.AND P0, PT, R0, 0x7, PT ;  /* 0x000000070000780c */ /* 0x000fda0003f05270 */
[----:B------:R-:W-:Y:S05]  /*a1d0*/  @!P0 BRA `(.L_x_739) ;  /* 0x0000000000348947 */ /* 0x000fea0003800000 */
[----:B------:R-:W-:-:S13]  /*a1e0*/  ISETP.NE.AND P0, PT, R0, 0x8, PT ;  /* 0x000000080000780c */ /* 0x000fda0003f05270 */
[----:B------:R-:W-:Y:S05]  /*a1f0*/  @!P0 BRA `(.L_x_740) ;  /* 0x0000000000188947 */ /* 0x000fea0003800000 */
[----:B------:R-:W-:-:S13]  /*a200*/  ISETP.NE.AND P0, PT, R0, 0x9, PT ;  /* 0x000000090000780c */ /* 0x000fda0003f05270 */
[----:B------:R-:W-:Y:S05]  /*a210*/  @P0 BRA `(.L_x_733) ;  /* 0x0000000400fc0947 */ /* 0x000fea0003800000 */
[----:B------:R-:W-:Y:S02]  /*a220*/  IMAD.U32 R22, R22, 0x10000, RZ ;  /* 0x0001000016167824 */ /* 0x000fe400078e00ff */
[----:B------:R-:W-:-:S05]  /*a230*/  IMAD.MOV.U32 R23, RZ, RZ, RZ ;  /* 0x000000ffff177224 */ /* 0x000fca00078e00ff */
[----:B------:R4:W-:Y:S01]  /*a240*/  STG.E.64 desc[UR36][R8.64], R22 ;  /* 0x0000001608007986 */ /* 0x0009e2000c101b24 */
[----:B------:R-:W-:Y:S05]  /*a250*/  BRA `(.L_x_734) ;  /* 0x0000000800c87947 */ /* 0x000fea0003800000 */
.L_x_740:
[----:B------:R-:W-:-:S05]  /*a260*/  IMAD.U32 R22, R22, 0x10000, RZ ;  /* 0x0001000016167824 */ /* 0x000fca00078e00ff */
[----:B------:R-:W-:-:S04]  /*a270*/  F2FP.F16.F32.PACK_AB R3, RZ, R22 ;  /* 0x00000016ff03723e */ /* 0x000fc800000000ff */
[----:B------:R-:W-:-:S05]  /*a280*/  PRMT R3, R3, 0x5410, RZ ;  /* 0x0000541003037816 */ /* 0x000fca00000000ff */
[----:B------:R2:W-:Y:S01]  /*a290*/  STG.E desc[UR36][R8.64], R3 ;  /* 0x0000000308007986 */ /* 0x0005e2000c101924 */
[----:B------:R-:W-:Y:S05]  /*a2a0*/  BRA `(.L_x_734) ;  /* 0x0000000800b47947 */ /* 0x000fea0003800000 */
.L_x_739:
[----:B------:R-:W-:-:S04]  /*a2b0*/  IMAD.U32 R4, R22, 0x10000, RZ ;  /* 0x0001000016047824 */ /* 0x000fc800078e00ff */
[----:B------:R-:W-:-:S06]  /*a2c0*/  FMUL.FTZ R4, R4, 1 ;  /* 0x3f80000004047820 */ /* 0x000fcc0000410000 */
[----:B------:R-:W0:Y:S02]  /*a2d0*/  F2F.F64.F32 R4, R4 ;  /* 0x0000000400047310 */ /* 0x000e240000201800 */
[----:B0-----:R0:W-:Y:S01]  /*a2e0*/  STG.E.64 desc[UR36][R8.64], R4 ;  /* 0x0000000408007986 */ /* 0x0011e2000c101b24 */
[----:B------:R-:W-:Y:S05]  /*a2f0*/  BRA `(.L_x_734) ;  /* 0x0000000800a07947 */ /* 0x000fea0003800000 */
.L_x_729:
[----:B------:R-:W-:-:S13]  /*a300*/  ISETP.GT.AND P0, PT, R0, 0x18, PT ;  /* 0x000000180000780c */ /* 0x000fda0003f04270 */
[----:B------:R-:W-:Y:S05]  /*a310*/  @!P0 BRA `(.L_x_741) ;  /* 0x0000000400608947 */ /* 0x000fea0003800000 */
        /* <DEDUP_REMOVED lines=8> */
[----:B------:R-:W-:-:S06]  /*a3a0*/  IMAD.U32 R3, R22, 0x10000, RZ ;  /* 0x0001000016037824 */ /* 0x000fcc00078e00ff */
[----:B------:R-:W0:Y:S02]  /*a3b0*/  F2I.FTZ.U32.TRUNC.NTZ R3, R3 ;  /* 0x0000000300037305 */ /* 0x000e24000021f000 */
[----:B0-----:R0:W-:Y:S01]  /*a3c0*/  STG.E.U16 desc[UR36][R8.64], R3 ;  /* 0x0000000308007986 */ /* 0x0011e2000c101524 */
[----:B------:R-:W-:Y:S05]  /*a3d0*/  BRA `(.L_x_734) ;  /* 0x0000000800687947 */ /* 0x000fea0003800000 */
.L_x_744:
[----:B------:R-:W-:Y:S01]  /*a3e0*/  IMAD.U32 R5, R22, 0x10000, RZ ;  /* 0x0001000016057824 */ /* 0x000fe200078e00ff */
        /* <DEDUP_REMOVED lines=16> */
.L_x_747:
[----:B------:R-:W-:-:S04]  /*a4f0*/  SHF.R.U32.HI R3, RZ, 0x18, R5 ;  /* 0x00000018ff037819 */ /* 0x000fc80000011605 */
[----:B------:R-:W-:-:S04]  /*a500*/  LOP3.LUT R0, R0, 0x80, R3, 0xf8, !PT ;  /* 0x0000008000007812 */ /* 0x000fc800078ef803 */
[----:B------:R-:W-:-:S07]  /*a510*/  PRMT R4, R0, 0x7610, R4 ;  /* 0x0000761000047816 */ /* 0x000fce0000000004 */
.L_x_746:
[----:B------:R-:W-:Y:S05]  /*a520*/  BSYNC.RECONVERGENT B0 ;  /* 0x0000000000007941 */ /* 0x000fea0003800200 */
.L_x_745:
[----:B------:R0:W-:Y:S01]  /*a530*/  STG.E.U8 desc[UR36][R8.64], R4 ;  /* 0x0000000408007986 */ /* 0x0001e2000c101124 */
[----:B------:R-:W-:Y:S05]  /*a540*/  BRA `(.L_x_734) ;  /* 0x00000008000c7947 */ /* 0x000fea0003800000 */
.L_x_743:
        /* <DEDUP_REMOVED lines=17> */
.L_x_750:
[----:B------:R-:W-:-:S04]  /*a660*/  SHF.R.U32.HI R3, RZ, 0x18, R5 ;  /* 0x00000018ff037819 */ /* 0x000fc80000011605 */
[----:B------:R-:W-:-:S04]  /*a670*/  LOP3.LUT R0, R0, 0x80, R3, 0xf8, !PT ;  /* 0x0000008000007812 */ /* 0x000fc800078ef803 */
[----:B------:R-:W-:-:S07]  /*a680*/  PRMT R4, R0, 0x7610, R4 ;  /* 0x0000761000047816 */ /* 0x000fce0000000004 */
.L_x_749:
[----:B------:R-:W-:Y:S05]  /*a690*/  BSYNC.RECONVERGENT B0 ;  /* 0x0000000000007941 */ /* 0x000fea0003800200 */
.L_x_748:
[----:B------:R0:W-:Y:S01]  /*a6a0*/  STG.E.U8 desc[UR36][R8.64], R4 ;  /* 0x0000000408007986 */ /* 0x0001e2000c101124 */
[----:B------:R-:W-:Y:S05]  /*a6b0*/  BRA `(.L_x_734) ;  /* 0x0000000400b07947 */ /* 0x000fea0003800000 */
.L_x_742:
[----:B------:R-:W-:-:S13]  /*a6c0*/  ISETP.NE.AND P0, PT, R0, 0x1c, PT ;  /* 0x0000001c0000780c */ /* 0x000fda0003f05270 */
[----:B------:R-:W-:Y:S05]  /*a6d0*/  @!P0 BRA `(.L_x_751) ;  /* 0x0000000000608947 */ /* 0x000fea0003800000 */
[----:B------:R-:W-:-:S13]  /*a6e0*/  ISETP.NE.AND P0, PT, R0, 0x1d, PT ;  /* 0x0000001d0000780c */ /* 0x000fda0003f05270 */
[----:B------:R-:W-:Y:S05]  /*a6f0*/  @!P0 BRA `(.L_x_752) ;  /* 0x0000000000488947 */ /* 0x000fea0003800000 */
[----:B------:R-:W-:-:S13]  /*a700*/  ISETP.NE.AND P0, PT, R0, 0x2c, PT ;  /* 0x0000002c0000780c */ /* 0x000fda0003f05270 */
[----:B------:R-:W-:Y:S05]  /*a710*/  @P0 BRA `(.L_x_733) ;  /* 0x0000000000bc0947 */ /* 0x000fea0003800000 */
[----:B------:R-:W-:-:S05]  /*a720*/  IMAD.U32 R22, R22, 0x10000, RZ ;  /* 0x0001000016167824 */ /* 0x000fca00078e00ff */
        /* <DEDUP_REMOVED lines=15> */
.L_x_752:
[----:B------:R-:W-:-:S06]  /*a820*/  IMAD.U32 R4, R22, 0x10000, RZ ;  /* 0x0001000016047824 */ /* 0x000fcc00078e00ff */
[----:B------:R-:W0:Y:S02]  /*a830*/  F2I.U64.TRUNC R4, R4 ;  /* 0x0000000400047311 */ /* 0x000e24000020d800 */
[----:B0-----:R0:W-:Y:S01]  /*a840*/  STG.E.64 desc[UR36][R8.64], R4 ;  /* 0x0000000408007986 */ /* 0x0011e2000c101b24 */
[----:B------:R-:W-:Y:S05]  /*a850*/  BRA `(.L_x_734) ;  /* 0x0000000400487947 */ /* 0x000fea0003800000 */
.L_x_751:
[----:B------:R-:W-:-:S04]  /*a860*/  IMAD.U32 R22, R22, 0x10000, RZ ;  /* 0x0001000016167824 */ /* 0x000fc800078e00ff */
[----:B------:R-:W0:Y:S02]  /*a870*/  F2I.FTZ.U32.TRUNC.NTZ R3, R22 ;  /* 0x0000001600037305 */ /* 0x000e24000021f000 */
[----:B0-----:R0:W-:Y:S01]  /*a880*/  STG.E desc[UR36][R8.64], R3 ;  /* 0x0000000308007986 */ /* 0x0011e2000c101924 */
[----:B------:R-:W-:Y:S05]  /*a890*/  BRA `(.L_x_734) ;  /* 0x0000000400387947 */ /* 0x000fea0003800000 */
.L_x_741:
[----:B------:R-:W-:-:S13]  /*a8a0*/  ISETP.GT.AND P0, PT, R0, 0xe, PT ;  /* 0x0000000e0000780c */ /* 0x000fda0003f04270 */
[----:B------:R-:W-:Y:S05]  /*a8b0*/  @P0 BRA `(.L_x_753) ;  /* 0x00000000003c0947 */ /* 0x000fea0003800000 */
[----:B------:R-:W-:-:S13]  /*a8c0*/  ISETP.NE.AND P0, PT, R0, 0xa, PT ;  /* 0x0000000a0000780c */ /* 0x000fda0003f05270 */
[----:B------:R-:W-:Y:S05]  /*a8d0*/  @!P0 BRA `(.L_x_754) ;  /* 0x00000000001c8947 */ /* 0x000fea0003800000 */
[----:B------:R-:W-:-:S13]  /*a8e0*/  ISETP.NE.AND P0, PT, R0, 0xb, PT ;  /* 0x0000000b0000780c */ /* 0x000fda0003f05270 */
[----:B------:R-:W-:Y:S05]  /*a8f0*/  @P0 BRA `(.L_x_733) ;  /* 0x0000000000440947 */ /* 0x000fea0003800000 */
[----:B------:R-:W-:-:S05]  /*a900*/  IMAD.U32 R22, R22, 0x10000, RZ ;  /* 0x0001000016167824 */ /* 0x000fca00078e00ff */
[----:B------:R-:W-:-:S04]  /*a910*/  FSETP.NEU.FTZ.AND P0, PT, R22, RZ, PT ;  /* 0x000000ff1600720b */ /* 0x000fc80003f1d000 */
[----:B------:R-:W-:-:S05]  /*a920*/  SEL R3, RZ, 0x1, !P0 ;  /* 0x00000001ff037807 */ /* 0x000fca0004000000 */
[----:B------:R0:W-:Y:S01]  /*a930*/  STG.E.U8 desc[UR36][R8.64], R3 ;  /* 0x0000000308007986 */ /* 0x0001e2000c101124 */
[----:B------:R-:W-:Y:S05]  /*a940*/  BRA `(.L_x_734) ;  /* 0x00000004000c7947 */ /* 0x000fea0003800000 */
.L_x_754:
[----:B------:R-:W-:Y:S01]  /*a950*/  IMAD.U32 R22, R22, 0x10000, RZ ;  /* 0x0001000016167824 */ /* 0x000fe200078e00ff */
[----:B------:R-:W-:-:S03]  /*a960*/  CS2R R6, SRZ ;  /* 0x0000000000067805 */ /* 0x000fc6000001ff00 */
[----:B------:R-:W-:-:S06]  /*a970*/  FMUL.FTZ R4, R22, 1 ;  /* 0x3f80000016047820 */ /* 0x000fcc0000410000 */
[----:B------:R-:W0:Y:S02]  /*a980*/  F2F.F64.F32 R4, R4 ;  /* 0x0000000400047310 */ /* 0x000e240000201800 */
[----:B0-----:R0:W-:Y:S01]  /*a990*/  STG.E.128 desc[UR36][R8.64], R4 ;  /* 0x0000000408007986 */ /* 0x0011e2000c101d24 */
[----:B------:R-:W-:Y:S05]  /*a9a0*/  BRA `(.L_x_734) ;  /* 0x0000000000f47947 */ /* 0x000fea0003800000 */
.L_x_753:
[----:B------:R-:W-:-:S13]  /*a9b0*/  ISETP.NE.AND P0, PT, R0, 0xf, PT ;  /* 0x0000000f0000780c */ /* 0x000fda0003f05270 */
[----:B------:R-:W-:Y:S05]  /*a9c0*/  @!P0 BRA `(.L_x_755) ;  /* 0x0000000000e88947 */ /* 0x000fea0003800000 */
[----:B------:R-:W-:-:S13]  /*a9d0*/  ISETP.NE.AND P0, PT, R0, 0x17, PT ;  /* 0x000000170000780c */ /* 0x000fda0003f05270 */
[----:B------:R-:W-:Y:S05]  /*a9e0*/  @!P0 BRA `(.L_x_756) ;  /* 0x0000000000908947 */ /* 0x000fea0003800000 */
[----:B------:R-:W-:-:S13]  /*a9f0*/  ISETP.NE.AND P0, PT, R0, 0x18, PT ;  /* 0x000000180000780c */ /* 0x000fda0003f05270 */
[----:B------:R-:W-:Y:S05]  /*aa00*/  @!P0 BRA `(.L_x_757) ;  /* 0x0000000000448947 */ /* 0x000fea0003800000 */
.L_x_733:
        /* <DEDUP_REMOVED lines=16> */
.L_x_758:
[----:B------:R-:W-:Y:S05]  /*ab10*/  BRA `(.L_x_734) ;  /* 0x0000000000987947 */ /* 0x000fea0003800000 */
.L_x_757:
[----:B------:R-:W-:Y:S01]  /*ab20*/  IMAD.U32 R5, R22, 0x10000, RZ ;  /* 0x0001000016057824 */ /* 0x000fe200078e00ff */
        /* <DEDUP_REMOVED lines=12> */
.L_x_760:
[----:B------:R-:W-:Y:S05]  /*abf0*/  BSYNC.RECONVERGENT B0 ;  /* 0x0000000000007941 */ /* 0x000fea0003800200 */
.L_x_759:
[----:B------:R-:W-:-:S05]  /*ac00*/  LOP3.LUT R3, R0, 0x80, R3, 0xf8, !PT ;  /* 0x0000008000037812 */ /* 0x000fca00078ef803 */
[----:B------:R0:W-:Y:S01]  /*ac10*/  STG.E.U8 desc[UR36][R8.64], R3 ;  /* 0x0000000308007986 */ /* 0x0001e2000c101124 */
[----:B------:R-:W-:Y:S05]  /*ac20*/  BRA `(.L_x_734) ;  /* 0x0000000000547947 */ /* 0x000fea0003800000 */
.L_x_756:
[----:B------:R-:W-:Y:S01]  /*ac30*/  IMAD.U32 R3, R22, 0x10000, RZ ;  /* 0x0001000016037824 */ /* 0x000fe200078e00ff */
        /* <DEDUP_REMOVED lines=11> */
.L_x_762:
[----:B------:R-:W-:Y:S01]  /*acf0*/  IMAD.MOV.U32 R0, RZ, RZ, 0x7f ;  /* 0x0000007fff007424 */ /* 0x000fe200078e00ff */
[----:B------:R-:W-:-:S04]  /*ad00*/  ISETP.GT.U32.AND P0, PT, R4, 0x7f800000, PT ;  /* 0x7f8000000400780c */ /* 0x000fc80003f04070 */
[----:B------:R-:W-:-:S09]  /*ad10*/  SEL R0, R0, 0x7c, P0 ;  /* 0x0000007c00007807 */ /* 0x000fd20000000000 */
.L_x_763:
[----:B------:R-:W-:Y:S05]  /*ad20*/  BSYNC.RECONVERGENT B0 ;  /* 0x0000000000007941 */ /* 0x000fea0003800200 */
.L_x_761:
[----:B------:R-:W-:-:S04]  /*ad30*/  SHF.R.U32.HI R3, RZ, 0x18, R3 ;  /* 0x00000018ff037819 */ /* 0x000fc80000011603 */
[----:B------:R-:W-:-:S05]  /*ad40*/  LOP3.LUT R3, R0, 0x80, R3, 0xf8, !PT ;  /* 0x0000008000037812 */ /* 0x000fca00078ef803 */
[----:B------:R0:W-:Y:S01]  /*ad50*/  STG.E.U8 desc[UR36][R8.64], R3 ;  /* 0x0000000308007986 */ /* 0x0001e2000c101124 */
[----:B------:R-:W-:Y:S05]  /*ad60*/  BRA `(.L_x_734) ;  /* 0x0000000000047947 */ /* 0x000fea0003800000 */
.L_x_755:
[----:B------:R0:W-:Y:S02]  /*ad70*/  STG.E.U16 desc[UR36][R8.64], R22 ;  /* 0x0000001608007986 */ /* 0x0001e4000c101524 */
.L_x_734:
[----:B------:R-:W-:-:S05]  /*ad80*/  VIADD R25, R25, 0x80 ;  /* 0x0000008019197836 */ /* 0x000fca0000000000 */
[----:B------:R-:W-:-:S13]  /*ad90*/  ISETP.GE.AND P0, PT, R25, R16, PT ;  /* 0x000000101900720c */ /* 0x000fda0003f06270 */
[----:B------:R-:W-:Y:S05]  /*ada0*/  @P0 BRA `(.L_x_728) ;  /* 0x0000000c00d80947 */ /* 0x000fea0003800000 */
[----:B------:R-:W5:Y:S01]  /*adb0*/  LDCU UR4, c[0x0][0x3c4] ;  /* 0x00007880ff0477ac */ /* 0x000f620008000800 */
[----:B012-4-:R-:W0:Y:S01]  /*adc0*/  LDC.64 R8, c[0x0][0x398] ;  /* 0x0000e600ff087b82 */ /* 0x017e220000000a00 */
[----:B------:R-:W-:Y:S01]  /*add0*/  IMAD R0, R2, 0x200, R25 ;  /* 0x0000020002007824 */ /* 0x000fe200078e0219 */
[----:B------:R-:W-:-:S03]  /*ade0*/  PRMT R4, R17, 0x9910, RZ ;  /* 0x0000991011047816 */ /* 0x000fc600000000ff */
        /* <DEDUP_REMOVED lines=18> */
.L_x_767:
[----:B------:R-:W-:-:S06]  /*af10*/  IMAD.U32 R5, R18, 0x10000, RZ ;  /* 0x0001000012057824 */ /* 0x000fcc00078e00ff */
[----:B------:R-:W0:Y:S02]  /*af20*/  F2I.S64.TRUNC R4, R5 ;  /* 0x0000000500047311 */ /* 0x000e24000020d900 */
[----:B0-----:R0:W-:Y:S01]  /*af30*/  STG.E.U8 desc[UR36][R8.64], R4 ;  /* 0x0000000408007986 */ /* 0x0011e2000c101124 */
[----:B------:R-:W-:Y:S05]  /*af40*/  BRA `(.L_x_769) ;  /* 0x0000000c006c7947 */ /* 0x000fea0003800000 */
.L_x_766:
        /* <DEDUP_REMOVED lines=10> */
.L_x_771:
[----:B------:R-:W-:-:S04]  /*aff0*/  IMAD.U32 R18, R18, 0x10000, RZ ;  /* 0x0001000012127824 */ /* 0x000fc800078e00ff */
[----:B------:R-:W0:Y:S02]  /*b000*/  F2I.FTZ.TRUNC.NTZ R3, R18 ;  /* 0x0000001200037305 */ /* 0x000e24000021f100 */
[----:B0-----:R2:W-:Y:S01]  /*b010*/  STG.E desc[UR36][R8.64], R3 ;  /* 0x0000000308007986 */ /* 0x0015e2000c101924 */
[----:B------:R-:W-:Y:S05]  /*b020*/  BRA `(.L_x_769) ;  /* 0x0000000c00347947 */ /* 0x000fea0003800000 */
.L_x_770:
[----:B------:R-:W-:-:S04]  /*b030*/  IMAD.U32 R18, R18, 0x10000, RZ ;  /* 0x0001000012127824 */ /* 0x000fc800078e00ff */
[----:B------:R-:W0:Y:S02]  /*b040*/  F2I.FTZ.TRUNC.NTZ R3, R18 ;  /* 0x0000001200037305 */ /* 0x000e24000021f100 */
[----:B0-----:R0:W-:Y:S01]  /*b050*/  STG.E.U16 desc[UR36][R8.64], R3 ;  /* 0x0000000308007986 */ /* 0x0011e2000c101524 */
[----:B------:R-:W-:Y:S05]  /*b060*/  BRA `(.L_x_769) ;  /* 0x0000000c00247947 */ /* 0x000fea0003800000 */
.L_x_765:
        /* <DEDUP_REMOVED lines=9> */
.L_x_773:
[----:B------:R-:W-:-:S05]  /*b100*/  IMAD.U32 R0, R18, 0x10000, RZ ;  /* 0x0001000012007824 */ /* 0x000fca00078e00ff */
[----:B------:R-:W-:-:S05]  /*b110*/  F2FP.F16.F32.PACK_AB R0, RZ, R0 ;  /* 0x00000000ff00723e */ /* 0x000fca00000000ff */
[----:B------:R0:W-:Y:S01]  /*b120*/  STG.E.U16 desc[UR36][R8.64], R0 ;  /* 0x0000000008007986 */ /* 0x0001e2000c101524 */
[----:B------:R-:W-:Y:S05]  /*b130*/  BRA `(.L_x_769) ;  /* 0x0000000800f07947 */ /* 0x000fea0003800000 */
.L_x_772:
        /* <DEDUP_REMOVED lines=10> */
.L_x_775:
[----:B------:R-:W-:-:S05]  /*b1e0*/  IMAD.U32 R18, R18, 0x10000, RZ ;  /* 0x0001000012127824 */ /* 0x000fca00078e00ff */
[----:B------:R-:W-:-:S04]  /*b1f0*/  F2FP.F16.F32.PACK_AB R3, RZ, R18 ;  /* 0x00000012ff03723e */ /* 0x000fc800000000ff */
[----:B------:R-:W-:-:S05]  /*b200*/  PRMT R3, R3, 0x5410, RZ ;  /* 0x0000541003037816 */ /* 0x000fca00000000ff */
[----:B------:R0:W-:Y:S01]  /*b210*/  STG.E desc[UR36][R8.64], R3 ;  /* 0x0000000308007986 */ /* 0x0001e2000c101924 */
[----:B------:R-:W-:Y:S05]  /*b220*/  BRA `(.L_x_769) ;  /* 0x0000000800b47947 */ /* 0x000fea0003800000 */
.L_x_774:
[----:B------:R-:W-:-:S04]  /*b230*/  IMAD.U32 R4, R18, 0x10000, RZ ;  /* 0x0001000012047824 */ /* 0x000fc800078e00ff */
[----:B------:R-:W-:-:S06]  /*b240*/  FMUL.FTZ R4, R4, 1 ;  /* 0x3f80000004047820 */ /* 0x000fcc0000410000 */
[----:B------:R-:W0:Y:S02]  /*b250*/  F2F.F64.F32 R4, R4 ;  /* 0x0000000400047310 */ /* 0x000e240000201800 */
[----:B0-----:R0:W-:Y:S01]  /*b260*/  STG.E.64 desc[UR36][R8.64], R4 ;  /* 0x0000000408007986 */ /* 0x0011e2000c101b24 */
[----:B------:R-:W-:Y:S05]  /*b270*/  BRA `(.L_x_769) ;  /* 0x0000000800a07947 */ /* 0x000fea0003800000 */
.L_x_764:
        /* <DEDUP_REMOVED lines=14> */
.L_x_779:
        /* <DEDUP_REMOVED lines=17> */
.L_x_782:
[----:B------:R-:W-:-:S04]  /*b470*/  SHF.R.U32.HI R3, RZ, 0x18, R5 ;  /* 0x00000018ff037819 */ /* 0x000fc80000011605 */
[----:B------:R-:W-:-:S04]  /*b480*/  LOP3.LUT R0, R0, 0x80, R3, 0xf8, !PT ;  /* 0x0000008000007812 */ /* 0x000fc800078ef803 */
[----:B------:R-:W-:-:S07]  /*b490*/  PRMT R4, R0, 0x7610, R4 ;  /* 0x0000761000047816 */ /* 0x000fce0000000004 */
.L_x_781:
[----:B------:R-:W-:Y:S05]  /*b4a0*/  BSYNC.RECONVERGENT B0 ;  /* 0x0000000000007941 */ /* 0x000fea0003800200 */
.L_x_780:
[----:B------:R0:W-:Y:S01]  /*b4b0*/  STG.E.U8 desc[UR36][R8.64], R4 ;  /* 0x0000000408007986 */ /* 0x0001e2000c101124 */
[----:B------:R-:W-:Y:S05]  /*b4c0*/  BRA `(.L_x_769) ;  /* 0x00000008000c7947 */ /* 0x000fea0003800000 */
.L_x_778:
        /* <DEDUP_REMOVED lines=17> */
.L_x_785:
[----:B------:R-:W-:-:S04]  /*b5e0*/  SHF.R.U32.HI R3, RZ, 0x18, R5 ;  /* 0x00000018ff037819 */ /* 0x000fc80000011605 */
[----:B------:R-:W-:-:S04]  /*b5f0*/  LOP3.LUT R0, R0, 0x80, R3, 0xf8, !PT ;  /* 0x0000008000007812 */ /* 0x000fc800078ef803 */
[----:B------:R-:W-:-:S07]  /*b600*/  PRMT R4, R0, 0x7610, R4 ;  /* 0x0000761000047816 */ /* 0x000fce0000000004 */
.L_x_784:
[----:B------:R-:W-:Y:S05]  /*b610*/  BSYNC.RECONVERGENT B0 ;  /* 0x0000000000007941 */ /* 0x000fea0003800200 */
.L_x_783:
[----:B------:R0:W-:Y:S01]  /*b620*/  STG.E.U8 desc[UR36][R8.64], R4 ;  /* 0x0000000408007986 */ /* 0x0001e2000c101124 */
[----:B------:R-:W-:Y:S05]  /*b630*/  BRA `(.L_x_769) ;  /* 0x0000000400b07947 */ /* 0x000fea0003800000 */
.L_x_777:
        /* <DEDUP_REMOVED lines=22> */
.L_x_787:
[----:B------:R-:W-:-:S06]  /*b7a0*/  IMAD.U32 R4, R18, 0x10000, RZ ;  /* 0x0001000012047824 */ /* 0x000fcc00078e00ff */
[----:B------:R-:W0:Y:S02]  /*b7b0*/  F2I.U64.TRUNC R4, R4 ;  /* 0x0000000400047311 */ /* 0x000e24000020d800 */
[----:B0-----:R0:W-:Y:S01]  /*b7c0*/  STG.E.64 desc[UR36][R8.64], R4 ;  /* 0x0000000408007986 */ /* 0x0011e2000c101b24 */
[----:B------:R-:W-:Y:S05]  /*b7d0*/  BRA `(.L_x_769) ;  /* 0x0000000400487947 */ /* 0x000fea0003800000 */
.L_x_786:
[----:B------:R-:W-:-:S04]  /*b7e0*/  IMAD.U32 R18, R18, 0x10000, RZ ;  /* 0x0001000012127824 */ /* 0x000fc800078e00ff */
[----:B------:R-:W0:Y:S02]  /*b7f0*/  F2I.FTZ.U32.TRUNC.NTZ R3, R18 ;  /* 0x0000001200037305 */ /* 0x000e24000021f000 */
[----:B0-----:R0:W-:Y:S01]  /*b800*/  STG.E desc[UR36][R8.64], R3 ;  /* 0x0000000308007986 */ /* 0x0011e2000c101924 */
[----:B------:R-:W-:Y:S05]  /*b810*/  BRA `(.L_x_769) ;  /* 0x0000000400387947 */ /* 0x000fea0003800000 */
.L_x_776:
        /* <DEDUP_REMOVED lines=11> */
.L_x_789:
[----:B------:R-:W-:Y:S01]  /*b8d0*/  IMAD.U32 R18, R18, 0x10000, RZ ;  /* 0x0001000012127824 */ /* 0x000fe200078e00ff */
[----:B------:R-:W-:-:S03]  /*b8e0*/  CS2R R6, SRZ ;  /* 0x0000000000067805 */ /* 0x000fc6000001ff00 */
[----:B------:R-:W-:-:S06]  /*b8f0*/  FMUL.FTZ R4, R18, 1 ;  /* 0x3f80000012047820 */ /* 0x000fcc0000410000 */
[----:B------:R-:W0:Y:S02]  /*b900*/  F2F.F64.F32 R4, R4 ;  /* 0x0000000400047310 */ /* 0x000e240000201800 */
[----:B0-----:R0:W-:Y:S01]  /*b910*/  STG.E.128 desc[UR36][R8.64], R4 ;  /* 0x0000000408007986 */ /* 0x0011e2000c101d24 */
[----:B------:R-:W-:Y:S05]  /*b920*/  BRA `(.L_x_769) ;  /* 0x0000000000f47947 */ /* 0x000fea0003800000 */
.L_x_788:
[----:B------:R-:W-:-:S13]  /*b930*/  ISETP.NE.AND P0, PT, R0, 0xf, PT ;  /* 0x0000000f0000780c */ /* 0x000fda0003f05270 */
[----:B------:R-:W-:Y:S05]  /*b940*/  @!P0 BRA `(.L_x_790) ;  /* 0x0000000000e88947 */ /* 0x000fea0003800000 */
[----:B------:R-:W-:-:S13]  /*b950*/  ISETP.NE.AND P0, PT, R0, 0x17, PT ;  /* 0x000000170000780c */ /* 0x000fda0003f05270 */
[----:B------:R-:W-:Y:S05]  /*b960*/  @!P0 BRA `(.L_x_791) ;  /* 0x0000000000908947 */ /* 0x000fea0003800000 */
[----:B------:R-:W-:-:S13]  /*b970*/  ISETP.NE.AND P0, PT, R0, 0x18, PT ;  /* 0x000000180000780c */ /* 0x000fda0003f05270 */
[----:B------:R-:W-:Y:S05]  /*b980*/  @!P0 BRA `(.L_x_792) ;  /* 0x0000000000448947 */ /* 0x000fea0003800000 */
.L_x_768:
        /* <DEDUP_REMOVED lines=16> */
.L_x_793:
[----:B------:R-:W-:Y:S05]  /*ba90*/  BRA `(.L_x_769) ;  /* 0x0000000000987947 */ /* 0x000fea0003800000 */
.L_x_792:
        /* <DEDUP_REMOVED lines=13> */
.L_x_795:
[----:B------:R-:W-:Y:S05]  /*bb70*/  BSYNC.RECONVERGENT B0 ;  /* 0x0000000000007941 */ /* 0x000fea0003800200 */
.L_x_794:
[----:B------:R-:W-:-:S05]  /*bb80*/  LOP3.LUT R3, R0, 0x80, R3, 0xf8, !PT ;  /* 0x0000008000037812 */ /* 0x000fca00078ef803 */
[----:B------:R0:W-:Y:S01]  /*bb90*/  STG.E.U8 desc[UR36][R8.64], R3 ;  /* 0x0000000308007986 */ /* 0x0001e2000c101124 */
[----:B------:R-:W-:Y:S05]  /*bba0*/  BRA `(.L_x_769) ;  /* 0x0000000000547947 */ /* 0x000fea0003800000 */
.L_x_791:
        /* <DEDUP_REMOVED lines=12> */
.L_x_797:
[----:B------:R-:W-:Y:S01]  /*bc70*/  IMAD.MOV.U32 R0, RZ, RZ, 0x7f ;  /* 0x0000007fff007424 */ /* 0x000fe200078e00ff */
[----:B------:R-:W-:-:S04]  /*bc80*/  ISETP.GT.U32.AND P0, PT, R4, 0x7f800000, PT ;  /* 0x7f8000000400780c */ /* 0x000fc80003f04070 */
[----:B------:R-:W-:-:S09]  /*bc90*/  SEL R0, R0, 0x7c, P0 ;  /* 0x0000007c00007807 */ /* 0x000fd20000000000 */
.L_x_798:
[----:B------:R-:W-:Y:S05]  /*bca0*/  BSYNC.RECONVERGENT B0 ;  /* 0x0000000000007941 */ /* 0x000fea0003800200 */
.L_x_796:
[----:B------:R-:W-:-:S04]  /*bcb0*/  SHF.R.U32.HI R3, RZ, 0x18, R3 ;  /* 0x00000018ff037819 */ /* 0x000fc80000011603 */
[----:B------:R-:W-:-:S05]  /*bcc0*/  LOP3.LUT R3, R0, 0x80, R3, 0xf8, !PT ;  /* 0x0000008000037812 */ /* 0x000fca00078ef803 */
[----:B------:R0:W-:Y:S01]  /*bcd0*/  STG.E.U8 desc[UR36][R8.64], R3 ;  /* 0x0000000308007986 */ /* 0x0001e2000c101124 */
[----:B------:R-:W-:Y:S05]  /*bce0*/  BRA `(.L_x_769) ;  /* 0x0000000000047947 */ /* 0x000fea0003800000 */
.L_x_790:
[----:B------:R0:W-:Y:S02]  /*bcf0*/  STG.E.U16 desc[UR36][R8.64], R18 ;  /* 0x0000001208007986 */ /* 0x0001e4000c101524 */
.L_x_769:
[----:B------:R-:W-:-:S07]  /*bd00*/  VIADD R25, R25, 0x80 ;  /* 0x0000008019197836 */ /* 0x000fce0000000000 */
.L_x_728:
[----:B------:R-:W-:Y:S05]  /*bd10*/  BSYNC.RECONVERGENT B6 ;  /* 0x0000000000067941 */ /* 0x000fea0003800200 */
.L_x_727:
[----:B------:R-:W-:-:S13]  /*bd20*/  ISETP.GE.AND P0, PT, R25, R16, PT ;  /* 0x000000101900720c */ /* 0x000fda0003f06270 */
[----:B------:R-:W-:Y:S05]  /*bd30*/  @P0 EXIT ;  /* 0x000000000000094d */ /* 0x000fea0003800000 */
[----:B012---:R-:W0:Y:S01]  /*bd40*/  LDC.64 R4, c[0x0][0x398] ;  /* 0x0000e600ff047b82 */ /* 0x007e220000000a00 */
[----:B------:R-:W1:Y:S01]  /*bd50*/  LDCU UR4, c[0x0][0x3c4] ;  /* 0x00007880ff0477ac */ /* 0x000e620008000800 */
[----:B----4-:R-:W-:Y:S01]  /*bd60*/  PRMT R0, R17, 0x9910, RZ ;  /* 0x0000991011007816 */ /* 0x010fe200000000ff */
[----:B------:R-:W-:-:S03]  /*bd70*/  IMAD R2, R2, 0x200, R25 ;  /* 0x0000020002027824 */ /* 0x000fc600078e0219 */
[----:B------:R-:W-:Y:S01]  /*bd80*/  ISETP.GT.AND P1, PT, R0, 0x9, PT ;  /* 0x000000090000780c */ /* 0x000fe20003f24270 */
[----:B-1----:R-:W-:-:S05]  /*bd90*/  IMAD R3, R2, UR4, RZ ;  /* 0x0000000402037c24 */ /* 0x002fca000f8e02ff */
[----:B0-----:R-:W-:-:S05]  /*bda0*/  IADD3 R2, P0, PT, R3, R4, RZ ;  /* 0x0000000403027210 */ /* 0x001fca0007f1e0ff */
[----:B------:R-:W-:Y:S02]  /*bdb0*/  IMAD.X R3, RZ, RZ, R5, P0 ;  /* 0x000000ffff037224 */ /* 0x000fe400000e0605 */
[----:B------:R-:W-:Y:S06]  /*bdc0*/  @P1 BRA `(.L_x_799) ;  /* 0x00000004000c1947 */ /* 0x000fec0003800000 */
        /* <DEDUP_REMOVED lines=8> */
[----:B---3--:R-:W-:-:S06]  /*be50*/  IMAD.U32 R19, R19, 0x10000, RZ ;  /* 0x0001000013137824 */ /* 0x008fcc00078e00ff */
[----:B------:R-:W0:Y:S02]  /*be60*/  F2I.FTZ.TRUNC.NTZ R19, R19 ;  /* 0x0000001300137305 */ /* 0x000e24000021f100 */
[----:B0-----:R-:W-:Y:S01]  /*be70*/  STG.E.U8 desc[UR36][R2.64], R19 ;  /* 0x0000001302007986 */ /* 0x001fe2000c101124 */
[----:B------:R-:W-:Y:S05]  /*be80*/  EXIT ;  /* 0x000000000000794d */ /* 0x000fea0003800000 */
.L_x_802:
[----:B---3--:R-:W-:-:S06]  /*be90*/  IMAD.U32 R5, R19, 0x10000, RZ ;  /* 0x0001000013057824 */ /* 0x008fcc00078e00ff */
[----:B------:R-:W0:Y:S02]  /*bea0*/  F2I.S64.TRUNC R4, R5 ;  /* 0x0000000500047311 */ /* 0x000e24000020d900 */
[----:B0-----:R-:W-:Y:S01]  /*beb0*/  STG.E.U8 desc[UR36][R2.64], R4 ;  /* 0x0000000402007986 */ /* 0x001fe2000c101124 */
[----:B------:R-:W-:Y:S05]  /*bec0*/  EXIT ;  /* 0x000000000000794d */ /* 0x000fea0003800000 */
.L_x_801:
[----:B------:R-:W-:-:S13]  /*bed0*/  ISETP.NE.AND P0, PT, R0, 0x2, PT ;  /* 0x000000020000780c */ /* 0x000fda0003f05270 */
[----:B------:R-:W-:Y:S05]  /*bee0*/  @!P0 BRA `(.L_x_804) ;  /* 0x0000000000308947 */ /* 0x000fea0003800000 */
[----:B------:R-:W-:-:S13]  /*bef0*/  ISETP.NE.AND P0, PT, R0, 0x3, PT ;  /* 0x000000030000780c */ /* 0x000fda0003f05270 */
[----:B------:R-:W-:Y:S05]  /*bf00*/  @!P0 BRA `(.L_x_805) ;  /* 0x0000000000188947 */ /* 0x000fea0003800000 */
[----:B------:R-:W-:-:S13]  /*bf10*/  ISETP.NE.AND P0, PT, R0, 0x4, PT ;  /* 0x000000040000780c */ /* 0x000fda0003f05270 */
[----:B------:R-:W-:Y:S05]  /*bf20*/  @P0 BRA `(.L_x_803) ;  /* 0x0000000800780947 */ /* 0x000fea0003800000 */
[----:B---3--:R-:W-:-:S06]  /*bf30*/  IMAD.U32 R4, R19, 0x10000, RZ ;  /* 0x0001000013047824 */ /* 0x008fcc00078e00ff */
[----:B------:R-:W0:Y:S02]  /*bf40*/  F2I.S64.TRUNC R4, R4 ;  /* 0x0000000400047311 */ /* 0x000e24000020d900 */
[----:B0-----:R-:W-:Y:S01]  /*bf50*/  STG.E.64 desc[UR36][R2.64], R4 ;  /* 0x0000000402007986 */ /* 0x001fe2000c101b24 */
[----:B------:R-:W-:Y:S05]  /*bf60*/  EXIT ;  /* 0x000000000000794d */ /* 0x000fea0003800000 */
.L_x_805:
[----:B---3--:R-:W-:-:S06]  /*bf70*/  IMAD.U32 R19, R19, 0x10000, RZ ;  /* 0x0001000013137824 */ /* 0x008fcc00078e00ff */
[----:B------:R-:W0:Y:S02]  /*bf80*/  F2I.FTZ.TRUNC.NTZ R19, R19 ;  /* 0x0000001300137305 */ /* 0x000e24000021f100 */
[----:B0-----:R-:W-:Y:S01]  /*bf90*/  STG.E desc[UR36][R2.64], R19 ;  /* 0x0000001302007986 */ /* 0x001fe2000c101924 */
[----:B------:R-:W-:Y:S05]  /*bfa0*/  EXIT ;  /* 0x000000000000794d */ /* 0x000fea0003800000 */
.L_x_804:
[----:B---3--:R-:W-:-:S06]  /*bfb0*/  IMAD.U32 R19, R19, 0x10000, RZ ;  /* 0x0001000013137824 */ /* 0x008fcc00078e00ff */
[----:B------:R-:W0:Y:S02]  /*bfc0*/  F2I.FTZ.TRUNC.NTZ R19, R19 ;  /* 0x0000001300137305 */ /* 0x000e24000021f100 */
[----:B0-----:R-:W-:Y:S01]  /*bfd0*/  STG.E.U16 desc[UR36][R2.64], R19 ;  /* 0x0000001302007986 */ /* 0x001fe2000c101524 */
[----:B------:R-:W-:Y:S05]  /*bfe0*/  EXIT ;  /* 0x000000000000794d */ /* 0x000fea0003800000 */
.L_x_800:
[----:B------:R-:W-:-:S13]  /*bff0*/  ISETP.GT.AND P0, PT, R0, 0x6, PT ;  /* 0x000000060000780c */ /* 0x000fda0003f04270 */
[----:B------:R-:W-:Y:S05]  /*c000*/  @P0 BRA `(.L_x_806) ;  /* 0x00000000002c0947 */ /* 0x000fea0003800000 */
[----:B------:R-:W-:-:S13]  /*c010*/  ISETP.NE.AND P0, PT, R0, 0x5, PT ;  /* 0x000000050000780c */ /* 0x000fda0003f05270 */
[----:B------:R-:W-:Y:S05]  /*c020*/  @!P0 BRA `(.L_x_807) ;  /* 0x0000000000148947 */ /* 0x000fea0003800000 */
[----:B------:R-:W-:-:S13]  /*c030*/  ISETP.NE.AND P0, PT, R0, 0x6, PT ;  /* 0x000000060000780c */ /* 0x000fda0003f05270 */
[----:B------:R-:W-:Y:S05]  /*c040*/  @P0 BRA `(.L_x_803) ;  /* 0x0000000800300947 */ /* 0x000fea0003800000 */
[----:B---3--:R-:W-:-:S05]  /*c050*/  IMAD.U32 R19, R19, 0x10000, RZ ;  /* 0x0001000013137824 */ /* 0x008fca00078e00ff */
[----:B------:R-:W-:Y:S01]  /*c060*/  STG.E desc[UR36][R2.64], R19 ;  /* 0x0000001302007986 */ /* 0x000fe2000c101924 */
[----:B------:R-:W-:Y:S05]  /*c070*/  EXIT ;  /* 0x000000000000794d */ /* 0x000fea0003800000 */
.L_x_807:
[----:B---3--:R-:W-:-:S05]  /*c080*/  IMAD.U32 R0, R19, 0x10000, RZ ;  /* 0x0001000013007824 */ /* 0x008fca00078e00ff */
[----:B------:R-:W-:-:S05]  /*c090*/  F2FP.F16.F32.PACK_AB R0, RZ, R0 ;  /* 0x00000000ff00723e */ /* 0x000fca00000000ff */
[----:B------:R-:W-:Y:S01]  /*c0a0*/  STG.E.U16 desc[UR36][R2.64], R0 ;  /* 0x0000000002007986 */ /* 0x000fe2000c101524 */
[----:B------:R-:W-:Y:S05]  /*c0b0*/  EXIT ;  /* 0x000000000000794d */ /* 0x000fea0003800000 */
.L_x_806:
[----:B------:R-:W-:-:S13]  /*c0c0*/  ISETP.NE.AND P0, PT, R0, 0x7, PT ;  /* 0x000000070000780c */ /* 0x000fda0003f05270 */
[----:B------:R-:W-:Y:S05]  /*c0d0*/  @!P0 BRA `(.L_x_808) ;  /* 0x0000000000348947 */ /* 0x000fea0003800000 */
[----:B------:R-:W-:-:S13]  /*c0e0*/  ISETP.NE.AND P0, PT, R0, 0x8, PT ;  /* 0x000000080000780c */ /* 0x000fda0003f05270 */
[----:B------:R-:W-:Y:S05]  /*c0f0*/  @!P0 BRA `(.L_x_809) ;  /* 0x0000000000188947 */ /* 0x000fea0003800000 */
[----:B------:R-:W-:-:S13]  /*c100*/  ISETP.NE.AND P0, PT, R0, 0x9, PT ;  /* 0x000000090000780c */ /* 0x000fda0003f05270 */
[----:B------:R-:W-:Y:S05]  /*c110*/  @P0 BRA `(.L_x_803) ;  /* 0x0000000400fc0947 */ /* 0x000fea0003800000 */
[----:B---3--:R-:W-:Y:S02]  /*c120*/  IMAD.U32 R4, R19, 0x10000, RZ ;  /* 0x0001000013047824 */ /* 0x008fe400078e00ff */
[----:B------:R-:W-:-:S05]  /*c130*/  IMAD.MOV.U32 R5, RZ, RZ, RZ ;  /* 0x000000ffff057224 */ /* 0x000fca00078e00ff */
[----:B------:R-:W-:Y:S01]  /*c140*/  STG.E.64 desc[UR36][R2.64], R4 ;  /* 0x0000000402007986 */ /* 0x000fe2000c101b24 */
[----:B------:R-:W-:Y:S05]  /*c150*/  EXIT ;  /* 0x000000000000794d */ /* 0x000fea0003800000 */
.L_x_809:
[----:B---3--:R-:W-:-:S05]  /*c160*/  IMAD.U32 R19, R19, 0x10000, RZ ;  /* 0x0001000013137824 */ /* 0x008fca00078e00ff */
[----:B------:R-:W-:-:S04]  /*c170*/  F2FP.F16.F32.PACK_AB R5, RZ, R19 ;  /* 0x00000013ff05723e */ /* 0x000fc800000000ff */
[----:B------:R-:W-:-:S05]  /*c180*/  PRMT R5, R5, 0x5410, RZ ;  /* 0x0000541005057816 */ /* 0x000fca00000000ff */
[----:B------:R-:W-:Y:S01]  /*c190*/  STG.E desc[UR36][R2.64], R5 ;  /* 0x0000000502007986 */ /* 0x000fe2000c101924 */
[----:B------:R-:W-:Y:S05]  /*c1a0*/  EXIT ;  /* 0x000000000000794d */ /* 0x000fea0003800000 */
.L_x_808:
[----:B---3--:R-:W-:-:S04]  /*c1b0*/  IMAD.U32 R4, R19, 0x10000, RZ ;  /* 0x0001000013047824 */ /* 0x008fc800078e00ff */
[----:B------:R-:W-:-:S06]  /*c1c0*/  FMUL.FTZ R4, R4, 1 ;  /* 0x3f80000004047820 */ /* 0x000fcc0000410000 */
[----:B------:R-:W0:Y:S02]  /*c1d0*/  F2F.F64.F32 R4, R4 ;  /* 0x0000000400047310 */ /* 0x000e240000201800 */
[----:B0-----:R-:W-:Y:S01]  /*c1e0*/  STG.E.64 desc[UR36][R2.64], R4 ;  /* 0x0000000402007986 */ /* 0x001fe2000c101b24 */
[----:B------:R-:W-:Y:S05]  /*c1f0*/  EXIT ;  /* 0x000000000000794d */ /* 0x000fea0003800000 */
.L_x_799:
        /* <DEDUP_REMOVED lines=10> */
[----:B---3--:R-:W-:-:S06]  /*c2a0*/  IMAD.U32 R5, R19, 0x10000, RZ ;  /* 0x0001000013057824 */ /* 0x008fcc00078e00ff */
[----:B------:R-:W0:Y:S02]  /*c2b0*/  F2I.FTZ.U32.TRUNC.NTZ R5, R5 ;  /* 0x0000000500057305 */ /* 0x000e24000021f000 */
[----:B0-----:R-:W-:Y:S01]  /*c2c0*/  STG.E.U16 desc[UR36][R2.64], R5 ;  /* 0x0000000502007986 */ /* 0x001fe2000c101524 */
[----:B------:R-:W-:Y:S05]  /*c2d0*/  EXIT ;  /* 0x000000000000794d */ /* 0x000fea0003800000 */
.L_x_813:
[----:B---3--:R-:W-:Y:S01]  /*c2e0*/  IMAD.U32 R5, R19, 0x10000, RZ ;  /* 0x0001000013057824 */ /* 0x008fe200078e00ff */
        /* <DEDUP_REMOVED lines=17> */
.L_x_816:
[----:B------:R-:W-:-:S04]  /*c400*/  SHF.R.U32.HI R5, RZ, 0x18, R5 ;  /* 0x00000018ff057819 */ /* 0x000fc80000011605 */
[----:B------:R-:W-:-:S07]  /*c410*/  LOP3.LUT R0, R0, 0x80, R5, 0xf8, !PT ;  /* 0x0000008000007812 */ /* 0x000fce00078ef805 */
.L_x_815:
[----:B------:R-:W-:Y:S05]  /*c420*/  BSYNC.RECONVERGENT B0 ;  /* 0x0000000000007941 */ /* 0x000fea0003800200 */
.L_x_814:
[----:B------:R-:W-:Y:S01]  /*c430*/  STG.E.U8 desc[UR36][R2.64], R0 ;  /* 0x0000000002007986 */ /* 0x000fe2000c101124 */
[----:B------:R-:W-:Y:S05]  /*c440*/  EXIT ;  /* 0x000000000000794d */ /* 0x000fea0003800000 */
.L_x_812:
        /* <DEDUP_REMOVED lines=18> */
.L_x_819:
[----:B------:R-:W-:-:S04]  /*c570*/  SHF.R.U32.HI R5, RZ, 0x18, R5 ;  /* 0x00000018ff057819 */ /* 0x000fc80000011605 */
[----:B------:R-:W-:-:S07]  /*c580*/  LOP3.LUT R0, R0, 0x80, R5, 0xf8, !PT ;  /* 0x0000008000007812 */ /* 0x000fce00078ef805 */
.L_x_818:
[----:B------:R-:W-:Y:S05]  /*c590*/  BSYNC.RECONVERGENT B0 ;  /* 0x0000000000007941 */ /* 0x000fea0003800200 */
.L_x_817:
[----:B------:R-:W-:Y:S01]  /*c5a0*/  STG.E.U8 desc[UR36][R2.64], R0 ;  /* 0x0000000002007986 */ /* 0x000fe2000c101124 */
[----:B------:R-:W-:Y:S05]  /*c5b0*/  EXIT ;  /* 0x000000000000794d */ /* 0x000fea0003800000 */
.L_x_811:
[----:B------:R-:W-:-:S13]  /*c5c0*/  ISETP.NE.AND P0, PT, R0, 0x1c, PT ;  /* 0x0000001c0000780c */ /* 0x000fda0003f05270 */
[----:B------:R-:W-:Y:S05]  /*c5d0*/  @!P0 BRA `(.L_x_820) ;  /* 0x0000000000608947 */ /* 0x000fea0003800000 */
[----:B------:R-:W-:-:S13]  /*c5e0*/  ISETP.NE.AND P0, PT, R0, 0x1d, PT ;  /* 0x0000001d0000780c */ /* 0x000fda0003f05270 */
[----:B------:R-:W-:Y:S05]  /*c5f0*/  @!P0 BRA `(.L_x_821) ;  /* 0x0000000000488947 */ /* 0x000fea0003800000 */
[----:B------:R-:W-:-:S13]  /*c600*/  ISETP.NE.AND P0, PT, R0, 0x2c, PT ;  /* 0x0000002c0000780c */ /* 0x000fda0003f05270 */
[----:B------:R-:W-:Y:S05]  /*c610*/  @P0 BRA `(.L_x_803) ;  /* 0x0000000000bc0947 */ /* 0x000fea0003800000 */
[----:B---3--:R-:W-:Y:S02]  /*c620*/  IMAD.U32 R19, R19, 0x10000, RZ ;  /* 0x0001000013137824 */ /* 0x008fe400078e00ff */
[----:B------:R-:W-:-:S03]  /*c630*/  IMAD.MOV.U32 R5, RZ, RZ, 0xff ;  /* 0x000000ffff057424 */ /* 0x000fc600078e00ff */
[----:B------:R-:W-:-:S04]  /*c640*/  SHF.R.U32.HI R6, RZ, 0x17, R19 ;  /* 0x00000017ff067819 */ /* 0x000fc80000011613 */
[----:B------:R-:W-:-:S04]  /*c650*/  LOP3.LUT R4, R6, 0xff, RZ, 0xc0, !PT ;  /* 0x000000ff06047812 */ /* 0x000fc800078ec0ff */
[----:B------:R-:W-:-:S13]  /*c660*/  ISETP.NE.AND P2, PT, R4, 0xff, PT ;  /* 0x000000ff0400780c */ /* 0x000fda0003f45270 */
[--C-:B------:R-:W-:Y:S02]  /*c670*/  @P2 SHF.R.U32.HI R0, RZ, 0x16, R19.reuse ;  /* 0x00000016ff002819 */ /* 0x100fe40000011613 */
[----:B------:R-:W-:Y:S02]  /*c680*/  @P2 LOP3.LUT P0, RZ, R4, 0x3fffff, R19, 0xf8, !PT ;  /* 0x003fffff04ff2812 */ /* 0x000fe4000780f813 */
        /* <DEDUP_REMOVED lines=9> */
.L_x_821:
[----:B---3--:R-:W-:-:S06]  /*c720*/  IMAD.U32 R4, R19, 0x10000, RZ ;  /* 0x0001000013047824 */ /* 0x008fcc00078e00ff */
[----:B------:R-:W0:Y:S02]  /*c730*/  F2I.U64.TRUNC R4, R4 ;  /* 0x0000000400047311 */ /* 0x000e24000020d800 */
[----:B0-----:R-:W-:Y:S01]  /*c740*/  STG.E.64 desc[UR36][R2.64], R4 ;  /* 0x0000000402007986 */ /* 0x001fe2000c101b24 */
[----:B------:R-:W-:Y:S05]  /*c750*/  EXIT ;  /* 0x000000000000794d */ /* 0x000fea0003800000 */
.L_x_820:
[----:B---3--:R-:W-:-:S06]  /*c760*/  IMAD.U32 R19, R19, 0x10000, RZ ;  /* 0x0001000013137824 */ /* 0x008fcc00078e00ff */
[----:B------:R-:W0:Y:S02]  /*c770*/  F2I.FTZ.U32.TRUNC.NTZ R19, R19 ;  /* 0x0000001300137305 */ /* 0x000e24000021f000 */
[----:B0-----:R-:W-:Y:S01]  /*c780*/  STG.E desc[UR36][R2.64], R19 ;  /* 0x0000001302007986 */ /* 0x001fe2000c101924 */
[----:B------:R-:W-:Y:S05]  /*c790*/  EXIT ;  /* 0x000000000000794d */ /* 0x000fea0003800000 */
.L_x_810:
[----:B------:R-:W-:-:S13]  /*c7a0*/  ISETP.GT.AND P0, PT, R0, 0xe, PT ;  /* 0x0000000e0000780c */ /* 0x000fda0003f04270 */
[----:B------:R-:W-:Y:S05]  /*c7b0*/  @P0 BRA `(.L_x_822) ;  /* 0x00000000003c0947 */ /* 0x000fea0003800000 */
[----:B------:R-:W-:-:S13]  /*c7c0*/  ISETP.NE.AND P0, PT, R0, 0xa, PT ;  /* 0x0000000a0000780c */ /* 0x000fda0003f05270 */
[----:B------:R-:W-:Y:S05]  /*c7d0*/  @!P0 BRA `(.L_x_823) ;  /* 0x00000000001c8947 */ /* 0x000fea0003800000 */
[----:B------:R-:W-:-:S13]  /*c7e0*/  ISETP.NE.AND P0, PT, R0, 0xb, PT ;  /* 0x0000000b0000780c */ /* 0x000fda0003f05270 */
[----:B------:R-:W-:Y:S05]  /*c7f0*/  @P0 BRA `(.L_x_803) ;  /* 0x0000000000440947 */ /* 0x000fea0003800000 */
[----:B---3--:R-:W-:-:S05]  /*c800*/  IMAD.U32 R19, R19, 0x10000, RZ ;  /* 0x0001000013137824 */ /* 0x008fca00078e00ff */
[----:B------:R-:W-:-:S04]  /*c810*/  FSETP.NEU.FTZ.AND P0, PT, R19, RZ, PT ;  /* 0x000000ff1300720b */ /* 0x000fc80003f1d000 */
[----:B------:R-:W-:-:S05]  /*c820*/  SEL R5, RZ, 0x1, !P0 ;  /* 0x00000001ff057807 */ /* 0x000fca0004000000 */
[----:B------:R-:W-:Y:S01]  /*c830*/  STG.E.U8 desc[UR36][R2.64], R5 ;  /* 0x0000000502007986 */ /* 0x000fe2000c101124 */
[----:B------:R-:W-:Y:S05]  /*c840*/  EXIT ;  /* 0x000000000000794d */ /* 0x000fea0003800000 */
.L_x_823:
[----:B---3--:R-:W-:Y:S01]  /*c850*/  IMAD.U32 R19, R19, 0x10000, RZ ;  /* 0x0001000013137824 */ /* 0x008fe200078e00ff */
[----:B------:R-:W-:-:S03]  /*c860*/  CS2R R6, SRZ ;  /* 0x0000000000067805 */ /* 0x000fc6000001ff00 */
[----:B------:R-:W-:-:S06]  /*c870*/  FMUL.FTZ R4, R19, 1 ;  /* 0x3f80000013047820 */ /* 0x000fcc0000410000 */
[----:B------:R-:W0:Y:S02]  /*c880*/  F2F.F64.F32 R4, R4 ;  /* 0x0000000400047310 */ /* 0x000e240000201800 */
[----:B0-----:R-:W-:Y:S01]  /*c890*/  STG.E.128 desc[UR36][R2.64], R4 ;  /* 0x0000000402007986 */ /* 0x001fe2000c101d24 */
[----:B------:R-:W-:Y:S05]  /*c8a0*/  EXIT ;  /* 0x000000000000794d */ /* 0x000fea0003800000 */
.L_x_822:
[----:B------:R-:W-:-:S13]  /*c8b0*/  ISETP.NE.AND P0, PT, R0, 0xf, PT ;  /* 0x0000000f0000780c */ /* 0x000fda0003f05270 */
[----:B------:R-:W-:Y:S05]  /*c8c0*/  @!P0 BRA `(.L_x_824) ;  /* 0x0000000000e88947 */ /* 0x000fea0003800000 */
[----:B------:R-:W-:-:S13]  /*c8d0*/  ISETP.NE.AND P0, PT, R0, 0x17, PT ;  /* 0x000000170000780c */ /* 0x000fda0003f05270 */
[----:B------:R-:W-:Y:S05]  /*c8e0*/  @!P0 BRA `(.L_x_825) ;  /* 0x0000000000908947 */ /* 0x000fea0003800000 */
[----:B------:R-:W-:-:S13]  /*c8f0*/  ISETP.NE.AND P0, PT, R0, 0x18, PT ;  /* 0x000000180000780c */ /* 0x000fda0003f05270 */
[----:B------:R-:W-:Y:S05]  /*c900*/  @!P0 BRA `(.L_x_826) ;  /* 0x0000000000448947 */ /* 0x000fea0003800000 */
.L_x_803:
[----:B------:R-:W-:Y:S01]  /*c910*/  MOV R0, 0x0 ;  /* 0x0000000000007802 */ /* 0x000fe20000000f00 */
[----:B------:R-:W0:Y:S01]  /*c920*/  LDCU.64 UR4, c[0x4][0x128] ;  /* 0x01002500ff0477ac */ /* 0x000e220008000a00 */
[----:B------:R-:W-:Y:S02]  /*c930*/  IMAD.MOV.U32 R8, RZ, RZ, 0x65 ;  /* 0x00000065ff087424 */ /* 0x000fe400078e00ff */
[----:B------:R1:W2:Y:S01]  /*c940*/  LDC.64 R2, c[0x4][R0] ;  /* 0x0100000000027b82 */ /* 0x0002a20000000a00 */
[----:B------:R-:W4:Y:S01]  /*c950*/  LDCU.64 UR6, c[0x4][0x130] ;  /* 0x01002600ff0677ac */ /* 0x000f220008000a00 */
[----:B------:R-:W-:Y:S02]  /*c960*/  IMAD.MOV.U32 R12, RZ, RZ, 0x1 ;  /* 0x00000001ff0c7424 */ /* 0x000fe400078e00ff */
[----:B------:R-:W-:Y:S01]  /*c970*/  IMAD.MOV.U32 R13, RZ, RZ, RZ ;  /* 0x000000ffff0d7224 */ /* 0x000fe200078e00ff */
[----:B------:R-:W5:Y:S01]  /*c980*/  LDCU.64 UR8, c[0x4][0x40] ;  /* 0x01000800ff0877ac */ /* 0x000f620008000a00 */
[----:B0-----:R-:W-:-:S02]  /*c990*/  IMAD.U32 R4, RZ, RZ, UR4 ;  /* 0x00000004ff047e24 */ /* 0x001fc4000f8e00ff */
[----:B------:R-:W-:Y:S02]  /*c9a0*/  IMAD.U32 R5, RZ, RZ, UR5 ;  /* 0x00000005ff057e24 */ /* 0x000fe4000f8e00ff */
[----:B----4-:R-:W-:Y:S02]  /*c9b0*/  IMAD.U32 R6, RZ, RZ, UR6 ;  /* 0x00000006ff067e24 */ /* 0x010fe4000f8e00ff */
[----:B------:R-:W-:Y:S02]  /*c9c0*/  IMAD.U32 R7, RZ, RZ, UR7 ;  /* 0x00000007ff077e24 */ /* 0x000fe4000f8e00ff */
[----:B-----5:R-:W-:Y:S02]  /*c9d0*/  IMAD.U32 R10, RZ, RZ, UR8 ;  /* 0x00000008ff0a7e24 */ /* 0x020fe4000f8e00ff */
[----:B-1----:R-:W-:-:S07]  /*c9e0*/  IMAD.U32 R11, RZ, RZ, UR9 ;  /* 0x00000009ff0b7e24 */ /* 0x002fce000f8e00ff */
[----:B------:R-:W-:-:S07]  /*c9f0*/  LEPC R20, `(.L_x_827) ;  /* 0x000000001014794e */ /* 0x000fce0000000000 */
[----:B--23--:R-:W-:Y:S05]  /*ca00*/  CALL.ABS.NOINC R2 ;  /* 0x0000000002007343 */ /* 0x00cfea0003c00000 */
.L_x_827:
[----:B------:R-:W-:Y:S05]  /*ca10*/  EXIT ;  /* 0x000000000000794d */ /* 0x000fea0003800000 */
.L_x_826:
[----:B---3--:R-:W-:Y:S01]  /*ca20*/  IMAD.U32 R19, R19, 0x10000, RZ ;  /* 0x0001000013137824 */ /* 0x008fe200078e00ff */
        /* <DEDUP_REMOVED lines=12> */
.L_x_829:
[----:B------:R-:W-:Y:S05]  /*caf0*/  BSYNC.RECONVERGENT B0 ;  /* 0x0000000000007941 */ /* 0x000fea0003800200 */
.L_x_828:
[----:B------:R-:W-:-:S05]  /*cb00*/  LOP3.LUT R5, R0, 0x80, R5, 0xf8, !PT ;  /* 0x0000008000057812 */ /* 0x000fca00078ef805 */
[----:B------:R-:W-:Y:S01]  /*cb10*/  STG.E.U8 desc[UR36][R2.64], R5 ;  /* 0x0000000502007986 */ /* 0x000fe2000c101124 */
[----:B------:R-:W-:Y:S05]  /*cb20*/  EXIT ;  /* 0x000000000000794d */ /* 0x000fea0003800000 */
.L_x_825:
[----:B---3--:R-:W-:Y:S01]  /*cb30*/  IMAD.U32 R5, R19, 0x10000, RZ ;  /* 0x0001000013057824 */ /* 0x008fe200078e00ff */
        /* <DEDUP_REMOVED lines=11> */
.L_x_831:
[----:B------:R-:W-:Y:S01]  /*cbf0*/  IMAD.MOV.U32 R0, RZ, RZ, 0x7f ;  /* 0x0000007fff007424 */ /* 0x000fe200078e00ff */
[----:B------:R-:W-:-:S04]  /*cc00*/  ISETP.GT.U32.AND P0, PT, R4, 0x7f800000, PT ;  /* 0x7f8000000400780c */ /* 0x000fc80003f04070 */
[----:B------:R-:W-:-:S09]  /*cc10*/  SEL R0, R0, 0x7c, P0 ;  /* 0x0000007c00007807 */ /* 0x000fd20000000000 */
.L_x_832:
[----:B------:R-:W-:Y:S05]  /*cc20*/  BSYNC.RECONVERGENT B0 ;  /* 0x0000000000007941 */ /* 0x000fea0003800200 */
.L_x_830:
[----:B------:R-:W-:-:S04]  /*cc30*/  SHF.R.U32.HI R5, RZ, 0x18, R5 ;  /* 0x00000018ff057819 */ /* 0x000fc80000011605 */
[----:B------:R-:W-:-:S05]  /*cc40*/  LOP3.LUT R5, R0, 0x80, R5, 0xf8, !PT ;  /* 0x0000008000057812 */ /* 0x000fca00078ef805 */
[----:B------:R-:W-:Y:S01]  /*cc50*/  STG.E.U8 desc[UR36][R2.64], R5 ;  /* 0x0000000502007986 */ /* 0x000fe2000c101124 */
[----:B------:R-:W-:Y:S05]  /*cc60*/  EXIT ;  /* 0x000000000000794d */ /* 0x000fea0003800000 */
.L_x_824:
[----:B---3--:R-:W-:Y:S01]  /*cc70*/  STG.E.U16 desc[UR36][R2.64], R19 ;  /* 0x0000001302007986 */ /* 0x008fe2000c101524 */
[----:B------:R-:W-:Y:S05]  /*cc80*/  EXIT ;  /* 0x000000000000794d */ /* 0x000fea0003800000 */
.L_x_833:
        /* <DEDUP_REMOVED lines=15> */
.L_x_5653:


//--------------------- .text._ZN2at6native18elementwise_kernelILi128ELi4EZNS0_22gpu_kernel_impl_nocastIZZZNS0_66_GLOBAL__N__d53a5ca4_28_ActivationLeakyReluKernel_cu_9e10b42f_310626leaky_relu_backward_kernelERNS_18TensorIteratorBaseERKN3c106ScalarEENKUlvE_clEvENKUlvE2_clEvEUlNS6_8BFloat16ESC_E_EEvS5_RKT_EUliE_EEviT1_ --------------------------
	.section	.text._ZN2at6native18elementwise_kernelILi128ELi4EZNS0_22gpu_kernel_impl_nocastIZZZNS0_66_GLOBAL__N__d53a5ca4_28_ActivationLeakyReluKernel_cu_9e10b42f_310626leaky_relu_backward_kernelERNS_18TensorIteratorBaseERKN3c106ScalarEENKUlvE_clEvENKUlvE2_clEvEUlNS6_8BFloat16ESC_E_EEvS5_RKT_EUliE_EEviT1_,"ax",@progbits
	.align	128
        .global         _ZN2at6native18elementwise_kernelILi128ELi4EZNS0_22gpu_kernel_impl_nocastIZZZNS0_66_GLOBAL__N__d53a5ca4_28_ActivationLeakyReluKernel_cu_9e10b42f_310626leaky_relu_backward_kernelERNS_18TensorIteratorBaseERKN3c106ScalarEENKUlvE_clEvENKUlvE2_clEvEUlNS6_8BFloat16ESC_E_EEvS5_RKT_EUliE_EEviT1_
        .type           _ZN2at6native18elementwise_kernelILi128ELi4EZNS0_22gpu_kernel_impl_nocastIZZZNS0_66_GLOBAL__N__d53a5ca4_28_ActivationLeakyReluKernel_cu_9e10b42f_310626leaky_relu_backward_kernelERNS_18TensorIteratorBaseERKN3c106ScalarEENKUlvE_clEvENKUlvE2_clEvEUlNS6_8BFloat16ESC_E_EEvS5_RKT_EUliE_EEviT1_,@function
        .size           _ZN2at6native18elementwise_kernelILi128ELi4EZNS0_22gpu_kernel_impl_nocastIZZZNS0_66_GLOBAL__N__d53a5ca4_28_ActivationLeakyReluKernel_cu_9e10b42f_310626leaky_relu_backward_kernelERNS_18TensorIteratorBaseERKN3c106ScalarEENKUlvE_clEvENKUlvE2_clEvEUlNS6_8BFloat16ESC_E_EEvS5_RKT_EUliE_EEviT1_,(.L_x_5654 - _ZN2at6native18elementwise_kernelILi128ELi4EZNS0_22gpu_kernel_impl_nocastIZZZNS0_66_GLOBAL__N__d53a5ca4_28_ActivationLeakyReluKernel_cu_9e10b42f_310626leaky_relu_backward_kernelERNS_18TensorIteratorBaseERKN3c106ScalarEENKUlvE_clEvENKUlvE2_clEvEUlNS6_8BFloat16ESC_E_EEvS5_RKT_EUliE_EEviT1_)
        .other          _ZN2at6native18elementwise_kernelILi128ELi4EZNS0_22gpu_kernel_impl_nocastIZZZNS0_66_GLOBAL__N__d53a5ca4_28_ActivationLeakyReluKernel_cu_9e10b42f_310626leaky_relu_backward_kernelERNS_18TensorIteratorBaseERKN3c106ScalarEENKUlvE_clEvENKUlvE2_clEvEUlNS6_8BFloat16ESC_E_EEvS5_RKT_EUliE_EEviT1_,@"STO_CUDA_ENTRY STV_DEFAULT"
_ZN2at6native18elementwise_kernelILi128ELi4EZNS0_22gpu_kernel_impl_nocastIZZZNS0_66_GLOBAL__N__d53a5ca4_28_ActivationLeakyReluKernel_cu_9e10b42f_310626leaky_relu_backward_kernelERNS_18TensorIteratorBaseERKN3c106ScalarEENKUlvE_clEvENKUlvE2_clEvEUlNS6_8BFloat16ESC_E_EEvS5_RKT_EUliE_EEviT1_:
.text._ZN2at6native18elementwise_kernelILi128ELi4EZNS0_22gpu_kernel_impl_nocastIZZZNS0_66_GLOBAL__N__d53a5ca4_28_ActivationLeakyReluKernel_cu_9e10b42f_310626leaky_relu_backward_kernelERNS_18TensorIteratorBaseERKN3c106ScalarEENKUlvE_clEvENKUlvE2_clEvEUlNS6_8BFloat16ESC_E_EEvS5_RKT_EUliE_EEviT1_:
[----:B------:R-:W-:Y:S08]  /*0000*/  LDC R1, c[0x0][0x37c] ;  /* 0x0000df00ff017b82 */ /* 0x000ff00000000800 */
[----:B------:R-:W0:Y:S01]  /*0010*/  LDC R2, c[0x0][0x388] ;  /* 0x0000e200ff027b82 */ /* 0x000e220000000800 */
[----:B------:R-:W1:Y:S01]  /*0020*/  S2R R3, SR_TID.X ;  /* 0x0000000000037919 */ /* 0x000e620000002100 */
[----:B------:R-:W2:Y:S06]  /*0030*/  LDCU.64 UR6, c[0x0][0x358] ;  /* 0x00006b00ff0677ac */ /* 0x000eac0008000a00 */
[----:B------:R-:W3:Y:S01]  /*0040*/  S2UR UR4, SR_CTAID.X ;  /* 0x00000000000479c3 */ /* 0x000ee20000002500 */
[----:B0-----:R-:W-:Y:S01]  /*0050*/  ISETP.NE.AND P0, PT, R2, RZ, PT ;  /* 0x000000ff0200720c */ /* 0x001fe20003f05270 */
[----:B---3--:R-:W-:-:S06]  /*0060*/  USHF.L.U32 UR4, UR4, 0x9, URZ ;  /* 0x0000000904047899 */ /* 0x008fcc00080006ff */
[----:B-1----:R-:W-:-:S06]  /*0070*/  LOP3.LUT R3, R3, UR4, RZ, 0xfc, !PT ;  /* 0x0000000403037c12 */ /* 0x002fcc000f8efcff */
[----:B--2---:R-:W-:Y:S05]  /*0080*/  @P0 BRA `(.L_x_834) ;  /* 0x0000000400100947 */ /* 0x004fea0003800000 */
[----:B------:R-:W0:Y:S01]  /*0090*/  LDCU UR4, c[0x0][0x380] ;  /* 0x00007000ff0477ac */ /* 0x000e220008000800 */
[----:B------:R-:W-:Y:S04]  /*00a0*/  BSSY.RECONVERGENT B0, `(.L_x_835) ;  /* 0x0000032000007945 */ /* 0x000fe80003800200 */
[----:B------:R-:W-:Y:S01]  /*00b0*/  BSSY.RELIABLE B1, `(.L_x_836) ;  /* 0x0000023000017945 */ /* 0x000fe20003800100 */
[----:B0-----:R-:W-:-:S13]  /*00c0*/  ISETP.GE.AND P0, PT, R3, UR4, PT ;  /* 0x0000000403007c0c */ /* 0x001fda000bf06270 */
[----:B------:R-:W-:Y:S05]  /*00d0*/  @P0 BRA `(.L_x_837) ;  /* 0x0000000000740947 */ /* 0x000fea0003800000 */
[----:B------:R-:W0:Y:S01]  /*00e0*/  LDC.64 R4, c[0x0][0x5f0] ;  /* 0x00017c00ff047b82 */ /* 0x000e220000000a00 */
[----:B------:R-:W1:Y:S07]  /*00f0*/  LDCU UR5, c[0x0][0x600] ;  /* 0x0000c000ff0577ac */ /* 0x000e6e0008000800 */
[----:B------:R-:W2:Y:S01]  /*0100*/  LDC.64 R6, c[0x0][0x5f8] ;  /* 0x00017e00ff067b82 */ /* 0x000ea20000000a00 */
[----:B0-----:R-:W3:Y:S04]  /*0110*/  LDG.E.U16 R4, desc[UR6][R4.64] ;  /* 0x0000000604047981 */ /* 0x001ee8000c1e1500 */
[----:B--2---:R-:W2:Y:S03]  /*0120*/  LDG.E.U16 R6, desc[UR6][R6.64] ;  /* 0x0000000606067981 */ /* 0x004ea6000c1e1500 */
[----:B------:R-:W0:Y:S01]  /*0130*/  LDC.64 R8, c[0x0][0x5e8] ;  /* 0x00017a00ff087b82 */ /* 0x000e220000000a00 */
[----:B------:R-:W-:-:S02]  /*0140*/  IADD3 R3, PT, PT, R3, 0x80, RZ ;  /* 0x0000008003037810 */ /* 0x000fc40007ffe0ff */
[----:B---3--:R-:W-:-:S04]  /*0150*/  SHF.L.U32 R0, R4, 0x10, RZ ;  /* 0x0000001004007819 */ /* 0x008fc800000006ff */
[----:B------:R-:W-:Y:S02]  /*0160*/  FSETP.GT.FTZ.AND P0, PT, R0, RZ, PT ;  /* 0x000000ff0000720b */ /* 0x000fe40003f14000 */
[----:B--2---:R-:W-:-:S11]  /*0170*/  SHF.L.U32 R0, R6, 0x10, RZ ;  /* 0x0000001006007819 */ /* 0x004fd600000006ff */
[----:B-1----:R-:W-:Y:S01]  /*0180*/  @!P0 FMUL.FTZ R0, R0, UR5 ;  /* 0x0000000500008c20 */ /* 0x002fe20008410000 */
[----:B------:R-:W-:-:S04]  /*0190*/  ISETP.GE.AND P0, PT, R3, UR4, PT ;  /* 0x0000000403007c0c */ /* 0x000fc8000bf06270 */
[----:B------:R-:W-:-:S05]  /*01a0*/  F2FP.BF16.F32.PACK_AB R0, RZ, R0 ;  /* 0x00000000ff00723e */ /* 0x000fca00000010ff */
[----:B0-----:R0:W-:Y:S04]  /*01b0*/  STG.E.U16 desc[UR6][R8.64], R0 ;  /* 0x0000000008007986 */ /* 0x0011e8000c101506 */
[----:B------:R-:W-:Y:S05]  /*01c0*/  @P0 BREAK.RELIABLE B1 ;  /* 0x0000000000010942 */ /* 0x000fea0003800100 */
[----:B------:R-:W-:Y:S05]  /*01d0*/  @P0 BRA `(.L_x_838) ;  /* 0x0000000000780947 */ /* 0x000fea0003800000 */
[----:B------:R-:W1:Y:S01]  /*01e0*/  LDC.64 R4, c[0x0][0x5f0] ;  /* 0x00017c00ff047b82 */ /* 0x000e620000000a00 */
[----:B------:R-:W2:Y:S07]  /*01f0*/  LDCU UR5, c[0x0][0x600] ;  /* 0x0000c000ff0577ac */ /* 0x000eae0008000800 */
[----:B------:R-:W3:Y:S01]  /*0200*/  LDC.64 R6, c[0x0][0x5f8] ;  /* 0x00017e00ff067b82 */ /* 0x000ee20000000a00 */
[----:B-1----:R-:W4:Y:S04]  /*0210*/  LDG.E.U16 R4, desc[UR6][R4.64] ;  /* 0x0000000604047981 */ /* 0x002f28000c1e1500 */
[----:B---3--:R-:W3:Y:S03]  /*0220*/  LDG.E.U16 R6, desc[UR6][R6.64] ;  /* 0x0000000606067981 */ /* 0x008ee6000c1e1500 */
[----:B0-----:R-:W0:Y:S01]  /*0230*/  LDC.64 R8, c[0x0][0x5e8] ;  /* 0x00017a00ff087b82 */ /* 0x001e220000000a00 */
[----:B------:R-:W-:-:S02]  /*0240*/  IADD3 R3, PT, PT, R3, 0x80, RZ ;  /* 0x0000008003037810 */ /* 0x000fc40007ffe0ff */
[----:B----4-:R-:W-:-:S04]  /*0250*/  SHF.L.U32 R0, R4, 0x10, RZ ;  /* 0x0000001004007819 */ /* 0x010fc800000006ff */
[----:B------:R-:W-:Y:S02]  /*0260*/  FSETP.GT.FTZ.AND P0, PT, R0, RZ, PT ;  /* 0x000000ff0000720b */ /* 0x000fe40003f14000 */
[----:B---3--:R-:W-:-:S11]  /*0270*/  SHF.L.U32 R0, R6, 0x10, RZ ;  /* 0x0000001006007819 */ /* 0x008fd600000006ff */
[----:B--2---:R-:W-:-:S05]  /*0280*/  @!P0 FMUL.FTZ R0, R0, UR5 ;  /* 0x0000000500008c20 */ /* 0x004fca0008410000 */
[----:B------:R-:W-:-:S05]  /*0290*/  F2FP.BF16.F32.PACK_AB R0, RZ, R0 ;  /* 0x00000000ff00723e */ /* 0x000fca00000010ff */
[----:B0-----:R0:W-:Y:S02]  /*02a0*/  STG.E.U16 desc[UR6][R8.64], R0 ;  /* 0x0000000008007986 */ /* 0x0011e4000c101506 */
.L_x_837:
[----:B------:R-:W-:-:S13]  /*02b0*/  ISETP.GE.AND P0, PT, R3, UR4, PT ;  /* 0x0000000403007c0c */ /* 0x000fda000bf06270 */
[----:B------:R-:W-:Y:S05]  /*02c0*/  @P0 BREAK.RELIABLE B1 ;  /* 0x0000000000010942 */ /* 0x000fea0003800100 */
[----:B------:R-:W-:Y:S05]  /*02d0*/  @P0 BRA `(.L_x_838) ;  /* 0x0000000000380947 */ /* 0x000fea0003800000 */
[----:B------:R-:W-:Y:S05]  /*02e0*/  BSYNC.RELIABLE B1 ;  /* 0x0000000000017941 */ /* 0x000fea0003800100 */
.L_x_836:
        /* <DEDUP_REMOVED lines=13> */
.L_x_838:
[----:B------:R-:W-:Y:S05]  /*03c0*/  BSYNC.RECONVERGENT B0 ;  /* 0x0000000000007941 */ /* 0x000fea0003800200 */
.L_x_835:
[----:B------:R-:W-:Y:S05]  /*03d0*/  WARPSYNC.ALL ;  /* 0x0000000000007948 */ /* 0x000fea0003800000 */
[----:B------:R-:W-:-:S13]  /*03e0*/  ISETP.GE.AND P0, PT, R3, UR4, PT ;  /* 0x0000000403007c0c */ /* 0x000fda000bf06270 */
[----:B------:R-:W-:Y:S05]  /*03f0*/  @P0 EXIT ;  /* 0x000000000000094d */ /* 0x000fea0003800000 */
[----:B------:R-:W2:Y:S01]  /*0400*/  LDC.64 R2, c[0x0][0x5f0] ;  /* 0x00017c00ff027b82 */ /* 0x000ea20000000a00 */
[----:B------:R-:W3:Y:S07]  /*0410*/  LDCU UR4, c[0x0][0x600] ;  /* 0x0000c000ff0477ac */ /* 0x000eee0008000800 */
[----:B------:R-:W4:Y:S01]  /*0420*/  LDC.64 R4, c[0x0][0x5f8] ;  /* 0x00017e00ff047b82 */ /* 0x000f220000000a00 */
[----:B--2---:R-:W0:Y:S04]  /*0430*/  LDG.E.U16 R2, desc[UR6][R2.64] ;  /* 0x0000000602027981 */ /* 0x004e28000c1e1500 */
[----:B----4-:R-:W2:Y:S03]  /*0440*/  LDG.E.U16 R4, desc[UR6][R4.64] ;  /* 0x0000000604047981 */ /* 0x010ea6000c1e1500 */
[----:B------:R-:W4:Y:S01]  /*0450*/  LDC.64 R6, c[0x0][0x5e8] ;  /* 0x00017a00ff067b82 */ /* 0x000f220000000a00 */
[----:B01----:R-:W-:-:S04]  /*0460*/  SHF.L.U32 R0, R2, 0x10, RZ ;  /* 0x0000001002007819 */ /* 0x003fc800000006ff */
[----:B------:R-:W-:Y:S02]  /*0470*/  FSETP.GT.FTZ.AND P0, PT, R0, RZ, PT ;  /* 0x000000ff0000720b */ /* 0x000fe40003f14000 */
[----:B--2---:R-:W-:-:S11]  /*0480*/  SHF.L.U32 R0, R4, 0x10, RZ ;  /* 0x0000001004007819 */ /* 0x004fd600000006ff */
[----:B---3--:R-:W-:-:S05]  /*0490*/  @!P0 FMUL.FTZ R0, R0, UR4 ;  /* 0x0000000400008c20 */ /* 0x008fca0008410000 */
[----:B------:R-:W-:-:S05]  /*04a0*/  F2FP.BF16.F32.PACK_AB R0, RZ, R0 ;  /* 0x00000000ff00723e */ /* 0x000fca00000010ff */
[----:B----4-:R-:W-:Y:S01]  /*04b0*/  STG.E.U16 desc[UR6][R6.64], R0 ;  /* 0x0000000006007986 */ /* 0x010fe2000c101506 */
[----:B------:R-:W-:Y:S05]  /*04c0*/  EXIT ;  /* 0x000000000000794d */ /* 0x000fea0003800000 */
.L_x_834:
[----:B------:R-:W0:Y:S01]  /*04d0*/  LDCU UR4, c[0x0][0x380] ;  /* 0x00007000ff0477ac */ /* 0x000e220008000800 */
[----:B------:R-:W-:Y:S01]  /*04e0*/  IADD3 R2, PT, PT, R2, -0x1, RZ ;  /* 0xffffffff02027810 */ /* 0x000fe20007ffe0ff */
[----:B------:R-:W-:Y:S04]  /*04f0*/  BSSY.RECONVERGENT B0, `(.L_x_839) ;  /* 0x0000457000007945 */ /* 0x000fe80003800200 */
[----:B------:R-:W-:Y:S01]  /*0500*/  BSSY.RELIABLE B1, `(.L_x_840) ;  /* 0x00002e7000017945 */ /* 0x000fe20003800100 */
[----:B------:R-:W-:-:S04]  /*0510*/  VIMNMX.U32 R0, PT, PT, R2, 0x18, PT ;  /* 0x0000001802007848 */ /* 0x000fc80003fe0000 */
[----:B------:R-:W-:Y:S02]  /*0520*/  IADD3 R0, PT, PT, R0, 0x1, RZ ;  /* 0x0000000100007810 */ /* 0x000fe40007ffe0ff */
[----:B0-----:R-:W-:-:S13]  /*0530*/  ISETP.GE.AND P0, PT, R3, UR4, PT ;  /* 0x0000000403007c0c */ /* 0x001fda000bf06270 */
[----:B------:R-:W-:Y:S05]  /*0540*/  @P0 BRA `(.L_x_841) ;  /* 0x0000002c007c0947 */ /* 0x000fea0003800000 */
[----:B------:R-:W0:Y:S01]  /*0550*/  LDCU.64 UR8, c[0x0][0x390] ;  /* 0x00007200ff0877ac */ /* 0x000e220008000a00 */
[----:B------:R-:W-:Y:S01]  /*0560*/  HFMA2 R4, -RZ, RZ, 0, 0 ;  /* 0x00000000ff047431 */ /* 0x000fe200000001ff */
[----:B------:R-:W-:Y:S01]  /*0570*/  MOV R5, R3 ;  /* 0x0000000300057202 */ /* 0x000fe20000000f00 */
[----:B------:R-:W1:Y:S01]  /*0580*/  LDCU UR5, c[0x0][0x38c] ;  /* 0x00007180ff0577ac */ /* 0x000e620008000800 */
[----:B------:R-:W-:Y:S01]  /*0590*/  ISETP.NE.AND P0, PT, R2, RZ, PT ;  /* 0x000000ff0200720c */ /* 0x000fe20003f05270 */
[----:B------:R-:W2:Y:S01]  /*05a0*/  LDCU.64 UR10, c[0x0][0x4b8] ;  /* 0x00009700ff0a77ac */ /* 0x000ea20008000a00 */
[----:B0-----:R-:W-:Y:S01]  /*05b0*/  IMAD.HI.U32 R8, R3, UR8, R4 ;  /* 0x0000000803087c27 */ /* 0x001fe2000f8e0004 */
[----:B------:R-:W0:Y:S04]  /*05c0*/  LDCU UR8, c[0x0][0x4c0] ;  /* 0x00009800ff0877ac */ /* 0x000e280008000800 */
[----:B------:R-:W-:-:S04]  /*05d0*/  SHF.R.U32.HI R9, RZ, UR9, R8 ;  /* 0x00000009ff097c19 */ /* 0x000fc80008011608 */
[----:B------:R-:W-:-:S05]  /*05e0*/  IADD3 R4, PT, PT, -R9, RZ, RZ ;  /* 0x000000ff09047210 */ /* 0x000fca0007ffe1ff */
[----:B-1----:R-:W-:-:S04]  /*05f0*/  IMAD R4, R4, UR5, R3 ;  /* 0x0000000504047c24 */ /* 0x002fc8000f8e0203 */
[C---:B--2---:R-:W-:Y:S02]  /*0600*/  IMAD R5, R4.reuse, UR10, RZ ;  /* 0x0000000a04057c24 */ /* 0x044fe4000f8e02ff */
[C---:B------:R-:W-:Y:S02]  /*0610*/  IMAD R6, R4.reuse, UR11, RZ ;  /* 0x0000000b04067c24 */ /* 0x040fe4000f8e02ff */
[----:B0-----:R-:W-:Y:S01]  /*0620*/  IMAD R4, R4, UR8, RZ ;  /* 0x0000000804047c24 */ /* 0x001fe2000f8e02ff */
[----:B------:R-:W-:Y:S06]  /*0630*/  @!P0 BRA `(.L_x_842) ;  /* 0x0000001400348947 */ /* 0x000fec0003800000 */
[----:B------:R-:W0:Y:S01]  /*0640*/  LDCU.64 UR8, c[0x0][0x398] ;  /* 0x00007300ff0877ac */ /* 0x000e220008000a00 */
[----:B------:R-:W-:Y:S02]  /*0650*/  MOV R8, RZ ;  /* 0x000000ff00087202 */ /* 0x000fe40000000f00 */
[----:B------:R-:W-:Y:S01]  /*0660*/  ISETP.NE.AND P0, PT, R0, 0x2, PT ;  /* 0x000000020000780c */ /* 0x000fe20003f05270 */
[----:B------:R-:W1:Y:S01]  /*0670*/  LDCU UR5, c[0x0][0x3a0] ;  /* 0x00007400ff0577ac */ /* 0x000e620008000800 */
[----:B------:R-:W2:Y:S01]  /*0680*/  LDCU UR10, c[0x0][0x4c4] ;  /* 0x00009880ff0a77ac */ /* 0x000ea20008000800 */
[----:B------:R-:W3:Y:S01]  /*0690*/  LDCU.64 UR12, c[0x0][0x4c8] ;  /* 0x00009900ff0c77ac */ /* 0x000ee20008000a00 */
[----:B0-----:R-:W-:-:S05]  /*06a0*/  IMAD.HI.U32 R10, R9, UR9, R8 ;  /* 0x00000009090a7c27 */ /* 0x001fca000f8e0008 */
[----:B-1----:R-:W-:-:S04]  /*06b0*/  SHF.R.U32.HI R11, RZ, UR5, R10 ;  /* 0x00000005ff0b7c19 */ /* 0x002fc8000801160a */
[----:B------:R-:W-:-:S05]  /*06c0*/  IADD3 R7, PT, PT, -R11, RZ, RZ ;  /* 0x000000ff0b077210 */ /* 0x000fca0007ffe1ff */
[----:B------:R-:W-:-:S04]  /*06d0*/  IMAD R9, R7, UR8, R9 ;  /* 0x0000000807097c24 */ /* 0x000fc8000f8e0209 */
[C---:B--2---:R-:W-:Y:S02]  /*06e0*/  IMAD R5, R9.reuse, UR10, R5 ;  /* 0x0000000a09057c24 */ /* 0x044fe4000f8e0205 */
[C---:B---3--:R-:W-:Y:S02]  /*06f0*/  IMAD R6, R9.reuse, UR12, R6 ;  /* 0x0000000c09067c24 */ /* 0x048fe4000f8e0206 */
[----:B------:R-:W-:Y:S01]  /*0700*/  IMAD R4, R9, UR13, R4 ;  /* 0x0000000d09047c24 */ /* 0x000fe2000f8e0204 */
[----:B------:R-:W-:Y:S06]  /*0710*/  @!P0 BRA `(.L_x_842) ;  /* 0x0000001000fc8947 */ /* 0x000fec0003800000 */
[----:B------:R-:W0:Y:S01]  /*0720*/  LDCU.64 UR8, c[0x0][0x3a8] ;  /* 0x00007500ff0877ac */ /* 0x000e220008000a00 */
[----:B------:R-:W-:Y:S01]  /*0730*/  HFMA2 R10, -RZ, RZ, 0, 0 ;  /* 0x00000000ff0a7431 */ /* 0x000fe200000001ff */
[----:B------:R-:W-:Y:S01]  /*0740*/  ISETP.NE.AND P0, PT, R0, 0x3, PT ;  /* 0x000000030000780c */ /* 0x000fe20003f05270 */
        /* <DEDUP_REMOVED lines=26> */
[----:B------:R-:W-:Y:S02]  /*08f0*/  MOV R10, RZ ;  /* 0x000000ff000a7202 */ /* 0x000fe40000000f00 */
[----:B------:R-:W-:Y:S01]  /*0900*/  ISETP.NE.AND P0, PT, R0, 0x5, PT ;  /* 0x000000050000780c */ /* 0x000fe20003f05270 */
[----:B------:R-:W1:Y:S01]  /*0910*/  LDCU UR5, c[0x0][0x3bc] ;  /* 0x00007780ff0577ac */ /* 0x000e620008000800 */
[----:B------:R-:W2:Y:S01]  /*0920*/  LDCU.64 UR10, c[0x0][0x4e8] ;  /* 0x00009d00ff0a77ac */ /* 0x000ea20008000a00 */
        /* <DEDUP_REMOVED lines=10> */
[----:B------:R-:W-:Y:S01]  /*09d0*/  HFMA2 R8, -RZ, RZ, 0, 0 ;  /* 0x00000000ff087431 */ /* 0x000fe200000001ff */
        /* <DEDUP_REMOVED lines=250> */
[----:B------:R-:W-:Y:S01]  /*1980*/  ISETP.NE.AND P0, PT, R0, 0x18, PT ;  /* 0x000000180000780c */ /* 0x000fe20003f05270 */
[----:B------:R-:W0:Y:S01]  /*1990*/  LDCU.64 UR8, c[0x0][0x4a0] ;  /* 0x00009400ff0877ac */ /* 0x000e220008000a00 */
[----:B------:R-:W-:Y:S01]  /*19a0*/  HFMA2 R8, -RZ, RZ, 0, 0 ;  /* 0x00000000ff087431 */ /* 0x000fe200000001ff */
[----:B------:R-:W1:Y:S01]  /*19b0*/  LDCU UR5, c[0x0][0x4a8] ;  /* 0x00009500ff0577ac */ /* 0x000e620008000800 */
[----:B------:R-:W2:Y:S09]  /*19c0*/  LDCU.64 UR10, c[0x0][0x5d0] ;  /* 0x0000ba00ff0a77ac */ /* 0x000eb20008000a00 */
[----:B------:R-:W3:Y:S01]  /*19d0*/  @P0 LDC.64 R14, c[0x0][0x4b0] ;  /* 0x00012c00ff0e0b82 */ /* 0x000ee20000000a00 */
[----:B0-----:R-:W-:Y:S01]  /*19e0*/  IMAD.HI.U32 R12, R9, UR9, R8 ;  /* 0x00000009090c7c27 */ /* 0x001fe2000f8e0008 */
[----:B------:R-:W0:Y:S06]  /*19f0*/  LDCU UR9, c[0x0][0x5cc] ;  /* 0x0000b980ff0977ac */ /* 0x000e2c0008000800 */
[----:B------:R-:W4:Y:S01]  /*1a00*/  @P0 LDC R17, c[0x0][0x4ac] ;  /* 0x00012b00ff110b82 */ /* 0x000f220000000800 */
[----:B-1----:R-:W-:-:S02]  /*1a10*/  SHF.R.U32.HI R13, RZ, UR5, R12 ;  /* 0x00000005ff0d7c19 */ /* 0x002fc4000801160c */
[----:B------:R-:W-:Y:S02]  /*1a20*/  @P0 MOV R12, RZ ;  /* 0x000000ff000c0202 */ /* 0x000fe40000000f00 */
[----:B------:R-:W-:-:S03]  /*1a30*/  IADD3 R7, PT, PT, -R13, RZ, RZ ;  /* 0x000000ff0d077210 */ /* 0x000fc60007ffe1ff */
[----:B------:R-:W1:Y:S02]  /*1a40*/  @P0 LDC.64 R10, c[0x0][0x5d8] ;  /* 0x00017600ff0a0b82 */ /* 0x000e640000000a00 */
[----:B------:R-:W-:-:S06]  /*1a50*/  IMAD R9, R7, UR8, R9 ;  /* 0x0000000807097c24 */ /* 0x000fcc000f8e0209 */
[----:B------:R-:W5:Y:S01]  /*1a60*/  @P0 LDC R16, c[0x0][0x5e0] ;  /* 0x00017800ff100b82 */ /* 0x000f620000000800 */
[----:B---3--:R-:W-:-:S04]  /*1a70*/  @P0 IMAD.HI.U32 R8, R13, R14, R12 ;  /* 0x0000000e0d080227 */ /* 0x008fc800078e000c */
[C---:B0-----:R-:W-:Y:S01]  /*1a80*/  IMAD R5, R9.reuse, UR9, R5 ;  /* 0x0000000909057c24 */ /* 0x041fe2000f8e0205 */
[----:B------:R-:W-:Y:S01]  /*1a90*/  @P0 SHF.R.U32.HI R8, RZ, R15, R8 ;  /* 0x0000000fff080219 */ /* 0x000fe20000011608 */
[C---:B--2---:R-:W-:Y:S02]  /*1aa0*/  IMAD R6, R9.reuse, UR10, R6 ;  /* 0x0000000a09067c24 */ /* 0x044fe4000f8e0206 */
[----:B------:R-:W-:Y:S01]  /*1ab0*/  IMAD R4, R9, UR11, R4 ;  /* 0x0000000b09047c24 */ /* 0x000fe2000f8e0204 */
[----:B------:R-:W-:-:S05]  /*1ac0*/  @P0 IADD3 R12, PT, PT, -R8, RZ, RZ ;  /* 0x000000ff080c0210 */ /* 0x000fca0007ffe1ff */
[----:B----4-:R-:W-:-:S04]  /*1ad0*/  @P0 IMAD R13, R12, R17, R13 ;  /* 0x000000110c0d0224 */ /* 0x010fc800078e020d */
[C---:B-1----:R-:W-:Y:S02]  /*1ae0*/  @P0 IMAD R5, R13.reuse, R10, R5 ;  /* 0x0000000a0d050224 */ /* 0x042fe400078e0205 */
[C---:B------:R-:W-:Y:S02]  /*1af0*/  @P0 IMAD R6, R13.reuse, R11, R6 ;  /* 0x0000000b0d060224 */ /* 0x040fe400078e0206 */
[----:B-----5:R-:W-:-:S07]  /*1b00*/  @P0 IMAD R4, R13, R16, R4 ;  /* 0x000000100d040224 */ /* 0x020fce00078e0204 */
.L_x_842:
[----:B------:R-:W0:Y:S01]  /*1b10*/  LDCU.128 UR8, c[0x0][0x5f0] ;  /* 0x0000be00ff0877ac */ /* 0x000e220008000c00 */
[----:B------:R-:W1:Y:S01]  /*1b20*/  LDCU UR5, c[0x0][0x600] ;  /* 0x0000c000ff0577ac */ /* 0x000e620008000800 */
[----:B0-----:R-:W-:-:S04]  /*1b30*/  IADD3 R6, P0, PT, R6, UR8, RZ ;  /* 0x0000000806067c10 */ /* 0x001fc8000ff1e0ff */
[----:B------:R-:W-:Y:S01]  /*1b40*/  IADD3.X R7, PT, PT, RZ, UR9, RZ, P0, !PT ;  /* 0x00000009ff077c10 */ /* 0x000fe200087fe4ff */
[----:B------:R-:W0:Y:S01]  /*1b50*/  LDCU.64 UR8, c[0x0][0x5e8] ;  /* 0x0000bd00ff0877ac */ /* 0x000e220008000a00 */
[----:B------:R-:W-:-:S03]  /*1b60*/  IADD3 R8, P0, PT, R4, UR10, RZ ;  /* 0x0000000a04087c10 */ /* 0x000fc6000ff1e0ff */
[----:B------:R-:W2:Y:S01]  /*1b70*/  LDG.E.U16 R6, desc[UR6][R6.64] ;  /* 0x0000000606067981 */ /* 0x000ea2000c1e1500 */
[----:B------:R-:W-:-:S05]  /*1b80*/  IADD3.X R9, PT, PT, RZ, UR11, RZ, P0, !PT ;  /* 0x0000000bff097c10 */ /* 0x000fca00087fe4ff */
[----:B------:R-:W3:Y:S01]  /*1b90*/  LDG.E.U16 R8, desc[UR6][R8.64] ;  /* 0x0000000608087981 */ /* 0x000ee2000c1e1500 */
[----:B------:R-:W-:Y:S02]  /*1ba0*/  IADD3 R3, PT, PT, R3, 0x80, RZ ;  /* 0x0000008003037810 */ /* 0x000fe40007ffe0ff */
[----:B--2---:R-:W-:-:S04]  /*1bb0*/  SHF.L.U32 R4, R6, 0x10, RZ ;  /* 0x0000001006047819 */ /* 0x004fc800000006ff */
[----:B------:R-:W-:Y:S02]  /*1bc0*/  FSETP.GT.FTZ.AND P0, PT, R4, RZ, PT ;  /* 0x000000ff0400720b */ /* 0x000fe40003f14000 */
[----:B---3--:R-:W-:-:S11]  /*1bd0*/  SHF.L.U32 R10, R8, 0x10, RZ ;  /* 0x00000010080a7819 */ /* 0x008fd600000006ff */
[----:B-1----:R-:W-:Y:S01]  /*1be0*/  @!P0 FMUL.FTZ R10, R10, UR5 ;  /* 0x000000050a0a8c20 */ /* 0x002fe20008410000 */
[----:B0-----:R-:W-:-:S04]  /*1bf0*/  IADD3 R4, P0, PT, R5, UR8, RZ ;  /* 0x0000000805047c10 */ /* 0x001fc8000ff1e0ff */
[----:B------:R-:W-:Y:S02]  /*1c00*/  F2FP.BF16.F32.PACK_AB R10, RZ, R10 ;  /* 0x0000000aff0a723e */ /* 0x000fe400000010ff */
[----:B------:R-:W-:Y:S02]  /*1c10*/  IADD3.X R5, PT, PT, RZ, UR9, RZ, P0, !PT ;  /* 0x00000009ff057c10 */ /* 0x000fe400087fe4ff */
[----:B------:R-:W-:-:S03]  /*1c20*/  ISETP.GE.AND P0, PT, R3, UR4, PT ;  /* 0x0000000403007c0c */ /* 0x000fc6000bf06270 */
[----:B------:R0:W-:Y:S10]  /*1c30*/  STG.E.U16 desc[UR6][R4.64], R10 ;  /* 0x0000000a04007986 */ /* 0x0001f4000c101506 */
[----:B------:R-:W-:Y:S05]  /*1c40*/  @P0 BREAK.RELIABLE B1 ;  /* 0x0000000000010942 */ /* 0x000fea0003800100 */
[----:B------:R-:W-:Y:S05]  /*1c50*/  @P0 BRA `(.L_x_843) ;  /* 0x0000002c00800947 */ /* 0x000fea0003800000 */
[----:B------:R-:W1:Y:S01]  /*1c60*/  LDCU.64 UR8, c[0x0][0x390] ;  /* 0x00007200ff0877ac */ /* 0x000e620008000a00 */
[----:B0-----:R-:W-:Y:S01]  /*1c70*/  HFMA2 R4, -RZ, RZ, 0, 0 ;  /* 0x00000000ff047431 */ /* 0x001fe200000001ff */
[----:B------:R-:W-:Y:S01]  /*1c80*/  MOV R5, R3 ;  /* 0x0000000300057202 */ /* 0x000fe20000000f00 */
[----:B------:R-:W0:Y:S01]  /*1c90*/  LDCU UR5, c[0x0][0x38c] ;  /* 0x00007180ff0577ac */ /* 0x000e220008000800 */
[----:B------:R-:W-:Y:S01]  /*1ca0*/  ISETP.NE.AND P0, PT, R2, RZ, PT ;  /* 0x000000ff0200720c */ /* 0x000fe20003f05270 */
[----:B------:R-:W2:Y:S01]  /*1cb0*/  LDCU.64 UR10, c[0x0][0x4b8] ;  /* 0x00009700ff0a77ac */ /* 0x000ea20008000a00 */
[----:B-1----:R-:W-:Y:S01]  /*1cc0*/  IMAD.HI.U32 R8, R3, UR8, R4 ;  /* 0x0000000803087c27 */ /* 0x002fe2000f8e0004 */
[----:B------:R-:W1:Y:S04]  /*1cd0*/  LDCU UR8, c[0x0][0x4c0] ;  /* 0x00009800ff0877ac */ /* 0x000e680008000800 */
[----:B------:R-:W-:-:S04]  /*1ce0*/  SHF.R.U32.HI R9, RZ, UR9, R8 ;  /* 0x00000009ff097c19 */ /* 0x000fc80008011608 */
[----:B------:R-:W-:-:S05]  /*1cf0*/  IADD3 R4, PT, PT, -R9, RZ, RZ ;  /* 0x000000ff09047210 */ /* 0x000fca0007ffe1ff */
[----:B0-----:R-:W-:-:S04]  /*1d00*/  IMAD R4, R4, UR5, R3 ;  /* 0x0000000504047c24 */ /* 0x001fc8000f8e0203 */
[C---:B--2---:R-:W-:Y:S02]  /*1d10*/  IMAD R5, R4.reuse, UR10, RZ ;  /* 0x0000000a04057c24 */ /* 0x044fe4000f8e02ff */
[C---:B------:R-:W-:Y:S02]  /*1d20*/  IMAD R6, R4.reuse, UR11, RZ ;  /* 0x0000000b04067c24 */ /* 0x040fe4000f8e02ff */
[----:B-1----:R-:W-:Y:S01]  /*1d30*/  IMAD R4, R4, UR8, RZ ;  /* 0x0000000804047c24 */ /* 0x002fe2000f8e02ff */
        /* <DEDUP_REMOVED lines=334> */
.L_x_844:
        /* <DEDUP_REMOVED lines=16> */
[----:B------:R-:W-:-:S05]  /*3320*/  IADD3.X R5, PT, PT, RZ, UR9, RZ, P0, !PT ;  /* 0x00000009ff057c10 */ /* 0x000fca00087fe4ff */
[----:B------:R0:W-:Y:S02]  /*3330*/  STG.E.U16 desc[UR6][R4.64], R10 ;  /* 0x0000000a04007986 */ /* 0x0001e4000c101506 */
.L_x_841:
[----:B------:R-:W-:-:S13]  /*3340*/  ISETP.GE.AND P0, PT, R3, UR4, PT ;  /* 0x0000000403007c0c */ /* 0x000fda000bf06270 */
[----:B------:R-:W-:Y:S05]  /*3350*/  @P0 BREAK.RELIABLE B1 ;  /* 0x0000000000010942 */ /* 0x000fea0003800100 */
[----:B------:R-:W-:Y:S05]  /*3360*/  @P0 BRA `(.L_x_843) ;  /* 0x0000001400bc0947 */ /* 0x000fea0003800000 */
[----:B------:R-:W-:Y:S05]  /*3370*/  BSYNC.RELIABLE B1 ;  /* 0x0000000000017941 */ /* 0x000fea0003800100 */
.L_x_840:
        /* <DEDUP_REMOVED lines=348> */
.L_x_845:
        /* <DEDUP_REMOVED lines=18> */
.L_x_843:
[----:B------:R-:W-:Y:S05]  /*4a60*/  BSYNC.RECONVERGENT B0 ;  /* 0x0000000000007941 */ /* 0x000fea0003800200 */
.L_x_839:
[----:B------:R-:W-:Y:S05]  /*4a70*/  WARPSYNC.ALL ;  /* 0x0000000000007948 */ /* 0x000fea0003800000 */
[----:B------:R-:W-:-:S13]  /*4a80*/  ISETP.GE.AND P0, PT, R3, UR4, PT ;  /* 0x0000000403007c0c */ /* 0x000fda000bf06270 */
[----:B------:R-:W-:Y:S05]  /*4a90*/  @P0 EXIT ;  /* 0x000000000000094d */ /* 0x000fea0003800000 */
[----:B------:R-:W2:Y:S01]  /*4aa0*/  LDCU.64 UR4, c[0x0][0x390] ;  /* 0x00007200ff0477ac */ /* 0x000ea20008000a00 */
[----:B01----:R-:W-:Y:S01]  /*4ab0*/  HFMA2 R4, -RZ, RZ, 0, 0 ;  /* 0x00000000ff047431 */ /* 0x003fe200000001ff */
[----:B------:R-:W-:Y:S01]  /*4ac0*/  MOV R5, R3 ;  /* 0x0000000300057202 */ /* 0x000fe20000000f00 */
[----:B------:R-:W0:Y:S01]  /*4ad0*/  LDCU UR8, c[0x0][0x38c] ;  /* 0x00007180ff0877ac */ /* 0x000e220008000800 */
[----:B------:R-:W-:Y:S01]  /*4ae0*/  ISETP.NE.AND P0, PT, R2, RZ, PT ;  /* 0x000000ff0200720c */ /* 0x000fe20003f05270 */
[----:B------:R-:W1:Y:S01]  /*4af0*/  LDCU.64 UR10, c[0x0][0x4b8] ;  /* 0x00009700ff0a77ac */ /* 0x000e620008000a00 */
[----:B--2---:R-:W-:Y:S01]  /*4b00*/  IMAD.HI.U32 R6, R3, UR4, R4 ;  /* 0x0000000403067c27 */ /* 0x004fe2000f8e0004 */
[----:B------:R-:W2:Y:S04]  /*4b10*/  LDCU UR4, c[0x0][0x4c0] ;  /* 0x00009800ff0477ac */ /* 0x000ea80008000800 */
[----:B------:R-:W-:-:S04]  /*4b20*/  SHF.R.U32.HI R7, RZ, UR5, R6 ;  /* 0x00000005ff077c19 */ /* 0x000fc80008011606 */
[----:B------:R-:W-:-:S05]  /*4b30*/  IADD3 R4, PT, PT, -R7, RZ, RZ ;  /* 0x000000ff07047210 */ /* 0x000fca0007ffe1ff */
[----:B0-----:R-:W-:-:S04]  /*4b40*/  IMAD R2, R4, UR8, R3 ;  /* 0x0000000804027c24 */ /* 0x001fc8000f8e0203 */
[C---:B-1----:R-:W-:Y:S02]  /*4b50*/  IMAD R3, R2.reuse, UR10, RZ ;  /* 0x0000000a02037c24 */ /* 0x042fe4000f8e02ff */
[C---:B------:R-:W-:Y:S02]  /*4b60*/  IMAD R4, R2.reuse, UR11, RZ ;  /* 0x0000000b02047c24 */ /* 0x040fe4000f8e02ff */
[----:B--2---:R-:W-:Y:S01]  /*4b70*/  IMAD R2, R2, UR4, RZ ;  /* 0x0000000402027c24 */ /* 0x004fe2000f8e02ff */
        /* <DEDUP_REMOVED lines=313> */
[----:B------:R-:W2:Y:S09]  /*5f10*/  LDCU UR5, c[0x0][0x5cc] ;  /* 0x0000b980ff0577ac */ /* 0x000eb20008000800 */
[----:B------:R-:W3:Y:S01]  /*5f20*/  @P0 LDC.64 R12, c[0x0][0x4b0] ;  /* 0x00012c00ff0c0b82 */ /* 0x000ee20000000a00 */
[----:B------:R-:W4:Y:S01]  /*5f30*/  LDCU.64 UR10, c[0x0][0x5d0] ;  /* 0x0000ba00ff0a77ac */ /* 0x000f220008000a00 */
[----:B0-----:R-:W-:-:S06]  /*5f40*/  IMAD.HI.U32 R10, R7, UR9, R6 ;  /* 0x00000009070a7c27 */ /* 0x001fcc000f8e0006 */
[----:B------:R-:W0:Y:S01]  /*5f50*/  @P0 LDC R15, c[0x0][0x4ac] ;  /* 0x00012b00ff0f0b82 */ /* 0x000e220000000800 */
[----:B-1----:R-:W-:Y:S02]  /*5f60*/  SHF.R.U32.HI R11, RZ, UR4, R10 ;  /* 0x00000004ff0b7c19 */ /* 0x002fe4000801160a */
[----:B------:R-:W-:Y:S02]  /*5f70*/  @P0 MOV R10, RZ ;  /* 0x000000ff000a0202 */ /* 0x000fe40000000f00 */
[----:B------:R-:W-:-:S03]  /*5f80*/  IADD3 R5, PT, PT, -R11, RZ, RZ ;  /* 0x000000ff0b057210 */ /* 0x000fc60007ffe1ff */
[----:B------:R-:W1:Y:S02]  /*5f90*/  @P0 LDC.64 R8, c[0x0][0x5d8] ;  /* 0x00017600ff080b82 */ /* 0x000e640000000a00 */
[----:B------:R-:W-:-:S06]  /*5fa0*/  IMAD R7, R5, UR8, R7 ;  /* 0x0000000805077c24 */ /* 0x000fcc000f8e0207 */
[----:B------:R-:W5:Y:S01]  /*5fb0*/  @P0 LDC R6, c[0x0][0x5e0] ;  /* 0x00017800ff060b82 */ /* 0x000f620000000800 */
[----:B---3--:R-:W-:-:S04]  /*5fc0*/  @P0 IMAD.HI.U32 R0, R11, R12, R10 ;  /* 0x0000000c0b000227 */ /* 0x008fc800078e000a */
[C---:B--2---:R-:W-:Y:S01]  /*5fd0*/  IMAD R3, R7.reuse, UR5, R3 ;  /* 0x0000000507037c24 */ /* 0x044fe2000f8e0203 */
[----:B------:R-:W-:Y:S01]  /*5fe0*/  @P0 SHF.R.U32.HI R0, RZ, R13, R0 ;  /* 0x0000000dff000219 */ /* 0x000fe20000011600 */
[C---:B----4-:R-:W-:Y:S02]  /*5ff0*/  IMAD R4, R7.reuse, UR10, R4 ;  /* 0x0000000a07047c24 */ /* 0x050fe4000f8e0204 */
[----:B------:R-:W-:Y:S01]  /*6000*/  IMAD R2, R7, UR11, R2 ;  /* 0x0000000b07027c24 */ /* 0x000fe2000f8e0202 */
[----:B------:R-:W-:-:S05]  /*6010*/  @P0 IADD3 R10, PT, PT, -R0, RZ, RZ ;  /* 0x000000ff000a0210 */ /* 0x000fca0007ffe1ff */
[----:B0-----:R-:W-:-:S04]  /*6020*/  @P0 IMAD R11, R15, R10, R11 ;  /* 0x0000000a0f0b0224 */ /* 0x001fc800078e020b */
[C---:B-1----:R-:W-:Y:S02]  /*6030*/  @P0 IMAD R3, R11.reuse, R8, R3 ;  /* 0x000000080b030224 */ /* 0x042fe400078e0203 */
[C---:B------:R-:W-:Y:S02]  /*6040*/  @P0 IMAD R4, R11.reuse, R9, R4 ;  /* 0x000000090b040224 */ /* 0x040fe400078e0204 */
[----:B-----5:R-:W-:-:S07]  /*6050*/  @P0 IMAD R2, R11, R6, R2 ;  /* 0x000000060b020224 */ /* 0x020fce00078e0202 */
.L_x_846:
[----:B------:R-:W0:Y:S01]  /*6060*/  LDCU.128 UR8, c[0x0][0x5f0] ;  /* 0x0000be00ff0877ac */ /* 0x000e220008000c00 */
[----:B------:R-:W1:Y:S01]  /*6070*/  LDCU.64 UR4, c[0x0][0x5e8] ;  /* 0x0000bd00ff0477ac */ /* 0x000e620008000a00 */
[----:B0-----:R-:W-:Y:S01]  /*6080*/  IADD3 R4, P0, PT, R4, UR8, RZ ;  /* 0x0000000804047c10 */ /* 0x001fe2000ff1e0ff */
[----:B------:R-:W0:Y:S03]  /*6090*/  LDCU UR8, c[0x0][0x600] ;  /* 0x0000c000ff0877ac */ /* 0x000e260008000800 */
[----:B------:R-:W-:Y:S02]  /*60a0*/  IADD3.X R5, PT, PT, RZ, UR9, RZ, P0, !PT ;  /* 0x00000009ff057c10 */ /* 0x000fe400087fe4ff */
[----:B------:R-:W-:-:S03]  /*60b0*/  IADD3 R6, P0, PT, R2, UR10, RZ ;  /* 0x0000000a02067c10 */ /* 0x000fc6000ff1e0ff */
[----:B------:R-:W2:Y:S01]  /*60c0*/  LDG.E.U16 R4, desc[UR6][R4.64] ;  /* 0x0000000604047981 */ /* 0x000ea2000c1e1500 */
[----:B------:R-:W-:-:S05]  /*60d0*/  IADD3.X R7, PT, PT, RZ, UR11, RZ, P0, !PT ;  /* 0x0000000bff077c10 */ /* 0x000fca00087fe4ff */
[----:B------:R-:W3:Y:S01]  /*60e0*/  LDG.E.U16 R6, desc[UR6][R6.64] ;  /* 0x0000000606067981 */ /* 0x000ee2000c1e1500 */
[----:B--2---:R-:W-:-:S04]  /*60f0*/  SHF.L.U32 R0, R4, 0x10, RZ ;  /* 0x0000001004007819 */ /* 0x004fc800000006ff */
[----:B------:R-:W-:Y:S02]  /*6100*/  FSETP.GT.FTZ.AND P0, PT, R0, RZ, PT ;  /* 0x000000ff0000720b */ /* 0x000fe40003f14000 */
[----:B---3--:R-:W-:-:S11]  /*6110*/  SHF.L.U32 R0, R6, 0x10, RZ ;  /* 0x0000001006007819 */ /* 0x008fd600000006ff */
[----:B0-----:R-:W-:Y:S01]  /*6120*/  @!P0 FMUL.FTZ R0, R0, UR8 ;  /* 0x0000000800008c20 */ /* 0x001fe20008410000 */
[----:B-1----:R-:W-:-:S04]  /*6130*/  IADD3 R2, P0, PT, R3, UR4, RZ ;  /* 0x0000000403027c10 */ /* 0x002fc8000ff1e0ff */
[----:B------:R-:W-:Y:S02]  /*6140*/  F2FP.BF16.F32.PACK_AB R0, RZ, R0 ;  /* 0x00000000ff00723e */ /* 0x000fe400000010ff */
[----:B------:R-:W-:-:S05]  /*6150*/  IADD3.X R3, PT, PT, RZ, UR5, RZ, P0, !PT ;  /* 0x00000005ff037c10 */ /* 0x000fca00087fe4ff */
[----:B------:R-:W-:Y:S01]  /*6160*/  STG.E.U16 desc[UR6][R2.64], R0 ;  /* 0x0000000002007986 */ /* 0x000fe2000c101506 */
[----:B------:R-:W-:Y:S05]  /*6170*/  EXIT ;  /* 0x000000000000794d */ /* 0x000fea0003800000 */
.L_x_847:
        /* <DEDUP_REMOVED lines=16> */
.L_x_5654:


//--------------------- .text._ZN2at6native27unrolled_elementwise_kernelIZZZNS0_66_GLOBAL__N__d53a5ca4_28_ActivationLeakyReluKernel_cu_9e10b42f_310626leaky_relu_backward_kernelERNS_18TensorIteratorBaseERKN3c106ScalarEENKUlvE_clEvENKUlvE2_clEvEUlNS5_8BFloat16ESB_E_St5arrayIPcLm3EELi4E23TrivialOffsetCalculatorILi2EjESG_ILi1EjENS0_6memory15LoadWithoutCastENSJ_16StoreWithoutCastEEEviT_T0_T2_T3_T4_T5_ --------------------------
	.section	.text._ZN2at6native27unrolled_elementwise_kernelIZZZNS0_66_GLOBAL__N__d53a5ca4_28_ActivationLeakyReluKernel_cu_9e10b42f_310626leaky_relu_backward_kernelERNS_18TensorIteratorBaseERKN3c106ScalarEENKUlvE_clEvENKUlvE2_clEvEUlNS5_8BFloat16ESB_E_St5arrayIPcLm3EELi4E23TrivialOffsetCalculatorILi2EjESG_ILi1EjENS0_6memory15LoadWithoutCastENSJ_16StoreWithoutCastEEEviT_T0_T2_T3_T4_T5_,"ax",@progbits
	.align	128
        .global         _ZN2at6native27unrolled_elementwise_kernelIZZZNS0_66_GLOBAL__N__d53a5ca4_28_ActivationLeakyReluKernel_cu_9e10b42f_310626leaky_relu_backward_kernelERNS_18TensorIteratorBaseERKN3c106ScalarEENKUlvE_clEvENKUlvE2_clEvEUlNS5_8BFloat16ESB_E_St5arrayIPcLm3EELi4E23TrivialOffsetCalculatorILi2EjESG_ILi1EjENS0_6memory15LoadWithoutCastENSJ_16StoreWithoutCastEEEviT_T0_T2_T3_T4_T5_
        .type           _ZN2at6native27unrolled_elementwise_kernelIZZZNS0_66_GLOBAL__N__d53a5ca4_28_ActivationLeakyReluKernel_cu_9e10b42f_310626leaky_relu_backward_kernelERNS_18TensorIteratorBaseERKN3c106ScalarEENKUlvE_clEvENKUlvE2_clEvEUlNS5_8BFloat16ESB_E_St5arrayIPcLm3EELi4E23TrivialOffsetCalculatorILi2EjESG_ILi1EjENS0_6memory15LoadWithoutCastENSJ_16StoreWithoutCastEEEviT_T0_T2_T3_T4_T5_,@function
        .size           _ZN2at6native27unrolled_elementwise_kernelIZZZNS0_66_GLOBAL__N__d53a5ca4_28_ActivationLeakyReluKernel_cu_9e10b42f_310626leaky_relu_backward_kernelERNS_18TensorIteratorBaseERKN3c106ScalarEENKUlvE_clEvENKUlvE2_clEvEUlNS5_8BFloat16ESB_E_St5arrayIPcLm3EELi4E23TrivialOffsetCalculatorILi2EjESG_ILi1EjENS0_6memory15LoadWithoutCastENSJ_16StoreWithoutCastEEEviT_T0_T2_T3_T4_T5_,(.L_x_5655 - _ZN2at6native27unrolled_elementwise_kernelIZZZNS0_66_GLOBAL__N__d53a5ca4_28_ActivationLeakyReluKernel_cu_9e10b42f_310626leaky_relu_backward_kernelERNS_18TensorIteratorBaseERKN3c106ScalarEENKUlvE_clEvENKUlvE2_clEvEUlNS5_8BFloat16ESB_E_St5arrayIPcLm3EELi4E23TrivialOffsetCalculatorILi2EjESG_ILi1EjENS0_6memory15LoadWithoutCastENSJ_16StoreWithoutCastEEEviT_T0_T2_T3_T4_T5_)
        .other          _ZN2at6native27unrolled_elementwise_kernelIZZZNS0_66_GLOBAL__N__d53a5ca4_28_ActivationLeakyReluKernel_cu_9e10b42f_310626leaky_relu_backward_kernelERNS_18TensorIteratorBaseERKN3c106ScalarEENKUlvE_clEvENKUlvE2_clEvEUlNS5_8BFloat16ESB_E_St5arrayIPcLm3EELi4E23TrivialOffsetCalculatorILi2EjESG_ILi1EjENS0_6memory15LoadWithoutCastENSJ_16StoreWithoutCastEEEviT_T0_T2_T3_T4_T5_,@"STO_CUDA_ENTRY STV_DEFAULT"
_ZN2at6native27unrolled_elementwise_kernelIZZZNS0_66_GLOBAL__N__d53a5ca4_28_ActivationLeakyReluKernel_cu_9e10b42f_310626leaky_relu_backward_kernelERNS_18TensorIteratorBaseERKN3c106ScalarEENKUlvE_clEvENKUlvE2_clEvEUlNS5_8BFloat16ESB_E_St5arrayIPcLm3EELi4E23TrivialOffsetCalculatorILi2EjESG_ILi1EjENS0_6memory15LoadWithoutCastENSJ_16StoreWithoutCastEEEviT_T0_T2_T3_T4_T5_:
.text._ZN2at6native27unrolled_elementwise_kernelIZZZNS0_66_GLOBAL__N__d53a5ca4_28_ActivationLeakyReluKernel_cu_9e10b42f_310626leaky_relu_backward_kernelERNS_18TensorIteratorBaseERKN3c106ScalarEENKUlvE_clEvENKUlvE2_clEvEUlNS5_8BFloat16ESB_E_St5arrayIPcLm3EELi4E23TrivialOffsetCalculatorILi2EjESG_ILi1EjENS0_6memory15LoadWithoutCastENSJ_16StoreWithoutCastEEEviT_T0_T2_T3_T4_T5_:
[----:B------:R-:W-:Y:S01]  /*0000*/  LDC R1, c[0x0][0x37c] ;  /* 0x0000df00ff017b82 */ /* 0x000fe20000000800 */
[----:B------:R-:W0:Y:S07]  /*0010*/  S2R R13, SR_CTAID.X ;  /* 0x00000000000d7919 */ /* 0x000e2e0000002500 */
[----:B------:R-:W0:Y:S01]  /*0020*/  LDC R2, c[0x0][0x380] ;  /* 0x0000e000ff027b82 */ /* 0x000e220000000800 */
[----:B------:R-:W1:Y:S01]  /*0030*/  LDCU.64 UR4, c[0x0][0x358] ;  /* 0x00006b00ff0477ac */ /* 0x000e620008000a00 */
[----:B------:R-:W-:Y:S01]  /*0040*/  PRMT R18, RZ, 0x7610, R18 ;  /* 0x00007610ff127816 */ /* 0x000fe20000000012 */
[----:B------:R-:W2:Y:S05]  /*0050*/  S2R R0, SR_TID.X ;  /* 0x0000000000007919 */ /* 0x000eaa0000002100 */
[----:B------:R-:W3:Y:S08]  /*0060*/  LDC.64 R20, c[0x0][0x3a0] ;  /* 0x0000e800ff147b82 */ /* 0x000ef00000000a00 */
[----:B------:R-:W4:Y:S08]  /*0070*/  LDC.64 R8, c[0x0][0x3a8] ;  /* 0x0000ea00ff087b82 */ /* 0x000f300000000a00 */
[----:B------:R-:W4:Y:S01]  /*0080*/  LDC.64 R10, c[0x0][0x3a0] ;  /* 0x0000e800ff0a7b82 */ /* 0x000f220000000a00 */
[----:B0-----:R-:W-:-:S07]  /*0090*/  IMAD R15, R13, -0x200, R2 ;  /* 0xfffffe000d0f7824 */ /* 0x001fce00078e0202 */
[----:B------:R-:W0:Y:S01]  /*00a0*/  LDC.64 R4, c[0x0][0x3a8] ;  /* 0x0000ea00ff047b82 */ /* 0x000e220000000a00 */
[----:B--2---:R-:W-:Y:S01]  /*00b0*/  IMAD.MOV.U32 R12, RZ, RZ, R0 ;  /* 0x000000ffff0c7224 */ /* 0x004fe200078e0000 */
[----:B------:R-:W-:-:S06]  /*00c0*/  ISETP.GE.AND P0, PT, R0, R15, PT ;  /* 0x0000000f0000720c */ /* 0x000fcc0003f06270 */
[----:B------:R-:W2:Y:S08]  /*00d0*/  LDC.64 R2, c[0x0][0x3a0] ;  /* 0x0000e800ff027b82 */ /* 0x000eb00000000a00 */
[----:B------:R-:W2:Y:S01]  /*00e0*/  LDC.64 R6, c[0x0][0x3a8] ;  /* 0x0000ea00ff067b82 */ /* 0x000ea20000000a00 */
[----:B------:R-:W-:Y:S02]  /*00f0*/  @!P0 VIADD R0, R12, 0x80 ;  /* 0x000000800c008836 */ /* 0x000fe40000000000 */
[----:B------:R-:W-:-:S03]  /*0100*/  @!P0 IMAD R27, R13, 0x200, R12 ;  /* 0x000002000d1b8824 */ /* 0x000fc600078e020c */
[----:B------:R-:W-:Y:S01]  /*0110*/  ISETP.GE.AND P1, PT, R0, R15, PT ;  /* 0x0000000f0000720c */ /* 0x000fe20003f26270 */
[----:B---3--:R-:W-:-:S05]  /*0120*/  @!P0 IMAD.WIDE.U32 R20, R27, 0x2, R20 ;  /* 0x000000021b148825 */ /* 0x008fca00078e0014 */
[----:B-1----:R1:W3:Y:S07]  /*0130*/  @!P0 LDG.E.U16 R18, desc[UR4][R20.64] ;  /* 0x0000000414128981 */ /* 0x0022ee000c1e1500 */
[----:B------:R-:W-:Y:S01]  /*0140*/  @!P1 LEA R25, R13, R0, 0x9 ;  /* 0x000000000d199211 */ /* 0x000fe200078e48ff */
[----:B------:R-:W-:Y:S01]  /*0150*/  @!P1 VIADD R0, R0, 0x80 ;  /* 0x0000008000009836 */ /* 0x000fe20000000000 */
[----:B------:R-:W-:Y:S01]  /*0160*/  PRMT R24, RZ, 0x7610, R24 ;  /* 0x00007610ff187816 */ /* 0x000fe20000000018 */
[----:B----4-:R-:W-:Y:S01]  /*0170*/  @!P0 IMAD.WIDE.U32 R8, R27, 0x2, R8 ;  /* 0x000000021b088825 */ /* 0x010fe200078e0008 */
[----:B------:R-:W-:Y:S01]  /*0180*/  PRMT R19, RZ, 0x7610, R19 ;  /* 0x00007610ff137816 */ /* 0x000fe20000000013 */
[----:B-1----:R-:W1:Y:S01]  /*0190*/  LDC.64 R20, c[0x0][0x3a0] ;  /* 0x0000e800ff147b82 */ /* 0x002e620000000a00 */
[----:B------:R-:W-:Y:S01]  /*01a0*/  ISETP.GE.AND P2, PT, R0, R15, PT ;  /* 0x0000000f0000720c */ /* 0x000fe20003f46270 */
[----:B------:R-:W-:Y:S01]  /*01b0*/  @!P1 IMAD.WIDE.U32 R10, R25, 0x2, R10 ;  /* 0x00000002190a9825 */ /* 0x000fe200078e000a */
[----:B------:R-:W4:Y:S04]  /*01c0*/  @!P0 LDG.E.U16 R24, desc[UR4][R8.64] ;  /* 0x0000000408188981 */ /* 0x000f28000c1e1500 */
[----:B------:R2:W4:Y:S01]  /*01d0*/  @!P1 LDG.E.U16 R19, desc[UR4][R10.64] ;  /* 0x000000040a139981 */ /* 0x000522000c1e1500 */
[----:B------:R-:W-:-:S06]  /*01e0*/  PRMT R22, RZ, 0x7610, R22 ;  /* 0x00007610ff167816 */ /* 0x000fcc0000000016 */
[----:B------:R-:W-:Y:S01]  /*01f0*/  @!P2 LEA R23, R13, R0, 0x9 ;  /* 0x000000000d17a211 */ /* 0x000fe200078e48ff */
[----:B0-----:R-:W-:Y:S01]  /*0200*/  @!P1 IMAD.WIDE.U32 R4, R25, 0x2, R4 ;  /* 0x0000000219049825 */ /* 0x001fe200078e0004 */
[----:B------:R-:W-:-:S03]  /*0210*/  PRMT R25, RZ, 0x7610, R25 ;  /* 0x00007610ff197816 */ /* 0x000fc60000000019 */
[----:B--2---:R-:W-:-:S03]  /*0220*/  @!P2 IMAD.WIDE.U32 R2, R23, 0x2, R2 ;  /* 0x000000021702a825 */ /* 0x004fc600078e0002 */
[----:B------:R-:W2:Y:S04]  /*0230*/  @!P1 LDG.E.U16 R25, desc[UR4][R4.64] ;  /* 0x0000000404199981 */ /* 0x000ea8000c1e1500 */
[----:B------:R0:W2:Y:S01]  /*0240*/  @!P2 LDG.E.U16 R22, desc[UR4][R2.64] ;  /* 0x000000040216a981 */ /* 0x0000a2000c1e1500 */
[----:B------:R-:W-:Y:S01]  /*0250*/  @!P2 IMAD.WIDE.U32 R10, R23, 0x2, R6 ;  /* 0x00000002170aa825 */ /* 0x000fe200078e0006 */
[----:B------:R-:W-:Y:S01]  /*0260*/  PRMT R23, RZ, 0x7610, R23 ;  /* 0x00007610ff177816 */ /* 0x000fe20000000017 */
[----:B------:R-:W1:Y:S05]  /*0270*/  LDC.64 R6, c[0x0][0x3a8] ;  /* 0x0000ea00ff067b82 */ /* 0x000e6a0000000a00 */
[----:B------:R1:W2:Y:S01]  /*0280*/  @!P2 LDG.E.U16 R23, desc[UR4][R10.64] ;  /* 0x000000040a17a981 */ /* 0x0002a2000c1e1500 */
[----:B------:R-:W-:Y:S01]  /*0290*/  @!P2 VIADD R0, R0, 0x80 ;  /* 0x000000800000a836 */ /* 0x000fe20000000000 */
[----:B------:R-:W-:-:S04]  /*02a0*/  ISETP.GE.AND P3, PT, R12, R15, PT ;  /* 0x0000000f0c00720c */ /* 0x000fc80003f66270 */
[----:B------:R-:W-:Y:S02]  /*02b0*/  ISETP.GE.AND P0, PT, R0, R15, PT ;  /* 0x0000000f0000720c */ /* 0x000fe40003f06270 */
[C---:B------:R-:W-:Y:S01]  /*02c0*/  IADD3 R8, PT, PT, R12.reuse, 0x80, RZ ;  /* 0x000000800c087810 */ /* 0x040fe20007ffe0ff */
[----:B0-----:R-:W-:-:S03]  /*02d0*/  VIADD R2, R12, 0x100 ;  /* 0x000001000c027836 */ /* 0x001fc60000000000 */
[----:B------:R-:W-:-:S03]  /*02e0*/  ISETP.GE.AND P2, PT, R8, R15, PT ;  /* 0x0000000f0800720c */ /* 0x000fc60003f46270 */
[----:B------:R-:W0:Y:S01]  /*02f0*/  @!P3 LDC R5, c[0x0][0x388] ;  /* 0x0000e200ff05bb82 */ /* 0x000e220000000800 */
[----:B------:R-:W-:-:S03]  /*0300*/  PRMT R4, RZ, 0x7610, R4 ;  /* 0x00007610ff047816 */ /* 0x000fc60000000004 */
[--C-:B------:R-:W-:Y:S01]  /*0310*/  @!P0 IMAD R27, R13, 0x200, R0.reuse ;  /* 0x000002000d1b8824 */ /* 0x100fe200078e0200 */
[----:B------:R-:W-:Y:S02]  /*0320*/  PRMT R0, RZ, 0x7610, R0 ;  /* 0x00007610ff007816 */ /* 0x000fe40000000000 */
[----:B------:R-:W-:Y:S01]  /*0330*/  ISETP.GE.AND P1, PT, R2, R15, PT ;  /* 0x0000000f0200720c */ /* 0x000fe20003f26270 */
[C---:B-1----:R-:W-:Y:S01]  /*0340*/  @!P0 IMAD.WIDE.U32 R20, R27.reuse, 0x2, R20 ;  /* 0x000000021b148825 */ /* 0x042fe200078e0014 */
[----:B------:R-:W1:Y:S03]  /*0350*/  @!P3 LDC.64 R2, c[0x0][0x398] ;  /* 0x0000e600ff02bb82 */ /* 0x000e660000000a00 */
[----:B------:R-:W-:Y:S01]  /*0360*/  @!P0 IMAD.WIDE.U32 R6, R27, 0x2, R6 ;  /* 0x000000021b068825 */ /* 0x000fe200078e0006 */
[----:B------:R-:W5:Y:S04]  /*0370*/  @!P0 LDG.E.U16 R0, desc[UR4][R20.64] ;  /* 0x0000000414008981 */ /* 0x000f68000c1e1500 */
[----:B------:R0:W5:Y:S01]  /*0380*/  @!P0 LDG.E.U16 R4, desc[UR4][R6.64] ;  /* 0x0000000406048981 */ /* 0x000162000c1e1500 */
[----:B------:R-:W2:Y:S01]  /*0390*/  @!P2 LDC R10, c[0x0][0x388] ;  /* 0x0000e200ff0aab82 */ /* 0x000ea20000000800 */
[----:B0-----:R-:W-:Y:S01]  /*03a0*/  IADD3 R6, PT, PT, R12, 0x180, RZ ;  /* 0x000001800c067810 */ /* 0x001fe20007ffe0ff */
[----:B------:R-:W-:Y:S01]  /*03b0*/  BSSY.RECONVERGENT B0, `(.L_x_848) ;  /* 0x0000022000007945 */ /* 0x000fe20003800200 */
[----:B---3--:R-:W-:-:S05]  /*03c0*/  @!P3 IMAD.U32 R18, R18, 0x10000, RZ ;  /* 0x000100001212b824 */ /* 0x008fca00078e00ff */
[----:B------:R-:W-:Y:S02]  /*03d0*/  FSETP.GT.OR P0, PT, R18, RZ, P3 ;  /* 0x000000ff1200720b */ /* 0x000fe40001f04400 */
[----:B------:R-:W0:Y:S01]  /*03e0*/  @!P1 LDC R18, c[0x0][0x388] ;  /* 0x0000e200ff129b82 */ /* 0x000e220000000800 */
[----:B----4-:R-:W-:Y:S01]  /*03f0*/  @!P3 IMAD.U32 R24, R24, 0x10000, RZ ;  /* 0x000100001818b824 */ /* 0x010fe200078e00ff */
[----:B------:R-:W-:-:S09]  /*0400*/  @!P2 SHF.L.U32 R19, R19, 0x10, RZ ;  /* 0x000000101313a819 */ /* 0x000fd200000006ff */
[----:B------:R-:W-:Y:S01]  /*0410*/  @!P0 FMUL.FTZ R24, R24, R5 ;  /* 0x0000000518188220 */ /* 0x000fe20000410000 */
[----:B------:R-:W-:Y:S01]  /*0420*/  @!P3 IMAD R5, R13, 0x200, R12 ;  /* 0x000002000d05b824 */ /* 0x000fe200078e020c */
[----:B------:R-:W-:-:S03]  /*0430*/  FSETP.GT.OR P5, PT, R19, RZ, P2 ;  /* 0x000000ff1300720b */ /* 0x000fc600017a4400 */
[----:B------:R-:W-:Y:S01]  /*0440*/  @!P3 F2FP.BF16.F32.PACK_AB R17, RZ, R24 ;  /* 0x00000018ff11b23e */ /* 0x000fe200000010ff */
[----:B-1----:R-:W-:Y:S01]  /*0450*/  @!P3 IMAD.WIDE.U32 R2, R5, 0x2, R2 ;  /* 0x000000020502b825 */ /* 0x002fe200078e0002 */
[----:B------:R-:W-:-:S04]  /*0460*/  @!P3 MOV R12, R8 ;  /* 0x00000008000cb202 */ /* 0x000fc80000000f00 */
[----:B------:R1:W-:Y:S01]  /*0470*/  @!P3 STG.E.U16 desc[UR4][R2.64], R17 ;  /* 0x000000110200b986 */ /* 0x0003e2000c101504 */
[----:B--2---:R-:W-:Y:S02]  /*0480*/  @!P2 IMAD.U32 R25, R25, 0x10000, RZ ;  /* 0x000100001919a824 */ /* 0x004fe400078e00ff */
[----:B------:R-:W-:Y:S02]  /*0490*/  @!P1 IMAD.U32 R22, R22, 0x10000, RZ ;  /* 0x0001000016169824 */ /* 0x000fe400078e00ff */
[----:B------:R-:W-:Y:S01]  /*04a0*/  @!P5 FMUL.FTZ R25, R25, R10 ;  /* 0x0000000a1919d220 */ /* 0x000fe20000410000 */
[-C--:B------:R-:W-:Y:S02]  /*04b0*/  ISETP.GE.AND P5, PT, R12, R15.reuse, PT ;  /* 0x0000000f0c00720c */ /* 0x080fe40003fa6270 */
[----:B------:R-:W-:Y:S01]  /*04c0*/  FSETP.GT.OR P4, PT, R22, RZ, P1 ;  /* 0x000000ff1600720b */ /* 0x000fe20000f84400 */
[----:B------:R-:W-:Y:S01]  /*04d0*/  @!P1 IMAD.U32 R23, R23, 0x10000, RZ ;  /* 0x0001000017179824 */ /* 0x000fe200078e00ff */
[----:B------:R-:W-:-:S02]  /*04e0*/  ISETP.GE.AND P0, PT, R6, R15, PT ;  /* 0x0000000f0600720c */ /* 0x000fc40003f06270 */
[----:B------:R-:W-:-:S09]  /*04f0*/  @!P2 F2FP.BF16.F32.PACK_AB R14, RZ, R25 ;  /* 0x00000019ff0ea23e */ /* 0x000fd200000010ff */
[----:B0-----:R-:W-:-:S05]  /*0500*/  @!P4 FMUL.FTZ R23, R23, R18 ;  /* 0x000000121717c220 */ /* 0x001fca0000410000 */
[----:B------:R-:W-:Y:S01]  /*0510*/  @!P1 F2FP.BF16.F32.PACK_AB R16, RZ, R23 ;  /* 0x00000017ff10923e */ /* 0x000fe200000010ff */
[----:B-1----:R-:W-:Y:S06]  /*0520*/  @P5 BRA `(.L_x_849) ;  /* 0x0000000000285947 */ /* 0x002fec0003800000 */
[----:B------:R-:W0:Y:S01]  /*0530*/  LDC.64 R2, c[0x0][0x398] ;  /* 0x0000e600ff027b82 */ /* 0x000e220000000a00 */
[----:B------:R-:W-:Y:S01]  /*0540*/  IMAD R7, R13, 0x200, R12 ;  /* 0x000002000d077824 */ /* 0x000fe200078e020c */
[----:B------:R-:W-:-:S04]  /*0550*/  IADD3 R12, PT, PT, R12, 0x80, RZ ;  /* 0x000000800c0c7810 */ /* 0x000fc80007ffe0ff */
[----:B------:R-:W-:-:S13]  /*0560*/  ISETP.GE.AND P1, PT, R12, R15, PT ;  /* 0x0000000f0c00720c */ /* 0x000fda0003f26270 */
[----:B------:R-:W-:Y:S02]  /*0570*/  @!P1 IMAD R5, R13, 0x200, R12 ;  /* 0x000002000d059824 */ /* 0x000fe400078e020c */
[----:B------:R-:W-:Y:S02]  /*0580*/  @!P1 VIADD R12, R12, 0x80 ;  /* 0x000000800c0c9836 */ /* 0x000fe40000000000 */
[----:B0-----:R-:W-:-:S04]  /*0590*/  IMAD.WIDE.U32 R6, R7, 0x2, R2 ;  /* 0x0000000207067825 */ /* 0x001fc800078e0002 */
[----:B------:R-:W-:Y:S01]  /*05a0*/  @!P1 IMAD.WIDE.U32 R2, R5, 0x2, R2 ;  /* 0x0000000205029825 */ /* 0x000fe200078e0002 */
[----:B------:R0:W-:Y:S04]  /*05b0*/  STG.E.U16 desc[UR4][R6.64], R14 ;  /* 0x0000000e06007986 */ /* 0x0001e8000c101504 */
[----:B------:R0:W-:Y:S02]  /*05c0*/  @!P1 STG.E.U16 desc[UR4][R2.64], R16 ;  /* 0x0000001002009986 */ /* 0x0001e4000c101504 */
.L_x_849:
[----:B------:R-:W-:Y:S05]  /*05d0*/  BSYNC.RECONVERGENT B0 ;  /* 0x0000000000007941 */ /* 0x000fea0003800200 */
.L_x_848:
[----:B------:R-:W1:Y:S01]  /*05e0*/  @!P0 LDC R5, c[0x0][0x388] ;  /* 0x0000e200ff058b82 */ /* 0x000e620000000800 */
[----:B------:R-:W-:Y:S02]  /*05f0*/  ISETP.GE.AND P1, PT, R12, R15, PT ;  /* 0x0000000f0c00720c */ /* 0x000fe40003f26270 */
[----:B-----5:R-:W-:-:S04]  /*0600*/  @!P0 SHF.L.U32 R0, R0, 0x10, RZ ;  /* 0x0000001000008819 */ /* 0x020fc800000006ff */
[----:B------:R-:W-:-:S07]  /*0610*/  FSETP.GT.OR P2, PT, R0, RZ, P0 ;  /* 0x000000ff0000720b */ /* 0x000fce0000744400 */
[----:B------:R-:W-:Y:S06]  /*0620*/  @P1 EXIT ;  /* 0x000000000000194d */ /* 0x000fec0003800000 */
[----:B0-----:R-:W0:Y:S01]  /*0630*/  LDC.64 R2, c[0x0][0x398] ;  /* 0x0000e600ff027b82 */ /* 0x001e220000000a00 */
[----:B------:R-:W-:Y:S01]  /*0640*/  @!P0 IMAD.U32 R4, R4, 0x10000, RZ ;  /* 0x0001000004048824 */ /* 0x000fe200078e00ff */
[----:B------:R-:W-:-:S03]  /*0650*/  LEA R13, R13, R12, 0x9 ;  /* 0x0000000c0d0d7211 */ /* 0x000fc600078e48ff */
[----:B-1----:R-:W-:-:S05]  /*0660*/  @!P2 FMUL.FTZ R4, R4, R5 ;  /* 0x000000050404a220 */ /* 0x002fca0000410000 */
[----:B------:R-:W-:Y:S01]  /*0670*/  @!P0 F2FP.BF16.F32.PACK_AB R0, RZ, R4 ;  /* 0x00000004ff00823e */ /* 0x000fe200000010ff */
[----:B0-----:R-:W-:-:S05]  /*0680*/  IMAD.WIDE.U32 R2, R13, 0x2, R2 ;  /* 0x000000020d027825 */ /* 0x001fca00078e0002 */
[----:B------:R-:W-:Y:S01]  /*0690*/  STG.E.U16 desc[UR4][R2.64], R0 ;  /* 0x0000000002007986 */ /* 0x000fe2000c101504 */
[----:B------:R-:W-:Y:S05]  /*06a0*/  EXIT ;  /* 0x000000000000794d */ /* 0x000fea0003800000 */
.L_x_850:
        /* <DEDUP_REMOVED lines=13> */
.L_x_5655:


//--------------------- .text._ZN2at6native29vectorized_elementwise_kernelILi2EZZZNS0_66_GLOBAL__N__d53a5ca4_28_ActivationLeakyReluKernel_cu_9e10b42f_310626leaky_relu_backward_kernelERNS_18TensorIteratorBaseERKN3c106ScalarEENKUlvE_clEvENKUlvE2_clEvEUlNS5_8BFloat16ESB_E_St5arrayIPcLm3EEEEviT0_T1_ --------------------------
	.section	.text._ZN2at6native29vectorized_elementwise_kernelILi2EZZZNS0_66_GLOBAL__N__d53a5ca4_28_ActivationLeakyReluKernel_cu_9e10b42f_310626leaky_relu_backward_kernelERNS_18TensorIteratorBaseERKN3c106ScalarEENKUlvE_clEvENKUlvE2_clEvEUlNS5_8BFloat16ESB_E_St5arrayIPcLm3EEEEviT0_T1_,"ax",@progbits
	.align	128
        .global         _ZN2at6native29vectorized_elementwise_kernelILi2EZZZNS0_66_GLOBAL__N__d53a5ca4_28_ActivationLeakyReluKernel_cu_9e10b42f_310626leaky_relu_backward_kernelERNS_18TensorIteratorBaseERKN3c106ScalarEENKUlvE_clEvENKUlvE2_clEvEUlNS5_8BFloat16ESB_E_St5arrayIPcLm3EEEEviT0_T1_
        .type           _ZN2at6native29vectorized_elementwise_kernelILi2EZZZNS0_66_GLOBAL__N__d53a5ca4_28_ActivationLeakyReluKernel_cu_9e10b42f_310626leaky_relu_backward_kernelERNS_18TensorIteratorBaseERKN3c106ScalarEENKUlvE_clEvENKUlvE2_clEvEUlNS5_8BFloat16ESB_E_St5arrayIPcLm3EEEEviT0_T1_,@function
        .size           _ZN2at6native29vectorized_elementwise_kernelILi2EZZZNS0_66_GLOBAL__N__d53a5ca4_28_ActivationLeakyReluKernel_cu_9e10b42f_310626leaky_relu_backward_kernelERNS_18TensorIteratorBaseERKN3c106ScalarEENKUlvE_clEvENKUlvE2_clEvEUlNS5_8BFloat16ESB_E_St5arrayIPcLm3EEEEviT0_T1_,(.L_x_5656 - _ZN2at6native29vectorized_elementwise_kernelILi2EZZZNS0_66_GLOBAL__N__d53a5ca4_28_ActivationLeakyReluKernel_cu_9e10b42f_310626leaky_relu_backward_kernelERNS_18TensorIteratorBaseERKN3c106ScalarEENKUlvE_clEvENKUlvE2_clEvEUlNS5_8BFloat16ESB_E_St5arrayIPcLm3EEEEviT0_T1_)
        .other          _ZN2at6native29vectorized_elementwise_kernelILi2EZZZNS0_66_GLOBAL__N__d53a5ca4_28_ActivationLeakyReluKernel_cu_9e10b42f_310626leaky_relu_backward_kernelERNS_18TensorIteratorBaseERKN3c106ScalarEENKUlvE_clEvENKUlvE2_clEvEUlNS5_8BFloat16ESB_E_St5arrayIPcLm3EEEEviT0_T1_,@"STO_CUDA_ENTRY STV_DEFAULT"
_ZN2at6native29vectorized_elementwise_kernelILi2EZZZNS0_66_GLOBAL__N__d53a5ca4_28_ActivationLeakyReluKernel_cu_9e10b42f_310626leaky_relu_backward_kernelERNS_18TensorIteratorBaseERKN3c106ScalarEENKUlvE_clEvENKUlvE2_clEvEUlNS5_8BFloat16ESB_E_St5arrayIPcLm3EEEEviT0_T1_:
.text._ZN2at6native29vectorized_elementwise_kernelILi2EZZZNS0_66_GLOBAL__N__d53a5ca4_28_ActivationLeakyReluKernel_cu_9e10b42f_310626leaky_relu_backward_kernelERNS_18TensorIteratorBaseERKN3c106ScalarEENKUlvE_clEvENKUlvE2_clEvEUlNS5_8BFloat16ESB_E_St5arrayIPcLm3EEEEviT0_T1_:
[----:B------:R-:W-:Y:S01]  /*0000*/  LDC R1, c[0x0][0x37c] ;  /* 0x0000df00ff017b82 */ /* 0x000fe20000000800 */
[----:B------:R-:W0:Y:S01]  /*0010*/  S2R R0, SR_CTAID.X ;  /* 0x0000000000007919 */ /* 0x000e220000002500 */
[----:B------:R-:W1:Y:S01]  /*0020*/  LDCU UR6, c[0x0][0x380] ;  /* 0x00007000ff0677ac */ /* 0x000e620008000800 */
[----:B------:R-:W2:Y:S01]  /*0030*/  LDCU.64 UR4, c[0x0][0x358] ;  /* 0x00006b00ff0477ac */ /* 0x000ea20008000a00 */
[----:B0-----:R-:W-:-:S05]  /*0040*/  IMAD.SHL.U32 R0, R0, 0x400, RZ ;  /* 0x0000040000007824 */ /* 0x001fca00078e00ff */
[----:B-1----:R-:W-:-:S04]  /*0050*/  IADD3 R2, PT, PT, -R0, UR6, RZ ;  /* 0x0000000600027c10 */ /* 0x002fc8000fffe1ff */
[----:B------:R-:W-:-:S13]  /*0060*/  ISETP.GT.U32.AND P0, PT, R2, 0x3ff, PT ;  /* 0x000003ff0200780c */ /* 0x000fda0003f04070 */
[----:B--2---:R-:W-:Y:S05]  /*0070*/  @P0 BRA `(.L_x_851) ;  /* 0x0000000c00600947 */ /* 0x004fea0003800000 */
[----:B------:R-:W0:Y:S01]  /*0080*/  S2R R13, SR_TID.X ;  /* 0x00000000000d7919 */ /* 0x000e220000002100 */
[----:B------:R-:W1:Y:S01]  /*0090*/  LDC.64 R14, c[0x0][0x3a0] ;  /* 0x0000e800ff0e7b82 */ /* 0x000e620000000a00 */
[----:B------:R-:W-:-:S07]  /*00a0*/  PRMT R19, RZ, 0x7610, R19 ;  /* 0x00007610ff137816 */ /* 0x000fce0000000013 */
[----:B------:R-:W2:Y:S08]  /*00b0*/  LDC.64 R24, c[0x0][0x3a0] ;  /* 0x0000e800ff187b82 */ /* 0x000eb00000000a00 */
[----:B------:R-:W3:Y:S08]  /*00c0*/  LDC.64 R28, c[0x0][0x3a8] ;  /* 0x0000ea00ff1c7b82 */ /* 0x000ef00000000a00 */
[----:B------:R-:W4:Y:S01]  /*00d0*/  LDC.64 R32, c[0x0][0x3a8] ;  /* 0x0000ea00ff207b82 */ /* 0x000f220000000a00 */
[----:B0-----:R-:W-:Y:S01]  /*00e0*/  ISETP.GE.U32.AND P0, PT, R13, R2, PT ;  /* 0x000000020d00720c */ /* 0x001fe20003f06070 */
[----:B------:R-:W-:-:S06]  /*00f0*/  IMAD.MOV.U32 R3, RZ, RZ, R13 ;  /* 0x000000ffff037224 */ /* 0x000fcc00078e000d */
[----:B------:R-:W0:Y:S01]  /*0100*/  LDC.64 R16, c[0x0][0x3a0] ;  /* 0x0000e800ff107b82 */ /* 0x000e220000000a00 */
[----:B------:R-:W-:-:S07]  /*0110*/  PRMT R18, RZ, 0x7610, R18 ;  /* 0x00007610ff127816 */ /* 0x000fce0000000012 */
[----:B------:R-:W5:Y:S01]  /*0120*/  LDC.64 R36, c[0x0][0x3a0] ;  /* 0x0000e800ff247b82 */ /* 0x000f620000000a00 */
[----:B------:R-:W-:Y:S02]  /*0130*/  @!P0 VIADD R13, R3, 0x80 ;  /* 0x00000080030d8836 */ /* 0x000fe40000000000 */
[----:B------:R-:W-:-:S03]  /*0140*/  @!P0 IMAD.IADD R21, R0, 0x1, R3 ;  /* 0x0000000100158824 */ /* 0x000fc600078e0203 */
[----:B------:R-:W-:Y:S01]  /*0150*/  ISETP.GE.U32.AND P1, PT, R13, R2, PT ;  /* 0x000000020d00720c */ /* 0x000fe20003f26070 */
[----:B-1----:R-:W-:Y:S01]  /*0160*/  @!P0 IMAD.WIDE.U32 R26, R21, 0x2, R14 ;  /* 0x00000002151a8825 */ /* 0x002fe200078e000e */
[----:B------:R-:W1:Y:S04]  /*0170*/  LDC.64 R34, c[0x0][0x3a8] ;  /* 0x0000ea00ff227b82 */ /* 0x000e680000000a00 */
[----:B------:R3:W5:Y:S04]  /*0180*/  @!P0 LDG.E.U16 R19, desc[UR4][R26.64] ;  /* 0x000000041a138981 */ /* 0x000768000c1e1500 */
[----:B------:R-:W1:Y:S03]  /*0190*/  LDC.64 R14, c[0x0][0x3a8] ;  /* 0x0000ea00ff0e7b82 */ /* 0x000e660000000a00 */
[----:B------:R-:W-:Y:S01]  /*01a0*/  @!P1 IADD3 R11, PT, PT, R0, R13, RZ ;  /* 0x0000000d000b9210 */ /* 0x000fe20007ffe0ff */
[----:B------:R-:W-:Y:S01]  /*01b0*/  @!P1 VIADD R13, R13, 0x80 ;  /* 0x000000800d0d9836 */ /* 0x000fe20000000000 */
[----:B------:R-:W-:-:S03]  /*01c0*/  PRMT R22, RZ, 0x7610, R22 ;  /* 0x00007610ff167816 */ /* 0x000fc60000000016 */
[----:B------:R-:W5:Y:S01]  /*01d0*/  LDC.64 R30, c[0x0][0x3a0] ;  /* 0x0000e800ff1e7b82 */ /* 0x000f620000000a00 */
[----:B------:R-:W-:Y:S01]  /*01e0*/  ISETP.GE.U32.AND P2, PT, R13, R2, PT ;  /* 0x000000020d00720c */ /* 0x000fe20003f46070 */
[----:B--2---:R-:W-:Y:S01]  /*01f0*/  @!P1 IMAD.WIDE.U32 R24, R11, 0x2, R24 ;  /* 0x000000020b189825 */ /* 0x004fe200078e0018 */
[----:B---3--:R-:W-:-:S03]  /*0200*/  PRMT R26, RZ, 0x7610, R26 ;  /* 0x00007610ff1a7816 */ /* 0x008fc6000000001a */
[----:B------:R-:W-:Y:S01]  /*0210*/  @!P0 IMAD.WIDE.U32 R28, R21, 0x2, R28 ;  /* 0x00000002151c8825 */ /* 0x000fe200078e001c */
[----:B------:R-:W2:Y:S03]  /*0220*/  @!P1 LDG.E.U16 R18, desc[UR4][R24.64] ;  /* 0x0000000418129981 */ /* 0x000ea6000c1e1500 */
[----:B----4-:R-:W-:Y:S01]  /*0230*/  @!P1 IMAD.WIDE.U32 R32, R11, 0x2, R32 ;  /* 0x000000020b209825 */ /* 0x010fe200078e0020 */
[----:B------:R3:W4:Y:S03]  /*0240*/  @!P0 LDG.E.U16 R22, desc[UR4][R28.64] ;  /* 0x000000041c168981 */ /* 0x000726000c1e1500 */
[----:B------:R-:W-:Y:S01]  /*0250*/  @!P2 IMAD.IADD R23, R0, 0x1, R13 ;  /* 0x000000010017a824 */ /* 0x000fe200078e020d */
[----:B------:R-:W-:-:S04]  /*0260*/  @!P2 IADD3 R13, PT, PT, R13, 0x80, RZ ;  /* 0x000000800d0da810 */ /* 0x000fc80007ffe0ff */
[----:B------:R-:W-:Y:S01]  /*0270*/  ISETP.GE.U32.AND P3, PT, R13, R2, PT ;  /* 0x000000020d00720c */ /* 0x000fe20003f66070 */
[C---:B0-----:R-:W-:Y:S01]  /*0280*/  @!P2 IMAD.WIDE.U32 R16, R23.reuse, 0x2, R16 ;  /* 0x000000021710a825 */ /* 0x041fe200078e0010 */
[----:B------:R-:W-:Y:S01]  /*0290*/  PRMT R21, RZ, 0x7610, R21 ;  /* 0x00007610ff157816 */ /* 0x000fe20000000015 */
[----:B---3--:R-:W0:Y:S03]  /*02a0*/  LDC.64 R28, c[0x0][0x3a8] ;  /* 0x0000ea00ff1c7b82 */ /* 0x008e260000000a00 */
[----:B------:R-:W3:Y:S01]  /*02b0*/  @!P2 LDG.E.U16 R26, desc[UR4][R16.64] ;  /* 0x00000004101aa981 */ /* 0x000ee2000c1e1500 */
[----:B------:R-:W-:Y:S01]  /*02c0*/  PRMT R24, RZ, 0x7610, R24 ;  /* 0x00007610ff187816 */ /* 0x000fe20000000018 */
[----:B-1----:R-:W-:-:S05]  /*02d0*/  @!P2 IMAD.WIDE.U32 R14, R23, 0x2, R14 ;  /* 0x00000002170ea825 */ /* 0x002fca00078e000e */
[----:B------:R-:W-:Y:S01]  /*02e0*/  @!P3 IMAD.IADD R11, R0, 0x1, R13 ;  /* 0x00000001000bb824 */ /* 0x000fe200078e020d */
[----:B------:R1:W3:Y:S01]  /*02f0*/  @!P1 LDG.E.U16 R21, desc[UR4][R32.64] ;  /* 0x0000000420159981 */ /* 0x0002e2000c1e1500 */
[----:B------:R-:W-:-:S05]  /*0300*/  @!P3 VIADD R13, R13, 0x80 ;  /* 0x000000800d0db836 */ /* 0x000fca0000000000 */
[----:B------:R-:W-:Y:S01]  /*0310*/  ISETP.GE.U32.AND P0, PT, R13, R2, PT ;  /* 0x000000020d00720c */ /* 0x000fe20003f06070 */
[C---:B-----5:R-:W-:Y:S01]  /*0320*/  @!P3 IMAD.WIDE.U32 R36, R11.reuse, 0x2, R36 ;  /* 0x000000020b24b825 */ /* 0x060fe200078e0024 */
[----:B------:R-:W-:Y:S01]  /*0330*/  PRMT R23, RZ, 0x7610, R23 ;  /* 0x00007610ff177816 */ /* 0x000fe20000000017 */
[----:B-1----:R-:W1:Y:S02]  /*0340*/  LDC.64 R32, c[0x0][0x3a0] ;  /* 0x0000e800ff207b82 */ /* 0x002e640000000a00 */
[----:B------:R-:W-:Y:S01]  /*0350*/  @!P3 IMAD.WIDE.U32 R34, R11, 0x2, R34 ;  /* 0x000000020b22b825 */ /* 0x000fe200078e0022 */
[----:B------:R-:W5:Y:S04]  /*0360*/  @!P3 LDG.E.U16 R24, desc[UR4][R36.64] ;  /* 0x000000042418b981 */ /* 0x000f68000c1e1500 */
[----:B------:R0:W5:Y:S03]  /*0370*/  @!P2 LDG.E.U16 R23, desc[UR4][R14.64] ;  /* 0x000000040e17a981 */ /* 0x000166000c1e1500 */
[----:B------:R-:W-:Y:S01]  /*0380*/  @!P0 IMAD.IADD R11, R0, 0x1, R13 ;  /* 0x00000001000b8824 */ /* 0x000fe200078e020d */
[----:B------:R-:W-:-:S02]  /*0390*/  @!P0 IADD3 R13, PT, PT, R13, 0x80, RZ ;  /* 0x000000800d0d8810 */ /* 0x000fc40007ffe0ff */
[----:B------:R-:W-:Y:S02]  /*03a0*/  PRMT R12, RZ, 0x7610, R12 ;  /* 0x00007610ff0c7816 */ /* 0x000fe4000000000c */
[----:B------:R-:W-:Y:S01]  /*03b0*/  ISETP.GE.U32.AND P1, PT, R13, R2, PT ;  /* 0x000000020d00720c */ /* 0x000fe20003f26070 */
[C---:B------:R-:W-:Y:S01]  /*03c0*/  @!P0 IMAD.WIDE.U32 R30, R11.reuse, 0x2, R30 ;  /* 0x000000020b1e8825 */ /* 0x040fe200078e001e */
[----:B------:R-:W-:Y:S01]  /*03d0*/  PRMT R17, RZ, 0x7610, R17 ;  /* 0x00007610ff117816 */ /* 0x000fe20000000011 */
[----:B0-----:R-:W0:Y:S01]  /*03e0*/  LDC.64 R14, c[0x0][0x3a8] ;  /* 0x0000ea00ff0e7b82 */ /* 0x001e220000000a00 */
[----:B------:R-:W5:Y:S04]  /*03f0*/  @!P3 LDG.E.U16 R12, desc[UR4][R34.64] ;  /* 0x00000004220cb981 */ /* 0x000f68000c1e1500 */
[----:B------:R1:W5:Y:S01]  /*0400*/  @!P0 LDG.E.U16 R17, desc[UR4][R30.64] ;  /* 0x000000041e118981 */ /* 0x000362000c1e1500 */
[----:B------:R-:W-:Y:S01]  /*0410*/  @!P0 IMAD.WIDE.U32 R28, R11, 0x2, R28 ;  /* 0x000000020b1c8825 */ /* 0x000fe200078e001c */
[----:B------:R-:W-:-:S03]  /*0420*/  PRMT R11, RZ, 0x7610, R11 ;  /* 0x00007610ff0b7816 */ /* 0x000fc6000000000b */
[----:B------:R-:W-:Y:S01]  /*0430*/  @!P1 IMAD.IADD R25, R0, 0x1, R13 ;  /* 0x0000000100199824 */ /* 0x000fe200078e020d */
[----:B------:R-:W-:Y:S02]  /*0440*/  PRMT R16, RZ, 0x7610, R16 ;  /* 0x00007610ff107816 */ /* 0x000fe40000000010 */
[----:B------:R0:W5:Y:S01]  /*0450*/  @!P0 LDG.E.U16 R11, desc[UR4][R28.64] ;  /* 0x000000041c0b8981 */ /* 0x000162000c1e1500 */
[C---:B-1----:R-:W-:Y:S01]  /*0460*/  @!P1 IMAD.WIDE.U32 R32, R25.reuse, 0x2, R32 ;  /* 0x0000000219209825 */ /* 0x042fe200078e0020 */
[----:B------:R-:W1:Y:S04]  /*0470*/  LDC.64 R30, c[0x0][0x3a0] ;  /* 0x0000e800ff1e7b82 */ /* 0x000e680000000a00 */
[----:B------:R0:W5:Y:S02]  /*0480*/  @!P1 LDG.E.U16 R16, desc[UR4][R32.64] ;  /* 0x0000000420109981 */ /* 0x000164000c1e1500 */
[----:B0-----:R-:W-:Y:S01]  /*0490*/  @!P1 IMAD.WIDE.U32 R34, R25, 0x2, R14 ;  /* 0x0000000219229825 */ /* 0x001fe200078e000e */
[----:B------:R-:W-:Y:S01]  /*04a0*/  PRMT R25, RZ, 0x7610, R25 ;  /* 0x00007610ff197816 */ /* 0x000fe20000000019 */
[----:B------:R-:W0:Y:S05]  /*04b0*/  LDC.64 R14, c[0x0][0x3a8] ;  /* 0x0000ea00ff0e7b82 */ /* 0x000e2a0000000a00 */
[----:B------:R-:W5:Y:S01]  /*04c0*/  @!P1 LDG.E.U16 R25, desc[UR4][R34.64] ;  /* 0x0000000422199981 */ /* 0x000f62000c1e1500 */
[----:B------:R-:W-:Y:S01]  /*04d0*/  @!P1 VIADD R13, R13, 0x80 ;  /* 0x000000800d0d9836 */ /* 0x000fe20000000000 */
[----:B------:R-:W-:-:S04]  /*04e0*/  ISETP.GE.U32.AND P0, PT, R3, R2, PT ;  /* 0x000000020300720c */ /* 0x000fc80003f06070 */
[-C--:B------:R-:W-:Y:S02]  /*04f0*/  ISETP.GE.U32.AND P4, PT, R13, R2.reuse, PT ;  /* 0x000000020d00720c */ /* 0x080fe40003f86070 */
[C---:B------:R-:W-:Y:S01]  /*0500*/  IADD3 R29, PT, PT, R3.reuse, 0x80, RZ ;  /* 0x00000080031d7810 */ /* 0x040fe20007ffe0ff */
[----:B------:R-:W-:Y:S01]  /*0510*/  VIADD R33, R3, 0x100 ;  /* 0x0000010003217836 */ /* 0x000fe20000000000 */
[----:B------:R-:W-:Y:S02]  /*0520*/  PRMT R28, RZ, 0x7610, R28 ;  /* 0x00007610ff1c7816 */ /* 0x000fe4000000001c */
[-C--:B------:R-:W-:Y:S02]  /*0530*/  ISETP.GE.U32.AND P5, PT, R29, R2.reuse, PT ;  /* 0x000000021d00720c */ /* 0x080fe40003fa6070 */
[----:B------:R-:W-:Y:S01]  /*0540*/  ISETP.GE.U32.AND P1, PT, R33, R2, PT ;  /* 0x000000022100720c */ /* 0x000fe20003f26070 */
[----:B------:R-:W4:Y:S04]  /*0550*/  @!P0 LDC R32, c[0x0][0x388] ;  /* 0x0000e200ff208b82 */ /* 0x000f280000000800 */
[----:B------:R-:W-:-:S04]  /*0560*/  @!P4 IMAD.IADD R27, R0, 0x1, R13 ;  /* 0x00000001001bc824 */ /* 0x000fc800078e020d */
[----:B-1----:R-:W-:-:S04]  /*0570*/  @!P4 IMAD.WIDE.U32 R30, R27, 0x2, R30 ;  /* 0x000000021b1ec825 */ /* 0x002fc800078e001e */
[----:B0-----:R-:W-:Y:S01]  /*0580*/  @!P4 IMAD.WIDE.U32 R14, R27, 0x2, R14 ;  /* 0x000000021b0ec825 */ /* 0x001fe200078e000e */
[----:B------:R0:W5:Y:S01]  /*0590*/  @!P4 LDG.E.U16 R28, desc[UR4][R30.64] ;  /* 0x000000041e1cc981 */ /* 0x000162000c1e1500 */
[----:B------:R-:W-:-:S06]  /*05a0*/  PRMT R27, RZ, 0x7610, R27 ;  /* 0x00007610ff1b7816 */ /* 0x000fcc000000001b */
[----:B------:R1:W5:Y:S01]  /*05b0*/  @!P4 LDG.E.U16 R27, desc[UR4][R14.64] ;  /* 0x000000040e1bc981 */ /* 0x000362000c1e1500 */
[----:B0-----:R-:W-:-:S05]  /*05c0*/  VIADD R31, R3, 0x180 ;  /* 0x00000180031f7836 */ /* 0x001fca0000000000 */
[----:B------:R-:W-:Y:S01]  /*05d0*/  ISETP.GE.U32.AND P2, PT, R31, R2, PT ;  /* 0x000000021f00720c */ /* 0x000fe20003f46070 */
[----:B-1----:R-:W0:Y:S01]  /*05e0*/  @!P1 LDC R14, c[0x0][0x388] ;  /* 0x0000e200ff0e9b82 */ /* 0x002e220000000800 */
[----:B------:R-:W-:Y:S01]  /*05f0*/  IADD3 R31, PT, PT, R3, 0x200, RZ ;  /* 0x00000200031f7810 */ /* 0x000fe20007ffe0ff */
[----:B------:R-:W-:Y:S02]  /*0600*/  @!P4 VIADD R13, R13, 0x80 ;  /* 0x000000800d0dc836 */ /* 0x000fe40000000000 */
[----:B------:R-:W-:-:S05]  /*0610*/  @!P0 IMAD.U32 R19, R19, 0x10000, RZ ;  /* 0x0001000013138824 */ /* 0x000fca00078e00ff */
[----:B------:R-:W-:Y:S02]  /*0620*/  FSETP.GT.OR P3, PT, R19, RZ, P0 ;  /* 0x000000ff1300720b */ /* 0x000fe40000764400 */
[----:B------:R-:W1:Y:S01]  /*0630*/  @!P5 LDC R19, c[0x0][0x388] ;  /* 0x0000e200ff13db82 */ /* 0x000e620000000800 */
[----:B--2---:R-:W-:-:S04]  /*0640*/  @!P5 SHF.L.U32 R18, R18, 0x10, RZ ;  /* 0x000000101212d819 */ /* 0x004fc800000006ff */
[----:B------:R-:W-:Y:S01]  /*0650*/  FSETP.GT.OR P5, PT, R18, RZ, P5 ;  /* 0x000000ff1200720b */ /* 0x000fe20002fa4400 */
[----:B----4-:R-:W-:Y:S01]  /*0660*/  @!P0 IMAD.U32 R15, R22, 0x10000, RZ ;  /* 0x00010000160f8824 */ /* 0x010fe200078e00ff */
[----:B------:R-:W-:Y:S01]  /*0670*/  P2R R18, PR, RZ, 0x1 ;  /* 0x00000001ff127803 */ /* 0x000fe20000000000 */
[----:B------:R-:W2:Y:S01]  /*0680*/  @!P2 LDC R22, c[0x0][0x388] ;  /* 0x0000e200ff16ab82 */ /* 0x000ea20000000800 */
[----:B------:R-:W-:Y:S02]  /*0690*/  ISETP.GE.U32.AND P0, PT, R29, R2, PT ;  /* 0x000000021d00720c */ /* 0x000fe40003f06070 */
[----:B------:R-:W-:Y:S01]  /*06a0*/  @!P3 FMUL.FTZ R15, R15, R32 ;  /* 0x000000200f0fb220 */ /* 0x000fe20000410000 */
[----:B------:R-:W-:Y:S01]  /*06b0*/  ISETP.GE.U32.AND P3, PT, R31, R2, PT ;  /* 0x000000021f00720c */ /* 0x000fe20003f66070 */
[----:B---3--:R-:W-:-:S05]  /*06c0*/  @!P1 IMAD.U32 R26, R26, 0x10000, RZ ;  /* 0x000100001a1a9824 */ /* 0x008fca00078e00ff */
[----:B------:R-:W-:-:S04]  /*06d0*/  FSETP.GT.OR P4, PT, R26, RZ, P1 ;  /* 0x000000ff1a00720b */ /* 0x000fc80000f84400 */
[----:B------:R-:W-:-:S04]  /*06e0*/  @!P0 IMAD.U32 R26, R21, 0x10000, RZ ;  /* 0x00010000151a8824 */ /* 0x000fc800078e00ff */
[----:B-1----:R-:W-:Y:S01]  /*06f0*/  @!P5 FMUL.FTZ R26, R26, R19 ;  /* 0x000000131a1ad220 */ /* 0x002fe20000410000 */
[----:B------:R-:W-:Y:S01]  /*0700*/  IADD3 R19, PT, PT, R3, 0x280, RZ ;  /* 0x0000028003137810 */ /* 0x000fe20007ffe0ff */
[----:B-----5:R-:W-:Y:S02]  /*0710*/  @!P2 IMAD.U32 R24, R24, 0x10000, RZ ;  /* 0x000100001818a824 */ /* 0x020fe400078e00ff */
[----:B------:R-:W-:-:S03]  /*0720*/  @!P1 IMAD.U32 R23, R23, 0x10000, RZ ;  /* 0x0001000017179824 */ /* 0x000fc600078e00ff */
[----:B------:R-:W-:Y:S01]  /*0730*/  FSETP.GT.OR P5, PT, R24, RZ, P2 ;  /* 0x000000ff1800720b */ /* 0x000fe200017a4400 */
[----:B0-----:R-:W-:Y:S01]  /*0740*/  @!P4 FMUL.FTZ R23, R23, R14 ;  /* 0x0000000e1717c220 */ /* 0x001fe20000410000 */
[----:B------:R-:W-:Y:S01]  /*0750*/  ISETP.GE.U32.AND P4, PT, R19, R2, PT ;  /* 0x000000021300720c */ /* 0x000fe20003f86070 */
[----:B------:R-:W0:Y:S01]  /*0760*/  @!P3 LDC R14, c[0x0][0x388] ;  /* 0x0000e200ff0ebb82 */ /* 0x000e220000000800 */
[----:B------:R-:W-:Y:S02]  /*0770*/  @!P2 IMAD.U32 R19, R12, 0x10000, RZ ;  /* 0x000100000c13a824 */ /* 0x000fe400078e00ff */
[----:B------:R-:W-:-:S07]  /*0780*/  @!P3 IMAD.U32 R17, R17, 0x10000, RZ ;  /* 0x000100001111b824 */ /* 0x000fce00078e00ff */
[----:B--2---:R-:W-:Y:S02]  /*0790*/  @!P5 FMUL.FTZ R19, R19, R22 ;  /* 0x000000161313d220 */ /* 0x004fe40000410000 */
[----:B------:R-:W1:Y:S01]  /*07a0*/  @!P4 LDC R12, c[0x0][0x388] ;  /* 0x0000e200ff0ccb82 */ /* 0x000e620000000800 */
[----:B------:R-:W-:Y:S01]  /*07b0*/  FSETP.GT.OR P5, PT, R17, RZ, P3 ;  /* 0x000000ff1100720b */ /* 0x000fe20001fa4400 */
[----:B------:R-:W-:Y:S01]  /*07c0*/  @!P3 IMAD.U32 R11, R11, 0x10000, RZ ;  /* 0x000100000b0bb824 */ /* 0x000fe200078e00ff */
[----:B------:R-:W-:-:S11]  /*07d0*/  @!P4 SHF.L.U32 R16, R16, 0x10, RZ ;  /* 0x000000101010c819 */ /* 0x000fd600000006ff */
[----:B0-----:R-:W-:Y:S01]  /*07e0*/  @!P5 FMUL.FTZ R11, R11, R14 ;  /* 0x0000000e0b0bd220 */ /* 0x001fe20000410000 */
[----:B------:R-:W-:Y:S02]  /*07f0*/  FSETP.GT.OR P5, PT, R16, RZ, P4 ;  /* 0x000000ff1000720b */ /* 0x000fe400027a4400 */
[----:B------:R-:W0:Y:S01]  /*0800*/  LDC.64 R16, c[0x0][0x3a0] ;  /* 0x0000e800ff107b82 */ /* 0x000e220000000a00 */
[----:B------:R-:W-:-:S07]  /*0810*/  @!P4 IMAD.U32 R31, R25, 0x10000, RZ ;  /* 0x00010000191fc824 */ /* 0x000fce00078e00ff */
[----:B------:R-:W2:Y:S03]  /*0820*/  LDC.64 R24, c[0x0][0x3a8] ;  /* 0x0000ea00ff187b82 */ /* 0x000ea60000000a00 */
[----:B-1----:R-:W-:Y:S01]  /*0830*/  @!P5 FMUL.FTZ R31, R31, R12 ;  /* 0x0000000c1f1fd220 */ /* 0x002fe20000410000 */
[----:B------:R-:W-:Y:S02]  /*0840*/  ISETP.GE.U32.AND P5, PT, R13, R2, PT ;  /* 0x000000020d00720c */ /* 0x000fe40003fa6070 */
[----:B------:R-:W-:-:S11]  /*0850*/  PRMT R12, RZ, 0x7610, R12 ;  /* 0x00007610ff0c7816 */ /* 0x000fd6000000000c */
[----:B------:R-:W-:-:S04]  /*0860*/  @!P5 IMAD.IADD R13, R0, 0x1, R13 ;  /* 0x00000001000dd824 */ /* 0x000fc800078e020d */
[----:B0-----:R-:W-:-:S05]  /*0870*/  @!P5 IMAD.WIDE.U32 R16, R13, 0x2, R16 ;  /* 0x000000020d10d825 */ /* 0x001fca00078e0010 */
[----:B------:R0:W3:Y:S01]  /*0880*/  @!P5 LDG.E.U16 R12, desc[UR4][R16.64] ;  /* 0x00000004100cd981 */ /* 0x0000e2000c1e1500 */
[----:B--2---:R-:W-:Y:S01]  /*0890*/  @!P5 IMAD.WIDE.U32 R24, R13, 0x2, R24 ;  /* 0x000000020d18d825 */ /* 0x004fe200078e0018 */
[----:B------:R-:W-:-:S06]  /*08a0*/  PRMT R13, RZ, 0x7610, R13 ;  /* 0x00007610ff0d7816 */ /* 0x000fcc000000000d */
[----:B------:R-:W2:Y:S01]  /*08b0*/  @!P5 LDG.E.U16 R13, desc[UR4][R24.64] ;  /* 0x00000004180dd981 */ /* 0x000ea2000c1e1500 */
[----:B------:R-:W-:-:S05]  /*08c0*/  VIADD R33, R3, 0x300 ;  /* 0x0000030003217836 */ /* 0x000fca0000000000 */
[----:B------:R-:W-:-:S13]  /*08d0*/  ISETP.GE.U32.AND P5, PT, R33, R2, PT ;  /* 0x000000022100720c */ /* 0x000fda0003fa6070 */
[----:B------:R-:W1:Y:S01]  /*08e0*/  @!P5 LDC R14, c[0x0][0x388] ;  /* 0x0000e200ff0edb82 */ /* 0x000e620000000800 */
[----:B------:R-:W-:-:S04]  /*08f0*/  @!P5 SHF.L.U32 R28, R28, 0x10, RZ ;  /* 0x000000101c1cd819 */ /* 0x000fc800000006ff */
[----:B------:R-:W-:Y:S01]  /*0900*/  FSETP.GT.OR P6, PT, R28, RZ, P5 ;  /* 0x000000ff1c00720b */ /* 0x000fe20002fc4400 */
[----:B------:R-:W-:Y:S02]  /*0910*/  @!P5 IMAD.U32 R27, R27, 0x10000, RZ ;  /* 0x000100001b1bd824 */ /* 0x000fe400078e00ff */
[----:B------:R-:W-:-:S10]  /*0920*/  VIADD R33, R3, 0x380 ;  /* 0x0000038003217836 */ /* 0x000fd40000000000 */
[----:B-1----:R-:W-:Y:S01]  /*0930*/  @!P6 FMUL.FTZ R27, R27, R14 ;  /* 0x0000000e1b1be220 */ /* 0x002fe20000410000 */
[----:B------:R-:W-:Y:S02]  /*0940*/  ISETP.GE.U32.AND P6, PT, R33, R2, PT ;  /* 0x000000022100720c */ /* 0x000fe40003fc6070 */
[----:B------:R-:W-:-:S11]  /*0950*/  P2R R21, PR, RZ, 0x1 ;  /* 0x00000001ff157803 */ /* 0x000fd60000000000 */
[----:B0-----:R-:W0:Y:S01]  /*0960*/  @!P6 LDC R17, c[0x0][0x388] ;  /* 0x0000e200ff11eb82 */ /* 0x001e220000000800 */
[----:B------:R-:W-:Y:S04]  /*0970*/  BSSY.RECONVERGENT B0, `(.L_x_852) ;  /* 0x0000040000007945 */ /* 0x000fe80003800200 */
[----:B------:R-:W-:Y:S01]  /*0980*/  BSSY.RELIABLE B1, `(.L_x_853) ;  /* 0x0000038000017945 */ /* 0x000fe20003800100 */
[----:B------:R-:W-:Y:S02]  /*0990*/  @!P1 F2FP.BF16.F32.PACK_AB R5, RZ, R23 ;  /* 0x00000017ff05923e */ /* 0x000fe400000010ff */
[----:B------:R-:W-:Y:S02]  /*09a0*/  @!P2 F2FP.BF16.F32.PACK_AB R6, RZ, R19 ;  /* 0x00000013ff06a23e */ /* 0x000fe400000010ff */
[----:B------:R-:W-:-:S02]  /*09b0*/  @!P3 F2FP.BF16.F32.PACK_AB R7, RZ, R11 ;  /* 0x0000000bff07b23e */ /* 0x000fc400000010ff */
[----:B------:R-:W-:Y:S02]  /*09c0*/  @!P4 F2FP.BF16.F32.PACK_AB R8, RZ, R31 ;  /* 0x0000001fff08c23e */ /* 0x000fe400000010ff */
[----:B------:R-:W-:Y:S01]  /*09d0*/  @!P5 F2FP.BF16.F32.PACK_AB R9, RZ, R27 ;  /* 0x0000001bff09d23e */ /* 0x000fe200000010ff */
[----:B---3--:R-:W-:-:S05]  /*09e0*/  @!P6 IMAD.U32 R12, R12, 0x10000, RZ ;  /* 0x000100000c0ce824 */ /* 0x008fca00078e00ff */
[----:B------:R-:W-:Y:S02]  /*09f0*/  FSETP.GT.OR P0, PT, R12, RZ, P6 ;  /* 0x000000ff0c00720b */ /* 0x000fe40003704400 */
[----:B--2---:R-:W-:-:S11]  /*0a00*/  @!P6 SHF.L.U32 R14, R13, 0x10, RZ ;  /* 0x000000100d0ee819 */ /* 0x004fd600000006ff */
[----:B0-----:R-:W-:Y:S01]  /*0a10*/  @!P0 FMUL.FTZ R14, R14, R17 ;  /* 0x000000110e0e8220 */ /* 0x001fe20000410000 */
[----:B------:R-:W-:-:S13]  /*0a20*/  ISETP.NE.AND P0, PT, R21, RZ, PT ;  /* 0x000000ff1500720c */ /* 0x000fda0003f05270 */
[----:B------:R-:W-:Y:S02]  /*0a30*/  @!P0 F2FP.BF16.F32.PACK_AB R4, RZ, R26 ;  /* 0x0000001aff04823e */ /* 0x000fe400000010ff */
[----:B------:R-:W-:-:S13]  /*0a40*/  ISETP.NE.AND P0, PT, R18, RZ, PT ;  /* 0x000000ff1200720c */ /* 0x000fda0003f05270 */
[----:B------:R-:W0:Y:S01]  /*0a50*/  @!P0 LDC.64 R12, c[0x0][0x398] ;  /* 0x0000e600ff0c8b82 */ /* 0x000e220000000a00 */
[----:B------:R-:W-:Y:S01]  /*0a60*/  @!P0 IMAD.IADD R17, R0, 0x1, R3 ;  /* 0x0000000100118824 */ /* 0x000fe200078e0203 */
[----:B------:R-:W-:Y:S01]  /*0a70*/  @!P0 F2FP.BF16.F32.PACK_AB R20, RZ, R15 ;  /* 0x0000000fff14823e */ /* 0x000fe200000010ff */
[----:B------:R-:W-:Y:S02]  /*0a80*/  @!P0 IMAD.MOV.U32 R3, RZ, RZ, R29 ;  /* 0x000000ffff038224 */ /* 0x000fe400078e001d */
[----:B0-----:R-:W-:-:S05]  /*0a90*/  @!P0 IMAD.WIDE.U32 R12, R17, 0x2, R12 ;  /* 0x00000002110c8825 */ /* 0x001fca00078e000c */
[----:B------:R0:W-:Y:S01]  /*0aa0*/  @!P0 STG.E.U16 desc[UR4][R12.64], R20 ;  /* 0x000000140c008986 */ /* 0x0001e2000c101504 */
[----:B------:R-:W-:Y:S02]  /*0ab0*/  ISETP.GE.U32.AND P0, PT, R3, R2, PT ;  /* 0x000000020300720c */ /* 0x000fe40003f06070 */
[----:B------:R-:W-:-:S11]  /*0ac0*/  @!P6 F2FP.BF16.F32.PACK_AB R10, RZ, R14 ;  /* 0x0000000eff0ae23e */ /* 0x000fd600000010ff */
[----:B0-----:R-:W-:Y:S05]  /*0ad0*/  @P0 BRA `(.L_x_854) ;  /* 0x0000000000300947 */ /* 0x001fea0003800000 */
[----:B------:R-:W0:Y:S01]  /*0ae0*/  LDC.64 R12, c[0x0][0x398] ;  /* 0x0000e600ff0c7b82 */ /* 0x000e220000000a00 */
[----:B------:R-:W-:Y:S01]  /*0af0*/  IMAD.IADD R11, R0, 0x1, R3 ;  /* 0x00000001000b7824 */ /* 0x000fe200078e0203 */
[----:B------:R-:W-:-:S04]  /*0b00*/  IADD3 R3, PT, PT, R3, 0x80, RZ ;  /* 0x0000008003037810 */ /* 0x000fc80007ffe0ff */
[----:B------:R-:W-:Y:S01]  /*0b10*/  ISETP.GE.U32.AND P0, PT, R3, R2, PT ;  /* 0x000000020300720c */ /* 0x000fe20003f06070 */
[----:B0-----:R-:W-:-:S05]  /*0b20*/  IMAD.WIDE.U32 R12, R11, 0x2, R12 ;  /* 0x000000020b0c7825 */ /* 0x001fca00078e000c */
[----:B------:R0:W-:Y:S07]  /*0b30*/  STG.E.U16 desc[UR4][R12.64], R4 ;  /* 0x000000040c007986 */ /* 0x0001ee000c101504 */
[----:B------:R-:W-:Y:S05]  /*0b40*/  @P0 BRA `(.L_x_855) ;  /* 0x0000000000300947 */ /* 0x000fea0003800000 */
[----:B0-----:R-:W0:Y:S01]  /*0b50*/  LDC.64 R12, c[0x0][0x398] ;  /* 0x0000e600ff0c7b82 */ /* 0x001e220000000a00 */
[----:B------:R-:W-:Y:S02]  /*0b60*/  IMAD.IADD R11, R0, 0x1, R3 ;  /* 0x00000001000b7824 */ /* 0x000fe400078e0203 */
[----:B------:R-:W-:Y:S02]  /*0b70*/  VIADD R3, R3, 0x80 ;  /* 0x0000008003037836 */ /* 0x000fe40000000000 */
[----:B0-----:R-:W-:-:S05]  /*0b80*/  IMAD.WIDE.U32 R12, R11, 0x2, R12 ;  /* 0x000000020b0c7825 */ /* 0x001fca00078e000c */
[----:B------:R0:W-:Y:S02]  /*0b90*/  STG.E.U16 desc[UR4][R12.64], R5 ;  /* 0x000000050c007986 */ /* 0x0001e4000c101504 */
.L_x_854:
[----:B------:R-:W-:-:S13]  /*0ba0*/  ISETP.GE.U32.AND P0, PT, R3, R2, PT ;  /* 0x000000020300720c */ /* 0x000fda0003f06070 */
[----:B------:R-:W-:Y:S05]  /*0bb0*/  @P0 BRA `(.L_x_856) ;  /* 0x0000000000300947 */ /* 0x000fea0003800000 */
[----:B0-----:R-:W0:Y:S01]  /*0bc0*/  LDC.64 R4, c[0x0][0x398] ;  /* 0x0000e600ff047b82 */ /* 0x001e220000000a00 */
[----:B------:R-:W-:Y:S01]  /*0bd0*/  IMAD.IADD R11, R0, 0x1, R3 ;  /* 0x00000001000b7824 */ /* 0x000fe200078e0203 */
[----:B------:R-:W-:-:S03]  /*0be0*/  IADD3 R3, PT, PT, R3, 0x80, RZ ;  /* 0x0000008003037810 */ /* 0x000fc60007ffe0ff */
[----:B0-----:R-:W-:-:S05]  /*0bf0*/  IMAD.WIDE.U32 R4, R11, 0x2, R4 ;  /* 0x000000020b047825 */ /* 0x001fca00078e0004 */
[----:B------:R1:W-:Y:S02]  /*0c00*/  STG.E.U16 desc[UR4][R4.64], R6 ;  /* 0x0000000604007986 */ /* 0x0003e4000c101504 */
.L_x_855:
[----:B------:R-:W-:-:S13]  /*0c10*/  ISETP.GE.U32.AND P0, PT, R3, R2, PT ;  /* 0x000000020300720c */ /* 0x000fda0003f06070 */
[----:B------:R-:W-:Y:S05]  /*0c20*/  @P0 BRA `(.L_x_857) ;  /* 0x0000000000340947 */ /* 0x000fea0003800000 */
[----:B01----:R-:W0:Y:S01]  /*0c30*/  LDC.64 R4, c[0x0][0x398] ;  /* 0x0000e600ff047b82 */ /* 0x003e220000000a00 */
[----:B------:R-:W-:Y:S02]  /*0c40*/  IMAD.IADD R11, R0, 0x1, R3 ;  /* 0x00000001000b7824 */ /* 0x000fe400078e0203 */
[----:B------:R-:W-:Y:S02]  /*0c50*/  VIADD R3, R3, 0x80 ;  /* 0x0000008003037836 */ /* 0x000fe40000000000 */
[----:B0-----:R-:W-:-:S05]  /*0c60*/  IMAD.WIDE.U32 R4, R11, 0x2, R4 ;  /* 0x000000020b047825 */ /* 0x001fca00078e0004 */
[----:B------:R1:W-:Y:S02]  /*0c70*/  STG.E.U16 desc[UR4][R4.64], R7 ;  /* 0x0000000704007986 */ /* 0x0003e4000c101504 */
.L_x_856:
[----:B------:R-:W-:-:S13]  /*0c80*/  ISETP.GE.U32.AND P0, PT, R3, R2, PT ;  /* 0x000000020300720c */ /* 0x000fda0003f06070 */
[----:B------:R-:W-:Y:S05]  /*0c90*/  @P0 BREAK.RELIABLE B1 ;  /* 0x0000000000010942 */ /* 0x000fea0003800100 */
[----:B------:R-:W-:Y:S05]  /*0ca0*/  @P0 BRA `(.L_x_858) ;  /* 0x0000000000300947 */ /* 0x000fea0003800000 */
[----:B01----:R-:W0:Y:S01]  /*0cb0*/  LDC.64 R4, c[0x0][0x398] ;  /* 0x0000e600ff047b82 */ /* 0x003e220000000a00 */
[----:B------:R-:W-:Y:S01]  /*0cc0*/  IMAD.IADD R7, R0, 0x1, R3 ;  /* 0x0000000100077824 */ /* 0x000fe200078e0203 */
[----:B------:R-:W-:-:S03]  /*0cd0*/  IADD3 R3, PT, PT, R3, 0x80, RZ ;  /* 0x0000008003037810 */ /* 0x000fc60007ffe0ff */
[----:B0-----:R-:W-:-:S05]  /*0ce0*/  IMAD.WIDE.U32 R4, R7, 0x2, R4 ;  /* 0x0000000207047825 */ /* 0x001fca00078e0004 */
[----:B------:R2:W-:Y:S02]  /*0cf0*/  STG.E.U16 desc[UR4][R4.64], R8 ;  /* 0x0000000804007986 */ /* 0x0005e4000c101504 */
.L_x_857:
[----:B------:R-:W-:Y:S05]  /*0d00*/  BSYNC.RELIABLE B1 ;  /* 0x0000000000017941 */ /* 0x000fea0003800100 */
.L_x_853:
[----:B------:R-:W-:-:S13]  /*0d10*/  ISETP.GE.U32.AND P0, PT, R3, R2, PT ;  /* 0x000000020300720c */ /* 0x000fda0003f06070 */
[----:B012---:R-:W0:Y:S01]  /*0d20*/  @!P0 LDC.64 R4, c[0x0][0x398] ;  /* 0x0000e600ff048b82 */ /* 0x007e220000000a00 */
[----:B------:R-:W-:Y:S02]  /*0d30*/  @!P0 IMAD.IADD R7, R0, 0x1, R3 ;  /* 0x0000000100078824 */ /* 0x000fe400078e0203 */
[----:B------:R-:W-:Y:S02]  /*0d40*/  @!P0 VIADD R3, R3, 0x80 ;  /* 0x0000008003038836 */ /* 0x000fe40000000000 */
[----:B0-----:R-:W-:-:S05]  /*0d50*/  @!P0 IMAD.WIDE.U32 R4, R7, 0x2, R4 ;  /* 0x0000000207048825 */ /* 0x001fca00078e0004 */
[----:B------:R2:W-:Y:S02]  /*0d60*/  @!P0 STG.E.U16 desc[UR4][R4.64], R9 ;  /* 0x0000000904008986 */ /* 0x0005e4000c101504 */
.L_x_858:
[----:B------:R-:W-:Y:S05]  /*0d70*/  BSYNC.RECONVERGENT B0 ;  /* 0x0000000000007941 */ /* 0x000fea0003800200 */
.L_x_852:
[----:B------:R-:W-:Y:S05]  /*0d80*/  WARPSYNC.ALL ;  /* 0x0000000000007948 */ /* 0x000fea0003800000 */
[----:B------:R-:W-:-:S13]  /*0d90*/  ISETP.GE.U32.AND P0, PT, R3, R2, PT ;  /* 0x000000020300720c */ /* 0x000fda0003f06070 */
[----:B------:R-:W-:Y:S05]  /*0da0*/  @P0 EXIT ;  /* 0x000000000000094d */ /* 0x000fea0003800000 */
[----:B012---:R-:W0:Y:S01]  /*0db0*/  LDC.64 R4, c[0x0][0x398] ;  /* 0x0000e600ff047b82 */ /* 0x007e220000000a00 */
[----:B------:R-:W-:-:S05]  /*0dc0*/  IADD3 R3, PT, PT, R0, R3, RZ ;  /* 0x0000000300037210 */ /* 0x000fca0007ffe0ff */
[----:B0-----:R-:W-:-:S05]  /*0dd0*/  IMAD.WIDE.U32 R2, R3, 0x2, R4 ;  /* 0x0000000203027825 */ /* 0x001fca00078e0004 */
[----:B------:R-:W-:Y:S01]  /*0de0*/  STG.E.U16 desc[UR4][R2.64], R10 ;  /* 0x0000000a02007986 */ /* 0x000fe2000c101504 */
[----:B------:R-:W-:Y:S05]  /*0df0*/  EXIT ;  /* 0x000000000000794d */ /* 0x000fea0003800000 */
.L_x_851:
[----:B------:R-:W0:Y:S01]  /*0e00*/  S2R R2, SR_TID.X ;  /* 0x0000000000027919 */ /* 0x000e220000002100 */
[----:B------:R-:W1:Y:S01]  /*0e10*/  LDC.64 R4, c[0x0][0x3a0] ;  /* 0x0000e800ff047b82 */ /* 0x000e620000000a00 */
[----:B------:R-:W2:Y:S07]  /*0e20*/  LDCU UR6, c[0x0][0x388] ;  /* 0x00007100ff0677ac */ /* 0x000eae0008000800 */
[----:B------:R-:W3:Y:S01]  /*0e30*/  LDC.64 R6, c[0x0][0x3a8] ;  /* 0x0000ea00ff067b82 */ /* 0x000ee20000000a00 */
[----:B-1----:R-:W-:-:S04]  /*0e40*/  IMAD.WIDE.U32 R4, R0, 0x2, R4 ;  /* 0x0000000200047825 */ /* 0x002fc800078e0004 */
[----:B0-----:R-:W-:-:S04]  /*0e50*/  IMAD.WIDE.U32 R10, R2, 0x4, R4 ;  /* 0x00000004020a7825 */ /* 0x001fc800078e0004 */
[----:B---3--:R-:W-:Y:S01]  /*0e60*/  IMAD.WIDE.U32 R4, R0, 0x2, R6 ;  /* 0x0000000200047825 */ /* 0x008fe200078e0006 */
[----:B------:R-:W3:Y:S04]  /*0e70*/  LDG.E R9, desc[UR4][R10.64] ;  /* 0x000000040a097981 */ /* 0x000ee8000c1e1900 */
[----:B------:R-:W4:Y:S01]  /*0e80*/  LDG.E R15, desc[UR4][R10.64+0x200] ;  /* 0x000200040a0f7981 */ /* 0x000f22000c1e1900 */
[----:B------:R-:W-:Y:S02]  /*0e90*/  IMAD.WIDE.U32 R12, R2, 0x4, R4 ;  /* 0x00000004020c7825 */ /* 0x000fe400078e0004 */
[----:B------:R-:W0:Y:S01]  /*0ea0*/  LDC.64 R4, c[0x0][0x398] ;  /* 0x0000e600ff047b82 */ /* 0x000e220000000a00 */
[----:B------:R-:W5:Y:S04]  /*0eb0*/  LDG.E R17, desc[UR4][R10.64+0x400] ;  /* 0x000400040a117981 */ /* 0x000f68000c1e1900 */
[----:B------:R-:W2:Y:S04]  /*0ec0*/  LDG.E R8, desc[UR4][R12.64] ;  /* 0x000000040c087981 */ /* 0x000ea8000c1e1900 */
[----:B------:R-:W2:Y:S04]  /*0ed0*/  LDG.E R18, desc[UR4][R10.64+0x600] ;  /* 0x000600040a127981 */ /* 0x000ea8000c1e1900 */
[----:B------:R-:W2:Y:S04]  /*0ee0*/  LDG.E R7, desc[UR4][R12.64+0x200] ;  /* 0x000200040c077981 */ /* 0x000ea8000c1e1900 */
[----:B------:R-:W2:Y:S04]  /*0ef0*/  LDG.E R3, desc[UR4][R12.64+0x400] ;  /* 0x000400040c037981 */ /* 0x000ea8000c1e1900 */
[----:B------:R1:W2:Y:S01]  /*0f00*/  LDG.E R6, desc[UR4][R12.64+0x600] ;  /* 0x000600040c067981 */ /* 0x0002a2000c1e1900 */
[----:B0-----:R-:W-:-:S04]  /*0f10*/  IMAD.WIDE.U32 R4, R0, 0x2, R4 ;  /* 0x0000000200047825 */ /* 0x001fc800078e0004 */
[----:B------:R-:W-:Y:S01]  /*0f20*/  IMAD.WIDE.U32 R4, R2, 0x4, R4 ;  /* 0x0000000402047825 */ /* 0x000fe200078e0004 */
[----:B---3--:R-:W-:-:S03]  /*0f30*/  PRMT R14, R9, 0x7632, R14 ;  /* 0x00007632090e7816 */ /* 0x008fc6000000000e */
[----:B------:R-:W-:Y:S01]  /*0f40*/  IMAD.U32 R9, R9, 0x10000, RZ ;  /* 0x0001000009097824 */ /* 0x000fe200078e00ff */
[----:B----4-:R-:W-:Y:S01]  /*0f50*/  PRMT R16, R15, 0x7632, R16 ;  /* 0x000076320f107816 */ /* 0x010fe20000000010 */
[----:B------:R-:W-:-:S03]  /*0f60*/  IMAD.U32 R14, R14, 0x10000, RZ ;  /* 0x000100000e0e7824 */ /* 0x000fc600078e00ff */
[----:B------:R-:W-:Y:S02]  /*0f70*/  FSETP.GT.FTZ.AND P6, PT, R9, RZ, PT ;  /* 0x000000ff0900720b */ /* 0x000fe40003fd4000 */
[----:B-----5:R-:W-:Y:S01]  /*0f80*/  PRMT R0, R17, 0x7632, R0 ;  /* 0x0000763211007816 */ /* 0x020fe20000000000 */
[----:B------:R-:W-:Y:S01]  /*0f90*/  IMAD.U32 R16, R16, 0x10000, RZ ;  /* 0x0001000010107824 */ /* 0x000fe200078e00ff */
[----:B------:R-:W-:Y:S01]  /*0fa0*/  SHF.L.U32 R15, R15, 0x10, RZ ;  /* 0x000000100f0f7819 */ /* 0x000fe200000006ff */
[----:B--2---:R-:W-:Y:S01]  /*0fb0*/  IMAD.U32 R9, R8, 0x10000, RZ ;  /* 0x0001000008097824 */ /* 0x004fe200078e00ff */
[----:B------:R-:W-:Y:S01]  /*0fc0*/  SHF.L.U32 R17, R17, 0x10, RZ ;  /* 0x0000001011117819 */ /* 0x000fe200000006ff */
[----:B------:R-:W-:Y:S01]  /*0fd0*/  IMAD.U32 R0, R0, 0x10000, RZ ;  /* 0x0001000000007824 */ /* 0x000fe200078e00ff */
[----:B------:R-:W-:Y:S02]  /*0fe0*/  FSETP.GT.FTZ.AND P3, PT, R14, RZ, PT ;  /* 0x000000ff0e00720b */ /* 0x000fe40003f74000 */
[C---:B------:R-:W-:Y:S01]  /*0ff0*/  PRMT R8, R18.reuse, 0x7632, R8 ;  /* 0x0000763212087816 */ /* 0x040fe20000000008 */
[----:B------:R-:W-:-:S02]  /*1000*/  IMAD.U32 R18, R18, 0x10000, RZ ;  /* 0x0001000012127824 */ /* 0x000fc400078e00ff */
[----:B------:R-:W-:Y:S01]  /*1010*/  @!P6 FMUL.FTZ R9, R9, UR6 ;  /* 0x000000060909ec20 */ /* 0x000fe20008410000 */
[----:B------:R-:W-:Y:S02]  /*1020*/  FSETP.GT.FTZ.AND P5, PT, R15, RZ, PT ;  /* 0x000000ff0f00720b */ /* 0x000fe40003fb4000 */
[----:B------:R-:W-:Y:S02]  /*1030*/  SHF.L.U32 R10, R8, 0x10, RZ ;  /* 0x00000010080a7819 */ /* 0x000fe400000006ff */
[----:B------:R-:W-:Y:S01]  /*1040*/  FSETP.GT.FTZ.AND P1, PT, R16, RZ, PT ;  /* 0x000000ff1000720b */ /* 0x000fe20003f34000 */
[----:B-1----:R-:W-:Y:S01]  /*1050*/  IMAD.U32 R12, R3, 0x10000, RZ ;  /* 0x00010000030c7824 */ /* 0x002fe200078e00ff */
[----:B------:R-:W-:Y:S02]  /*1060*/  FSETP.GT.FTZ.AND P4, PT, R17, RZ, PT ;  /* 0x000000ff1100720b */ /* 0x000fe40003f94000 */
[----:B------:R-:W-:Y:S02]  /*1070*/  FSETP.GT.FTZ.AND P0, PT, R0, RZ, PT ;  /* 0x000000ff0000720b */ /* 0x000fe40003f14000 */
[----:B------:R-:W-:-:S02]  /*1080*/  FSETP.GT.FTZ.AND P2, PT, R18, RZ, PT ;  /* 0x000000ff1200720b */ /* 0x000fc40003f54000 */
[----:B------:R-:W-:Y:S01]  /*1090*/  FSETP.GT.FTZ.AND P6, PT, R10, RZ, PT ;  /* 0x000000ff0a00720b */ /* 0x000fe20003fd4000 */
[C---:B------:R-:W-:Y:S01]  /*10a0*/  IMAD.U32 R10, R7.reuse, 0x10000, RZ ;  /* 0x00010000070a7824 */ /* 0x040fe200078e00ff */
[----:B------:R-:W-:Y:S02]  /*10b0*/  PRMT R0, R7, 0x7632, R0 ;  /* 0x0000763207007816 */ /* 0x000fe40000000000 */
[----:B------:R-:W-:Y:S01]  /*10c0*/  PRMT R7, R3, 0x7632, R7 ;  /* 0x0000763203077816 */ /* 0x000fe20000000007 */
[----:B------:R-:W-:Y:S01]  /*10d0*/  @!P5 FMUL.FTZ R10, R10, UR6 ;  /* 0x000000060a0adc20 */ /* 0x000fe20008410000 */
[----:B------:R-:W-:Y:S01]  /*10e0*/  PRMT R8, R8, 0x7632, R8 ;  /* 0x0000763208087816 */ /* 0x000fe20000000008 */
[----:B------:R-:W-:Y:S01]  /*10f0*/  IMAD.U32 R11, R0, 0x10000, RZ ;  /* 0x00010000000b7824 */ /* 0x000fe200078e00ff */
[----:B------:R-:W-:Y:S01]  /*1100*/  PRMT R3, R6, 0x7632, R3 ;  /* 0x0000763206037816 */ /* 0x000fe20000000003 */
[----:B------:R-:W-:Y:S01]  /*1110*/  @!P4 FMUL.FTZ R12, R12, UR6 ;  /* 0x000000060c0ccc20 */ /* 0x000fe20008410000 */
[----:B------:R-:W-:Y:S01]  /*1120*/  SHF.L.U32 R6, R6, 0x10, RZ ;  /* 0x0000001006067819 */ /* 0x000fe200000006ff */
[----:B------:R-:W-:Y:S01]  /*1130*/  IMAD.U32 R8, R8, 0x10000, RZ ;  /* 0x0001000008087824 */ /* 0x000fe200078e00ff */
[----:B------:R-:W-:Y:S01]  /*1140*/  SHF.L.U32 R7, R7, 0x10, RZ ;  /* 0x0000001007077819 */ /* 0x000fe200000006ff */
[----:B------:R-:W-:-:S02]  /*1150*/  IMAD.U32 R3, R3, 0x10000, RZ ;  /* 0x0001000003037824 */ /* 0x000fc400078e00ff */
[----:B------:R-:W-:Y:S01]  /*1160*/  @!P1 FMUL.FTZ R11, R11, UR6 ;  /* 0x000000060b0b9c20 */ /* 0x000fe20008410000 */
[----:B------:R-:W-:Y:S01]  /*1170*/  @!P3 FMUL.FTZ R8, R8, UR6 ;  /* 0x000000060808bc20 */ /* 0x000fe20008410000 */
[----:B------:R-:W-:Y:S01]  /*1180*/  @!P2 FMUL.FTZ R6, R6, UR6 ;  /* 0x000000060606ac20 */ /* 0x000fe20008410000 */
[----:B------:R-:W-:Y:S01]  /*1190*/  @!P0 FMUL.FTZ R7, R7, UR6 ;  /* 0x0000000607078c20 */ /* 0x000fe20008410000 */
[----:B------:R-:W-:Y:S01]  /*11a0*/  @!P6 FMUL.FTZ R3, R3, UR6 ;  /* 0x000000060303ec20 */ /* 0x000fe20008410000 */
[----:B------:R-:W-:Y:S02]  /*11b0*/  F2FP.BF16.F32.PACK_AB R11, R11, R10 ;  /* 0x0000000a0b0b723e */ /* 0x000fe400000010ff */
[----:B------:R-:W-:Y:S02]  /*11c0*/  F2FP.BF16.F32.PACK_AB R9, R8, R9 ;  /* 0x000000090809723e */ /* 0x000fe400000010ff */
[----:B------:R-:W-:Y:S01]  /*11d0*/  F2FP.BF16.F32.PACK_AB R7, R7, R12 ;  /* 0x0000000c0707723e */ /* 0x000fe200000010ff */
[----:B------:R-:W-:Y:S01]  /*11e0*/  STG.E desc[UR4][R4.64+0x200], R11 ;  /* 0x0002000b04007986 */ /* 0x000fe2000c101904 */
[----:B------:R-:W-:-:S03]  /*11f0*/  F2FP.BF16.F32.PACK_AB R3, R3, R6 ;  /* 0x000000060303723e */ /* 0x000fc600000010ff */
[----:B------:R-:W-:Y:S04]  /*1200*/  STG.E desc[UR4][R4.64], R9 ;  /* 0x0000000904007986 */ /* 0x000fe8000c101904 */
[----:B------:R-:W-:Y:S04]  /*1210*/  STG.E desc[UR4][R4.64+0x400], R7 ;  /* 0x0004000704007986 */ /* 0x000fe8000c101904 */
[----:B------:R-:W-:Y:S01]  /*1220*/  STG.E desc[UR4][R4.64+0x600], R3 ;  /* 0x0006000304007986 */ /* 0x000fe2000c101904 */
[----:B------:R-:W-:Y:S05]  /*1230*/  EXIT ;  /* 0x000000000000794d */ /* 0x000fea0003800000 */
.L_x_859:
        /* <DEDUP_REMOVED lines=12> */
.L_x_5656:


//--------------------- .text._ZN2at6native29vectorized_elementwise_kernelILi4EZZZNS0_66_GLOBAL__N__d53a5ca4_28_ActivationLeakyReluKernel_cu_9e10b42f_310626leaky_relu_backward_kernelERNS_18TensorIteratorBaseERKN3c106ScalarEENKUlvE_clEvENKUlvE2_clEvEUlNS5_8BFloat16ESB_E_St5arrayIPcLm3EEEEviT0_T1_ --------------------------
	.section	.text._ZN2at6native29vectorized_elementwise_kernelILi4EZZZNS0_66_GLOBAL__N__d53a5ca4_28_ActivationLeakyReluKernel_cu_9e10b42f_310626leaky_relu_backward_kernelERNS_18TensorIteratorBaseERKN3c106ScalarEENKUlvE_clEvENKUlvE2_clEvEUlNS5_8BFloat16ESB_E_St5arrayIPcLm3EEEEviT0_T1_,"ax",@progbits
	.align	128
        .global         _ZN2at6native29vectorized_elementwise_kernelILi4EZZZNS0_66_GLOBAL__N__d53a5ca4_28_ActivationLeakyReluKernel_cu_9e10b42f_310626leaky_relu_backward_kernelERNS_18TensorIteratorBaseERKN3c106ScalarEENKUlvE_clEvENKUlvE2_clEvEUlNS5_8BFloat16ESB_E_St5arrayIPcLm3EEEEviT0_T1_
        .type           _ZN2at6native29vectorized_elementwise_kernelILi4EZZZNS0_66_GLOBAL__N__d53a5ca4_28_ActivationLeakyReluKernel_cu_9e10b42f_310626leaky_relu_backward_kernelERNS_18TensorIteratorBaseERKN3c106ScalarEENKUlvE_clEvENKUlvE2_clEvEUlNS5_8BFloat16ESB_E_St5arrayIPcLm3EEEEviT0_T1_,@function
        .size           _ZN2at6native29vectorized_elementwise_kernelILi4EZZZNS0_66_GLOBAL__N__d53a5ca4_28_ActivationLeakyReluKernel_cu_9e10b42f_310626leaky_relu_backward_kernelERNS_18TensorIteratorBaseERKN3c106ScalarEENKUlvE_clEvENKUlvE2_clEvEUlNS5_8BFloat16ESB_E_St5arrayIPcLm3EEEEviT0_T1_,(.L_x_5657 - _ZN2at6native29vectorized_elementwise_kernelILi4EZZZNS0_66_GLOBAL__N__d53a5ca4_28_ActivationLeakyReluKernel_cu_9e10b42f_310626leaky_relu_backward_kernelERNS_18TensorIteratorBaseERKN3c106ScalarEENKUlvE_clEvENKUlvE2_clEvEUlNS5_8BFloat16ESB_E_St5arrayIPcLm3EEEEviT0_T1_)
        .other          _ZN2at6native29vectorized_elementwise_kernelILi4EZZZNS0_66_GLOBAL__N__d53a5ca4_28_ActivationLeakyReluKernel_cu_9e10b42f_310626leaky_relu_backward_kernelERNS_18TensorIteratorBaseERKN3c106ScalarEENKUlvE_clEvENKUlvE2_clEvEUlNS5_8BFloat16ESB_E_St5arrayIPcLm3EEEEviT0_T1_,@"STO_CUDA_ENTRY STV_DEFAULT"
_ZN2at6native29vectorized_elementwise_kernelILi4EZZZNS0_66_GLOBAL__N__d53a5ca4_28_ActivationLeakyReluKernel_cu_9e10b42f_310626leaky_relu_backward_kernelERNS_18TensorIteratorBaseERKN3c106ScalarEENKUlvE_clEvENKUlvE2_clEvEUlNS5_8BFloat16ESB_E_St5arrayIPcLm3EEEEviT0_T1_:
.text._ZN2at6native29vectorized_elementwise_kernelILi4EZZZNS0_66_GLOBAL__N__d53a5ca4_28_ActivationLeakyReluKernel_cu_9e10b42f_310626leaky_relu_backward_kernelERNS_18TensorIteratorBaseERKN3c106ScalarEENKUlvE_clEvENKUlvE2_clEvEUlNS5_8BFloat16ESB_E_St5arrayIPcLm3EEEEviT0_T1_:
        /* <DEDUP_REMOVED lines=186> */
.L_x_863:
[----:B------:R-:W-:-:S13]  /*0ba0*/  ISETP.GE.U32.AND P0, PT, R3, R2, PT ;  /* 0x000000020300720c */ /* 0x000fda0003f06070 */
[----:B------:R-:W-:Y:S05]  /*0bb0*/  @P0 BRA `(.L_x_865) ;  /* 0x0000000000300947 */ /* 0x000fea0003800000 */
[----:B0-----:R-:W0:Y:S01]  /*0bc0*/  LDC.64 R4, c[0x0][0x398] ;  /* 0x0000e600ff047b82 */ /* 0x001e220000000a00 */
[----:B------:R-:W-:Y:S01]  /*0bd0*/  IMAD.IADD R11, R0, 0x1, R3 ;  /* 0x00000001000b7824 */ /* 0x000fe200078e0203 */
[----:B------:R-:W-:-:S03]  /*0be0*/  IADD3 R3, PT, PT, R3, 0x80, RZ ;  /* 0x0000008003037810 */ /* 0x000fc60007ffe0ff */
[----:B0-----:R-:W-:-:S05]  /*0bf0*/  IMAD.WIDE.U32 R4, R11, 0x2, R4 ;  /* 0x000000020b047825 */ /* 0x001fca00078e0004 */
[----:B------:R1:W-:Y:S02]  /*0c00*/  STG.E.U16 desc[UR4][R4.64], R6 ;  /* 0x0000000604007986 */ /* 0x0003e4000c101504 */
.L_x_864:
[----:B------:R-:W-:-:S13]  /*0c10*/  ISETP.GE.U32.AND P0, PT, R3, R2, PT ;  /* 0x000000020300720c */ /* 0x000fda0003f06070 */
[----:B------:R-:W-:Y:S05]  /*0c20*/  @P0 BRA `(.L_x_866) ;  /* 0x0000000000340947 */ /* 0x000fea0003800000 */
[----:B01----:R-:W0:Y:S01]  /*0c30*/  LDC.64 R4, c[0x0][0x398] ;  /* 0x0000e600ff047b82 */ /* 0x003e220000000a00 */
[----:B------:R-:W-:Y:S02]  /*0c40*/  IMAD.IADD R11, R0, 0x1, R3 ;  /* 0x00000001000b7824 */ /* 0x000fe400078e0203 */
[----:B------:R-:W-:Y:S02]  /*0c50*/  VIADD R3, R3, 0x80 ;  /* 0x0000008003037836 */ /* 0x000fe40000000000 */
[----:B0-----:R-:W-:-:S05]  /*0c60*/  IMAD.WIDE.U32 R4, R11, 0x2, R4 ;  /* 0x000000020b047825 */ /* 0x001fca00078e0004 */
[----:B------:R1:W-:Y:S02]  /*0c70*/  STG.E.U16 desc[UR4][R4.64], R7 ;  /* 0x0000000704007986 */ /* 0x0003e4000c101504 */
.L_x_865:
        /* <DEDUP_REMOVED lines=8> */
.L_x_866:
[----:B------:R-:W-:Y:S05]  /*0d00*/  BSYNC.RELIABLE B1 ;  /* 0x0000000000017941 */ /* 0x000fea0003800100 */
.L_x_862:
[----:B------:R-:W-:-:S13]  /*0d10*/  ISETP.GE.U32.AND P0, PT, R3, R2, PT ;  /* 0x000000020300720c */ /* 0x000fda0003f06070 */
[----:B012---:R-:W0:Y:S01]  /*0d20*/  @!P0 LDC.64 R4, c[0x0][0x398] ;  /* 0x0000e600ff048b82 */ /* 0x007e220000000a00 */
[----:B------:R-:W-:Y:S02]  /*0d30*/  @!P0 IMAD.IADD R7, R0, 0x1, R3 ;  /* 0x0000000100078824 */ /* 0x000fe400078e0203 */
[----:B------:R-:W-:Y:S02]  /*0d40*/  @!P0 VIADD R3, R3, 0x80 ;  /* 0x0000008003038836 */ /* 0x000fe40000000000 */
[----:B0-----:R-:W-:-:S05]  /*0d50*/  @!P0 IMAD.WIDE.U32 R4, R7, 0x2, R4 ;  /* 0x0000000207048825 */ /* 0x001fca00078e0004 */
[----:B------:R2:W-:Y:S02]  /*0d60*/  @!P0 STG.E.U16 desc[UR4][R4.64], R9 ;  /* 0x0000000904008986 */ /* 0x0005e4000c101504 */
.L_x_867:
[----:B------:R-:W-:Y:S05]  /*0d70*/  BSYNC.RECONVERGENT B0 ;  /* 0x0000000000007941 */ /* 0x000fea0003800200 */
.L_x_861:
        /* <DEDUP_REMOVED lines=8> */
.L_x_860:
[----:B------:R-:W0:Y:S01]  /*0e00*/  S2R R2, SR_TID.X ;  /* 0x0000000000027919 */ /* 0x000e220000002100 */
[----:B------:R-:W1:Y:S01]  /*0e10*/  LDC.64 R4, c[0x0][0x3a0] ;  /* 0x0000e800ff047b82 */ /* 0x000e620000000a00 */
[----:B------:R-:W2:Y:S07]  /*0e20*/  LDCU UR6, c[0x0][0x388] ;  /* 0x00007100ff0677ac */ /* 0x000eae0008000800 */
[----:B------:R-:W3:Y:S08]  /*0e30*/  LDC.64 R6, c[0x0][0x3a8] ;  /* 0x0000ea00ff067b82 */ /* 0x000ef00000000a00 */
[----:B------:R-:W4:Y:S01]  /*0e40*/  LDC.64 R8, c[0x0][0x398] ;  /* 0x0000e600ff087b82 */ /* 0x000f220000000a00 */
[----:B-1----:R-:W-:-:S04]  /*0e50*/  IMAD.WIDE.U32 R4, R0, 0x2, R4 ;  /* 0x0000000200047825 */ /* 0x002fc800078e0004 */
[----:B0-----:R-:W-:-:S05]  /*0e60*/  IMAD.WIDE.U32 R12, R2, 0x8, R4 ;  /* 0x00000008020c7825 */ /* 0x001fca00078e0004 */
[----:B------:R-:W5:Y:S01]  /*0e70*/  LDG.E.64 R18, desc[UR4][R12.64] ;  /* 0x000000040c127981 */ /* 0x000f62000c1e1b00 */
[----:B---3--:R-:W-:-:S03]  /*0e80*/  IMAD.WIDE.U32 R4, R0, 0x2, R6 ;  /* 0x0000000200047825 */ /* 0x008fc600078e0006 */
[----:B------:R-:W3:Y:S01]  /*0e90*/  LDG.E.64 R10, desc[UR4][R12.64+0x400] ;  /* 0x000400040c0a7981 */ /* 0x000ee2000c1e1b00 */
[----:B------:R-:W-:-:S05]  /*0ea0*/  IMAD.WIDE.U32 R14, R2, 0x8, R4 ;  /* 0x00000008020e7825 */ /* 0x000fca00078e0004 */
[----:B------:R-:W2:Y:S04]  /*0eb0*/  LDG.E.64 R4, desc[UR4][R14.64] ;  /* 0x000000040e047981 */ /* 0x000ea8000c1e1b00 */
[----:B------:R-:W2:Y:S01]  /*0ec0*/  LDG.E.64 R6, desc[UR4][R14.64+0x400] ;  /* 0x000400040e067981 */ /* 0x000ea2000c1e1b00 */
[----:B----4-:R-:W-:-:S04]  /*0ed0*/  IMAD.WIDE.U32 R8, R0, 0x2, R8 ;  /* 0x0000000200087825 */ /* 0x010fc800078e0008 */
[----:B------:R-:W-:-:S04]  /*0ee0*/  IMAD.WIDE.U32 R8, R2, 0x8, R8 ;  /* 0x0000000802087825 */ /* 0x000fc800078e0008 */
[C---:B-----5:R-:W-:Y:S01]  /*0ef0*/  IMAD.U32 R17, R18.reuse, 0x10000, RZ ;  /* 0x0001000012117824 */ /* 0x060fe200078e00ff */
[----:B------:R-:W-:-:S04]  /*0f00*/  PRMT R3, R18, 0x7632, R3 ;  /* 0x0000763212037816 */ /* 0x000fc80000000003 */
[----:B------:R-:W-:Y:S01]  /*0f10*/  FSETP.GT.FTZ.AND P6, PT, R17, RZ, PT ;  /* 0x000000ff1100720b */ /* 0x000fe20003fd4000 */
[C---:B---3--:R-:W-:Y:S01]  /*0f20*/  IMAD.U32 R13, R10.reuse, 0x10000, RZ ;  /* 0x000100000a0d7824 */ /* 0x048fe200078e00ff */
[----:B------:R-:W-:Y:S02]  /*0f30*/  PRMT R16, R19, 0x7632, R16 ;  /* 0x0000763213107816 */ /* 0x000fe40000000010 */
[----:B------:R-:W-:Y:S02]  /*0f40*/  SHF.L.U32 R3, R3, 0x10, RZ ;  /* 0x0000001003037819 */ /* 0x000fe400000006ff */
[----:B------:R-:W-:Y:S02]  /*0f50*/  PRMT R12, R10, 0x7632, R12 ;  /* 0x000076320a0c7816 */ /* 0x000fe4000000000c */
[----:B------:R-:W-:Y:S01]  /*0f60*/  PRMT R10, R11, 0x7632, R10 ;  /* 0x000076320b0a7816 */ /* 0x000fe2000000000a */
[----:B------:R-:W-:Y:S01]  /*0f70*/  IMAD.U32 R18, R19, 0x10000, RZ ;  /* 0x0001000013127824 */ /* 0x000fe200078e00ff */
[----:B------:R-:W-:Y:S01]  /*0f80*/  FSETP.GT.FTZ.AND P2, PT, R3, RZ, PT ;  /* 0x000000ff0300720b */ /* 0x000fe20003f54000 */
[----:B------:R-:W-:Y:S01]  /*0f90*/  IMAD.U32 R16, R16, 0x10000, RZ ;  /* 0x0001000010107824 */ /* 0x000fe200078e00ff */
[----:B------:R-:W-:Y:S01]  /*0fa0*/  SHF.L.U32 R11, R11, 0x10, RZ ;  /* 0x000000100b0b7819 */ /* 0x000fe200000006ff */
[----:B--2---:R-:W-:Y:S01]  /*0fb0*/  IMAD.U32 R3, R4, 0x10000, RZ ;  /* 0x0001000004037824 */ /* 0x004fe200078e00ff */
[----:B------:R-:W-:Y:S01]  /*0fc0*/  SHF.L.U32 R10, R10, 0x10, RZ ;  /* 0x000000100a0a7819 */ /* 0x000fe200000006ff */
[----:B------:R-:W-:Y:S01]  /*0fd0*/  IMAD.U32 R12, R12, 0x10000, RZ ;  /* 0x000100000c0c7824 */ /* 0x000fe200078e00ff */
[----:B------:R-:W-:Y:S01]  /*0fe0*/  FSETP.GT.FTZ.AND P5, PT, R18, RZ, PT ;  /* 0x000000ff1200720b */ /* 0x000fe20003fb4000 */
[----:B------:R-:W-:Y:S01]  /*0ff0*/  @!P6 FMUL.FTZ R3, R3, UR6 ;  /* 0x000000060303ec20 */ /* 0x000fe20008410000 */
[----:B------:R-:W-:-:S02]  /*1000*/  FSETP.GT.FTZ.AND P1, PT, R16, RZ, PT ;  /* 0x000000ff1000720b */ /* 0x000fc40003f34000 */
[----:B------:R-:W-:Y:S02]  /*1010*/  FSETP.GT.FTZ.AND P4, PT, R13, RZ, PT ;  /* 0x000000ff0d00720b */ /* 0x000fe40003f94000 */
[----:B------:R-:W-:Y:S02]  /*1020*/  FSETP.GT.FTZ.AND P3, PT, R11, RZ, PT ;  /* 0x000000ff0b00720b */ /* 0x000fe40003f74000 */
[----:B------:R-:W-:Y:S02]  /*1030*/  FSETP.GT.FTZ.AND P0, PT, R12, RZ, PT ;  /* 0x000000ff0c00720b */ /* 0x000fe40003f14000 */
[----:B------:R-:W-:Y:S01]  /*1040*/  FSETP.GT.FTZ.AND P6, PT, R10, RZ, PT ;  /* 0x000000ff0a00720b */ /* 0x000fe20003fd4000 */
[C---:B------:R-:W-:Y:S01]  /*1050*/  IMAD.U32 R10, R5.reuse, 0x10000, RZ ;  /* 0x00010000050a7824 */ /* 0x040fe200078e00ff */
[----:B------:R-:W-:Y:S01]  /*1060*/  PRMT R0, R5, 0x7632, R0 ;  /* 0x0000763205007816 */ /* 0x000fe20000000000 */
[----:B------:R-:W-:Y:S01]  /*1070*/  IMAD.U32 R11, R6, 0x10000, RZ ;  /* 0x00010000060b7824 */ /* 0x000fe200078e00ff */
[----:B------:R-:W-:-:S02]  /*1080*/  PRMT R4, R4, 0x7632, R4 ;  /* 0x0000763204047816 */ /* 0x000fc40000000004 */
[----:B------:R-:W-:Y:S02]  /*1090*/  PRMT R5, R6, 0x7632, R5 ;  /* 0x0000763206057816 */ /* 0x000fe40000000005 */
[C---:B------:R-:W-:Y:S02]  /*10a0*/  PRMT R6, R7.reuse, 0x7632, R6 ;  /* 0x0000763207067816 */ /* 0x040fe40000000006 */
[----:B------:R-:W-:Y:S01]  /*10b0*/  SHF.L.U32 R12, R7, 0x10, RZ ;  /* 0x00000010070c7819 */ /* 0x000fe200000006ff */
[----:B------:R-:W-:Y:S01]  /*10c0*/  IMAD.U32 R7, R0, 0x10000, RZ ;  /* 0x0001000000077824 */ /* 0x000fe200078e00ff */
[----:B------:R-:W-:Y:S01]  /*10d0*/  SHF.L.U32 R0, R5, 0x10, RZ ;  /* 0x0000001005007819 */ /* 0x000fe200000006ff */
[----:B------:R-:W-:Y:S02]  /*10e0*/  IMAD.U32 R4, R4, 0x10000, RZ ;  /* 0x0001000004047824 */ /* 0x000fe400078e00ff */
[----:B------:R-:W-:Y:S02]  /*10f0*/  IMAD.U32 R5, R6, 0x10000, RZ ;  /* 0x0001000006057824 */ /* 0x000fe400078e00ff */
[----:B------:R-:W-:Y:S01]  /*1100*/  @!P5 FMUL.FTZ R10, R10, UR6 ;  /* 0x000000060a0adc20 */ /* 0x000fe20008410000 */
[----:B------:R-:W-:Y:S01]  /*1110*/  @!P2 FMUL.FTZ R4, R4, UR6 ;  /* 0x000000060404ac20 */ /* 0x000fe20008410000 */
[----:B------:R-:W-:Y:S01]  /*1120*/  @!P4 FMUL.FTZ R11, R11, UR6 ;  /* 0x000000060b0bcc20 */ /* 0x000fe20008410000 */
[----:B------:R-:W-:Y:S01]  /*1130*/  @!P3 FMUL.FTZ R12, R12, UR6 ;  /* 0x000000060c0cbc20 */ /* 0x000fe20008410000 */
[----:B------:R-:W-:Y:S01]  /*1140*/  @!P1 FMUL.FTZ R7, R7, UR6 ;  /* 0x0000000607079c20 */ /* 0x000fe20008410000 */
[----:B------:R-:W-:Y:S01]  /*1150*/  @!P0 FMUL.FTZ R0, R0, UR6 ;  /* 0x0000000600008c20 */ /* 0x000fe20008410000 */
[----:B------:R-:W-:Y:S01]  /*1160*/  @!P6 FMUL.FTZ R5, R5, UR6 ;  /* 0x000000060505ec20 */ /* 0x000fe20008410000 */
[----:B------:R-:W-:-:S02]  /*1170*/  F2FP.BF16.F32.PACK_AB R6, R4, R3 ;  /* 0x000000030406723e */ /* 0x000fc400000010ff */
[----:B------:R-:W-:Y:S02]  /*1180*/  F2FP.BF16.F32.PACK_AB R7, R7, R10 ;  /* 0x0000000a0707723e */ /* 0x000fe400000010ff */
[----:B------:R-:W-:Y:S02]  /*1190*/  F2FP.BF16.F32.PACK_AB R4, R0, R11 ;  /* 0x0000000b0004723e */ /* 0x000fe400000010ff */
[----:B------:R-:W-:Y:S01]  /*11a0*/  F2FP.BF16.F32.PACK_AB R5, R5, R12 ;  /* 0x0000000c0505723e */ /* 0x000fe200000010ff */
[----:B------:R-:W-:Y:S04]  /*11b0*/  STG.E.64 desc[UR4][R8.64], R6 ;  /* 0x0000000608007986 */ /* 0x000fe8000c101b04 */
[----:B------:R-:W-:Y:S01]  /*11c0*/  STG.E.64 desc[UR4][R8.64+0x400], R4 ;  /* 0x0004000408007986 */ /* 0x000fe2000c101b04 */
[----:B------:R-:W-:Y:S05]  /*11d0*/  EXIT ;  /* 0x000000000000794d */ /* 0x000fea0003800000 */
.L_x_868:
        /* <DEDUP_REMOVED lines=10> */
.L_x_5657:


//--------------------- .text._ZN2at6native29vectorized_elementwise_kernelILi8EZZZNS0_66_GLOBAL__N__d53a5ca4_28_ActivationLeakyReluKernel_cu_9e10b42f_310626leaky_relu_backward_kernelERNS_18TensorIteratorBaseERKN3c106ScalarEENKUlvE_clEvENKUlvE2_clEvEUlNS5_8BFloat16ESB_E_St5arrayIPcLm3EEEEviT0_T1_ --------------------------
	.section	.text._ZN2at6native29vectorized_elementwise_kernelILi8EZZZNS0_66_GLOBAL__N__d53a5ca4_28_ActivationLeakyReluKernel_cu_9e10b42f_310626leaky_relu_backward_kernelERNS_18TensorIteratorBaseERKN3c106ScalarEENKUlvE_clEvENKUlvE2_clEvEUlNS5_8BFloat16ESB_E_St5arrayIPcLm3EEEEviT0_T1_,"ax",@progbits
	.align	128
        .global         _ZN2at6native29vectorized_elementwise_kernelILi8EZZZNS0_66_GLOBAL__N__d53a5ca4_28_ActivationLeakyReluKernel_cu_9e10b42f_310626leaky_relu_backward_kernelERNS_18TensorIteratorBaseERKN3c106ScalarEENKUlvE_clEvENKUlvE2_clEvEUlNS5_8BFloat16ESB_E_St5arrayIPcLm3EEEEviT0_T1_
        .type           _ZN2at6native29vectorized_elementwise_kernelILi8EZZZNS0_66_GLOBAL__N__d53a5ca4_28_ActivationLeakyReluKernel_cu_9e10b42f_310626leaky_relu_backward_kernelERNS_18TensorIteratorBaseERKN3c106ScalarEENKUlvE_clEvENKUlvE2_clEvEUlNS5_8BFloat16ESB_E_St5arrayIPcLm3EEEEviT0_T1_,@function
        .size           _ZN2at6native29vectorized_elementwise_kernelILi8EZZZNS0_66_GLOBAL__N__d53a5ca4_28_ActivationLeakyReluKernel_cu_9e10b42f_310626leaky_relu_backward_kernelERNS_18TensorIteratorBaseERKN3c106ScalarEENKUlvE_clEvENKUlvE2_clEvEUlNS5_8BFloat16ESB_E_St5arrayIPcLm3EEEEviT0_T1_,(.L_x_5658 - _ZN2at6native29vectorized_elementwise_kernelILi8EZZZNS0_66_GLOBAL__N__d53a5ca4_28_ActivationLeakyReluKernel_cu_9e10b42f_310626leaky_relu_backward_kernelERNS_18TensorIteratorBaseERKN3c106ScalarEENKUlvE_clEvENKUlvE2_clEvEUlNS5_8BFloat16ESB_E_St5arrayIPcLm3EEEEviT0_T1_)
        .other          _ZN2at6native29vectorized_elementwise_kernelILi8EZZZNS0_66_GLOBAL__N__d53a5ca4_28_ActivationLeakyReluKernel_cu_9e10b42f_310626leaky_relu_backward_kernelERNS_18TensorIteratorBaseERKN3c106ScalarEENKUlvE_clEvENKUlvE2_clEvEUlNS5_8BFloat16ESB_E_St5arrayIPcLm3EEEEviT0_T1_,@"STO_CUDA_ENTRY STV_DEFAULT"
_ZN2at6native29vectorized_elementwise_kernelILi8EZZZNS0_66_GLOBAL__N__d53a5ca4_28_ActivationLeakyReluKernel_cu_9e10b42f_310626leaky_relu_backward_kernelERNS_18TensorIteratorBaseERKN3c106ScalarEENKUlvE_clEvENKUlvE2_clEvEUlNS5_8BFloat16ESB_E_St5arrayIPcLm3EEEEviT0_T1_:
.text._ZN2at6native29vectorized_elementwise_kernelILi8EZZZNS0_66_GLOBAL__N__d53a5ca4_28_ActivationLeakyReluKernel_cu_9e10b42f_310626leaky_relu_backward_kernelERNS_18TensorIteratorBaseERKN3c106ScalarEENKUlvE_clEvENKUlvE2_clEvEUlNS5_8BFloat16ESB_E_St5arrayIPcLm3EEEEviT0_T1_:
[----:B------:R-:W-:Y:S01]  /*0000*/  LDC R1, c[0x0][0x37c] ;  /* 0x0000df00ff017b82 */ /* 0x000fe20000000800 */
[----:B------:R-:W-:Y:S05]  /*0010*/  EXIT ;  /* 0x000000000000794d */ /* 0x000fea0003800000 */
.L_x_869:
        /* <DEDUP_REMOVED lines=14> */
.L_x_5658:


//--------------------- .text._ZN2at6native18elementwise_kernelILi128ELi4EZNS0_15gpu_kernel_implIZZZNS0_66_GLOBAL__N__d53a5ca4_28_ActivationLeakyReluKernel_cu_9e10b42f_310626leaky_relu_backward_kernelERNS_18TensorIteratorBaseERKN3c106ScalarEENKUlvE_clEvENKUlvE1_clEvEUlNS6_4HalfESC_E_EEvS5_RKT_EUliE_EEviT1_ --------------------------
	.section	.text._ZN2at6native18elementwise_kernelILi128ELi4EZNS0_15gpu_kernel_implIZZZNS0_66_GLOBAL__N__d53a5ca4_28_ActivationLeakyReluKernel_cu_9e10b42f_310626leaky_relu_backward_kernelERNS_18TensorIteratorBaseERKN3c106ScalarEENKUlvE_clEvENKUlvE1_clEvEUlNS6_4HalfESC_E_EEvS5_RKT_EUliE_EEviT1_,"ax",@progbits
	.align	128
        .global         _ZN2at6native18elementwise_kernelILi128ELi4EZNS0_15gpu_kernel_implIZZZNS0_66_GLOBAL__N__d53a5ca4_28_ActivationLeakyReluKernel_cu_9e10b42f_310626leaky_relu_backward_kernelERNS_18TensorIteratorBaseERKN3c106ScalarEENKUlvE_clEvENKUlvE1_clEvEUlNS6_4HalfESC_E_EEvS5_RKT_EUliE_EEviT1_
        .type           _ZN2at6native18elementwise_kernelILi128ELi4EZNS0_15gpu_kernel_implIZZZNS0_66_GLOBAL__N__d53a5ca4_28_ActivationLeakyReluKernel_cu_9e10b42f_310626leaky_relu_backward_kernelERNS_18TensorIteratorBaseERKN3c106ScalarEENKUlvE_clEvENKUlvE1_clEvEUlNS6_4HalfESC_E_EEvS5_RKT_EUliE_EEviT1_,@function
        .size           _ZN2at6native18elementwise_kernelILi128ELi4EZNS0_15gpu_kernel_implIZZZNS0_66_GLOBAL__N__d53a5ca4_28_ActivationLeakyReluKernel_cu_9e10b42f_310626leaky_relu_backward_kernelERNS_18TensorIteratorBaseERKN3c106ScalarEENKUlvE_clEvENKUlvE1_clEvEUlNS6_4HalfESC_E_EEvS5_RKT_EUliE_EEviT1_,(.L_x_5659 - _ZN2at6native18elementwise_kernelILi128ELi4EZNS0_15gpu_kernel_implIZZZNS0_66_GLOBAL__N__d53a5ca4_28_ActivationLeakyReluKernel_cu_9e10b42f_310626leaky_relu_backward_kernelERNS_18TensorIteratorBaseERKN3c106ScalarEENKUlvE_clEvENKUlvE1_clEvEUlNS6_4HalfESC_E_EEvS5_RKT_EUliE_EEviT1_)
        .other          _ZN2at6native18elementwise_kernelILi128ELi4EZNS0_15gpu_kernel_implIZZZNS0_66_GLOBAL__N__d53a5ca4_28_ActivationLeakyReluKernel_cu_9e10b42f_310626leaky_relu_backward_kernelERNS_18TensorIteratorBaseERKN3c106ScalarEENKUlvE_clEvENKUlvE1_clEvEUlNS6_4HalfESC_E_EEvS5_RKT_EUliE_EEviT1_,@"STO_CUDA_ENTRY STV_DEFAULT"
_ZN2at6native18elementwise_kernelILi128ELi4EZNS0_15gpu_kernel_implIZZZNS0_66_GLOBAL__N__d53a5ca4_28_ActivationLeakyReluKernel_cu_9e10b42f_310626leaky_relu_backward_kernelERNS_18TensorIteratorBaseERKN3c106ScalarEENKUlvE_clEvENKUlvE1_clEvEUlNS6_4HalfESC_E_EEvS5_RKT_EUliE_EEviT1_:
.text._ZN2at6native18elementwise_kernelILi128ELi4EZNS0_15gpu_kernel_implIZZZNS0_66_GLOBAL__N__d53a5ca4_28_ActivationLeakyReluKernel_cu_9e10b42f_310626leaky_relu_backward_kernelERNS_18TensorIteratorBaseERKN3c106ScalarEENKUlvE_clEvENKUlvE1_clEvEUlNS6_4HalfESC_E_EEvS5_RKT_EUliE_EEviT1_:
        /* <DEDUP_REMOVED lines=39> */
[----:B------:R-:W-:Y:S01]  /*0270*/  HFMA2 R2, -RZ, RZ, 0, 0 ;  /* 0x00000000ff027431 */ /* 0x000fe200000001ff */
        /* <DEDUP_REMOVED lines=41> */
[----:B------:R-:W-:Y:S01]  /*0510*/  MOV R4, RZ ;  /* 0x000000ff00047202 */ /* 0x000fe20000000f00 */
        /* <DEDUP_REMOVED lines=290> */
.L_x_872:
[----:B------:R-:W0:Y:S01]  /*1740*/  LDCU.64 UR6, c[0x0][0x5f0] ;  /* 0x0000be00ff0677ac */ /* 0x000e220008000a00 */
[----:B------:R-:W-:-:S04]  /*1750*/  UPRMT UR4, UR40, 0x7771, URZ ;  /* 0x0000777128047896 */ /* 0x000fc800080000ff */
[----:B------:R-:W-:Y:S01]  /*1760*/  UISETP.GT.AND UP0, UPT, UR4, 0x9, UPT ;  /* 0x000000090400788c */ /* 0x000fe2000bf04270 */
[----:B0-----:R-:W-:-:S04]  /*1770*/  IADD3 R2, P0, PT, R0, UR6, RZ ;  /* 0x0000000600027c10 */ /* 0x001fc8000ff1e0ff */
[----:B------:R-:W-:-:S04]  /*1780*/  IADD3.X R3, PT, PT, RZ, UR7, RZ, P0, !PT ;  /* 0x00000007ff037c10 */ /* 0x000fc800087fe4ff */
        /* <DEDUP_REMOVED lines=11> */
[----:B0-----:R-:W-:-:S04]  /*1840*/  F2FP.F16.F32.PACK_AB R0, RZ, R0 ;  /* 0x00000000ff00723e */ /* 0x001fc800000000ff */
[----:B------:R-:W-:Y:S01]  /*1850*/  PRMT R19, R0, 0x7610, R19 ;  /* 0x0000761000137816 */ /* 0x000fe20000000013 */
[----:B------:R-:W-:Y:S06]  /*1860*/  BRA `(.L_x_878) ;  /* 0x0000000c00e87947 */ /* 0x000fec0003800000 */
.L_x_876:
[----:B------:R-:W2:Y:S02]  /*1870*/  LDG.E.U8 R2, desc[UR36][R2.64] ;  /* 0x0000002402027981 */ /* 0x000ea4000c1e1100 */
[----:B--2---:R-:W-:-:S04]  /*1880*/  I2FP.F32.U32 R0, R2 ;  /* 0x0000000200007245 */ /* 0x004fc80000201000 */
[----:B------:R-:W-:-:S04]  /*1890*/  F2FP.F16.F32.PACK_AB R0, RZ, R0 ;  /* 0x00000000ff00723e */ /* 0x000fc800000000ff */
[----:B------:R-:W-:Y:S01]  /*18a0*/  PRMT R19, R0, 0x7610, R19 ;  /* 0x0000761000137816 */ /* 0x000fe20000000013 */
[----:B------:R-:W-:Y:S06]  /*18b0*/  BRA `(.L_x_878) ;  /* 0x0000000c00d47947 */ /* 0x000fec0003800000 */
.L_x_875:
        /* <DEDUP_REMOVED lines=8> */
[----:B0-----:R-:W-:-:S04]  /*1940*/  F2FP.F16.F32.PACK_AB R0, RZ, R0 ;  /* 0x00000000ff00723e */ /* 0x001fc800000000ff */
[----:B------:R-:W-:Y:S01]  /*1950*/  PRMT R19, R0, 0x7610, R19 ;  /* 0x0000761000137816 */ /* 0x000fe20000000013 */
[----:B------:R-:W-:Y:S06]  /*1960*/  BRA `(.L_x_878) ;  /* 0x0000000c00a87947 */ /* 0x000fec0003800000 */
.L_x_880:
[----:B------:R-:W2:Y:S02]  /*1970*/  LDG.E R2, desc[UR36][R2.64] ;  /* 0x0000002402027981 */ /* 0x000ea4000c1e1900 */
[----:B--2---:R-:W-:-:S04]  /*1980*/  I2FP.F32.S32 R0, R2 ;  /* 0x0000000200007245 */ /* 0x004fc80000201400 */
[----:B------:R-:W-:-:S04]  /*1990*/  F2FP.F16.F32.PACK_AB R0, RZ, R0 ;  /* 0x00000000ff00723e */ /* 0x000fc800000000ff */
[----:B------:R-:W-:Y:S01]  /*19a0*/  PRMT R19, R0, 0x7610, R19 ;  /* 0x0000761000137816 */ /* 0x000fe20000000013 */
[----:B------:R-:W-:Y:S06]  /*19b0*/  BRA `(.L_x_878) ;  /* 0x0000000c00947947 */ /* 0x000fec0003800000 */
.L_x_879:
[----:B------:R-:W2:Y:S02]  /*19c0*/  LDG.E.U16 R2, desc[UR36][R2.64] ;  /* 0x0000002402027981 */ /* 0x000ea4000c1e1500 */
[----:B--2---:R-:W0:Y:S02]  /*19d0*/  I2F.S16 R0, R2 ;  /* 0x0000000200007306 */ /* 0x004e240000101400 */
[----:B0-----:R-:W-:-:S04]  /*19e0*/  F2FP.F16.F32.PACK_AB R0, RZ, R0 ;  /* 0x00000000ff00723e */ /* 0x001fc800000000ff */
[----:B------:R-:W-:Y:S01]  /*19f0*/  PRMT R19, R0, 0x7610, R19 ;  /* 0x0000761000137816 */ /* 0x000fe20000000013 */
[----:B------:R-:W-:Y:S06]  /*1a00*/  BRA `(.L_x_878) ;  /* 0x0000000c00807947 */ /* 0x000fec0003800000 */
.L_x_874:
[----:B------:R-:W-:-:S09]  /*1a10*/  UISETP.GT.AND UP0, UPT, UR4, 0x6, UPT ;  /* 0x000000060400788c */ /* 0x000fd2000bf04270 */
[----:B------:R-:W-:Y:S05]  /*1a20*/  BRA.U UP0, `(.L_x_881) ;  /* 0x0000000100247547 */ /* 0x000fea000b800000 */
[----:B------:R-:W-:-:S09]  /*1a30*/  UISETP.NE.AND UP0, UPT, UR4, 0x5, UPT ;  /* 0x000000050400788c */ /* 0x000fd2000bf05270 */
[----:B------:R-:W-:Y:S05]  /*1a40*/  BRA.U !UP0, `(.L_x_882) ;  /* 0x0000000108147547 */ /* 0x000fea000b800000 */
[----:B------:R-:W-:-:S09]  /*1a50*/  UISETP.NE.AND UP0, UPT, UR4, 0x6, UPT ;  /* 0x000000060400788c */ /* 0x000fd2000bf05270 */
[----:B------:R-:W-:Y:S05]  /*1a60*/  BRA.U UP0, `(.L_x_877) ;  /* 0x0000000900cc7547 */ /* 0x000fea000b800000 */
[----:B------:R-:W2:Y:S02]  /*1a70*/  LDG.E R2, desc[UR36][R2.64] ;  /* 0x0000002402027981 */ /* 0x000ea4000c1e1900 */
[----:B--2---:R-:W-:Y:S01]  /*1a80*/  F2FP.F16.F32.PACK_AB R19, RZ, R2 ;  /* 0x00000002ff13723e */ /* 0x004fe200000000ff */
[----:B------:R-:W-:Y:S06]  /*1a90*/  BRA `(.L_x_878) ;  /* 0x0000000c005c7947 */ /* 0x000fec0003800000 */
.L_x_882:
[----:B------:R0:W5:Y:S01]  /*1aa0*/  LDG.E.U16 R19, desc[UR36][R2.64] ;  /* 0x0000002402137981 */ /* 0x000162000c1e1500 */
[----:B------:R-:W-:Y:S05]  /*1ab0*/  BRA `(.L_x_878) ;  /* 0x0000000c00547947 */ /* 0x000fea0003800000 */
.L_x_881:
[----:B------:R-:W-:-:S09]  /*1ac0*/  UISETP.NE.AND UP0, UPT, UR4, 0x7, UPT ;  /* 0x000000070400788c */ /* 0x000fd2000bf05270 */
[----:B------:R-:W-:Y:S05]  /*1ad0*/  BRA.U !UP0, `(.L_x_883) ;  /* 0x0000000108247547 */ /* 0x000fea000b800000 */
[----:B------:R-:W-:-:S09]  /*1ae0*/  UISETP.NE.AND UP0, UPT, UR4, 0x8, UPT ;  /* 0x000000080400788c */ /* 0x000fd2000bf05270 */
[----:B------:R-:W-:Y:S05]  /*1af0*/  BRA.U !UP0, `(.L_x_884) ;  /* 0x0000000108147547 */ /* 0x000fea000b800000 */
[----:B------:R-:W-:-:S09]  /*1b00*/  UISETP.NE.AND UP0, UPT, UR4, 0x9, UPT ;  /* 0x000000090400788c */ /* 0x000fd2000bf05270 */
[----:B------:R-:W-:Y:S05]  /*1b10*/  BRA.U UP0, `(.L_x_877) ;  /* 0x0000000900a07547 */ /* 0x000fea000b800000 */
[----:B------:R-:W2:Y:S02]  /*1b20*/  LDG.E R2, desc[UR36][R2.64] ;  /* 0x0000002402027981 */ /* 0x000ea4000c1e1900 */
[----:B--2---:R-:W-:Y:S01]  /*1b30*/  F2FP.F16.F32.PACK_AB R19, RZ, R2 ;  /* 0x00000002ff13723e */ /* 0x004fe200000000ff */
[----:B------:R-:W-:Y:S06]  /*1b40*/  BRA `(.L_x_878) ;  /* 0x0000000c00307947 */ /* 0x000fec0003800000 */
.L_x_884:
[----:B------:R1:W5:Y:S01]  /*1b50*/  LDG.E.U16 R19, desc[UR36][R2.64] ;  /* 0x0000002402137981 */ /* 0x000362000c1e1500 */
[----:B------:R-:W-:Y:S05]  /*1b60*/  BRA `(.L_x_878) ;  /* 0x0000000c00287947 */ /* 0x000fea0003800000 */
.L_x_883:
        /* <DEDUP_REMOVED lines=10> */
[----:B------:R-:W-:-:S04]  /*1c10*/  F2FP.F16.F32.PACK_AB R0, RZ, R0 ;  /* 0x00000000ff00723e */ /* 0x000fc800000000ff */
[----:B------:R-:W-:Y:S01]  /*1c20*/  PRMT R19, R0, 0x7610, R19 ;  /* 0x0000761000137816 */ /* 0x000fe20000000013 */
[----:B------:R-:W-:Y:S06]  /*1c30*/  BRA `(.L_x_878) ;  /* 0x0000000800f47947 */ /* 0x000fec0003800000 */
.L_x_873:
        /* <DEDUP_REMOVED lines=11> */
[----:B------:R-:W-:-:S04]  /*1cf0*/  F2FP.F16.F32.PACK_AB R0, RZ, R0 ;  /* 0x00000000ff00723e */ /* 0x000fc800000000ff */
[----:B------:R-:W-:Y:S01]  /*1d00*/  PRMT R19, R0, 0x7610, R19 ;  /* 0x0000761000137816 */ /* 0x000fe20000000013 */
[----:B------:R-:W-:Y:S06]  /*1d10*/  BRA `(.L_x_878) ;  /* 0x0000000800bc7947 */ /* 0x000fec0003800000 */
.L_x_887:
        /* <DEDUP_REMOVED lines=13> */
.L_x_886:
        /* <DEDUP_REMOVED lines=16> */
[C---:B------:R-:W-:Y:S02]  /*1ef0*/  SHF.L.U32 R6, R4.reuse, R5, RZ ;  /* 0x0000000504067219 */ /* 0x040fe400000006ff */
[----:B------:R-:W-:Y:S02]  /*1f00*/  IADD3 R5, PT, PT, R4, 0x1000000, RZ ;  /* 0x0100000004057810 */ /* 0x000fe40007ffe0ff */
[----:B------:R-:W-:Y:S02]  /*1f10*/  LEA.HI R6, R6, -R7, RZ, 0x1c ;  /* 0x8000000706067211 */ /* 0x000fe400078fe0ff */
[----:B------:R-:W-:-:S03]  /*1f20*/  SHF.R.S32.HI R5, RZ, 0x8, R5 ;  /* 0x00000008ff057819 */ /* 0x000fc60000011405 */
[----:B------:R-:W-:-:S05]  /*1f30*/  VIADD R6, R6, 0x3c000000 ;  /* 0x3c00000006067836 */ /* 0x000fca0000000000 */
[----:B------:R-:W-:-:S04]  /*1f40*/  LOP3.LUT R5, R6, 0x7f800000, R5, 0xf8, !PT ;  /* 0x7f80000006057812 */ /* 0x000fc800078ef805 */
[----:B------:R-:W-:-:S04]  /*1f50*/  SEL R5, R5, RZ, P0 ;  /* 0x000000ff05057207 */ /* 0x000fc80000000000 */
[----:B------:R-:W-:-:S04]  /*1f60*/  LOP3.LUT R5, R5, 0x80000000, R0, 0xf8, !PT ;  /* 0x8000000005057812 */ /* 0x000fc800078ef800 */
[----:B------:R-:W-:-:S04]  /*1f70*/  F2FP.F16.F32.PACK_AB R5, RZ, R5 ;  /* 0x00000005ff05723e */ /* 0x000fc800000000ff */
[----:B------:R-:W-:Y:S01]  /*1f80*/  PRMT R19, R5, 0x7610, R19 ;  /* 0x0000761005137816 */ /* 0x000fe20000000013 */
[----:B------:R-:W-:Y:S06]  /*1f90*/  BRA `(.L_x_878) ;  /* 0x00000008001c7947 */ /* 0x000fec0003800000 */
.L_x_889:
        /* <DEDUP_REMOVED lines=11> */
[----:B------:R-:W-:-:S04]  /*2050*/  F2FP.F16.F32.PACK_AB R0, RZ, R0 ;  /* 0x00000000ff00723e */ /* 0x000fc800000000ff */
[----:B------:R-:W-:Y:S01]  /*2060*/  PRMT R19, R0, 0x7610, R19 ;  /* 0x0000761000137816 */ /* 0x000fe20000000013 */
[----:B------:R-:W-:Y:S06]  /*2070*/  BRA `(.L_x_878) ;  /* 0x0000000400e47947 */ /* 0x000fec0003800000 */
.L_x_888:
[----:B------:R-:W2:Y:S02]  /*2080*/  LDG.E.U16 R0, desc[UR36][R2.64] ;  /* 0x0000002402007981 */ /* 0x000ea4000c1e1500 */
[----:B--2---:R-:W-:-:S05]  /*2090*/  IMAD.U32 R0, R0, 0x10000, RZ ;  /* 0x0001000000007824 */ /* 0x004fca00078e00ff */
[----:B------:R-:W-:-:S04]  /*20a0*/  F2FP.F16.F32.PACK_AB R0, RZ, R0 ;  /* 0x00000000ff00723e */ /* 0x000fc800000000ff */
[----:B------:R-:W-:Y:S01]  /*20b0*/  PRMT R19, R0, 0x7610, R19 ;  /* 0x0000761000137816 */ /* 0x000fe20000000013 */
[----:B------:R-:W-:Y:S06]  /*20c0*/  BRA `(.L_x_878) ;  /* 0x0000000400d07947 */ /* 0x000fec0003800000 */
.L_x_885:
        /* <DEDUP_REMOVED lines=10> */
[----:B------:R-:W-:-:S04]  /*2170*/  F2FP.F16.F32.PACK_AB R0, RZ, R0 ;  /* 0x00000000ff00723e */ /* 0x000fc800000000ff */
[----:B------:R-:W-:Y:S01]  /*2180*/  PRMT R19, R0, 0x7610, R19 ;  /* 0x0000761000137816 */ /* 0x000fe20000000013 */
[----:B------:R-:W-:Y:S06]  /*2190*/  BRA `(.L_x_878) ;  /* 0x00000004009c7947 */ /* 0x000fec0003800000 */
.L_x_892:
        /* <DEDUP_REMOVED lines=21> */
.L_x_896:
[----:B------:R-:W-:Y:S05]  /*22f0*/  BSYNC.RECONVERGENT B1 ;  /* 0x0000000000017941 */ /* 0x000fea0003800200 */
.L_x_895:
[----:B------:R-:W-:Y:S01]  /*2300*/  IMAD.SHL.U32 R0, R0, 0x100000, RZ ;  /* 0x0010000000007824 */ /* 0x000fe200078e00ff */
[----:B------:R-:W-:-:S04]  /*2310*/  LEA R2, R2, 0x3b800000, 0x17 ;  /* 0x3b80000002027811 */ /* 0x000fc800078eb8ff */
[----:B------:R-:W-:-:S07]  /*2320*/  LOP3.LUT R0, R2, R0, R7, 0xfe, !PT ;  /* 0x0000000002007212 */ /* 0x000fce00078efe07 */
.L_x_894:
[----:B------:R-:W-:Y:S05]  /*2330*/  BSYNC.RECONVERGENT B0 ;  /* 0x0000000000007941 */ /* 0x000fea0003800200 */
.L_x_893:
[----:B------:R-:W-:-:S04]  /*2340*/  F2FP.F16.F32.PACK_AB R0, RZ, R0 ;  /* 0x00000000ff00723e */ /* 0x000fc800000000ff */
[----:B------:R-:W-:Y:S01]  /*2350*/  PRMT R19, R0, 0x7610, R19 ;  /* 0x0000761000137816 */ /* 0x000fe20000000013 */
[----:B------:R-:W-:Y:S06]  /*2360*/  BRA `(.L_x_878) ;  /* 0x0000000400287947 */ /* 0x000fec0003800000 */
.L_x_891:
        /* <DEDUP_REMOVED lines=21> */
.L_x_900:
[----:B------:R-:W-:Y:S05]  /*24c0*/  BSYNC.RECONVERGENT B1 ;  /* 0x0000000000017941 */ /* 0x000fea0003800200 */
.L_x_899:
[----:B------:R-:W-:Y:S01]  /*24d0*/  IMAD.SHL.U32 R0, R0, 0x200000, RZ ;  /* 0x0020000000007824 */ /* 0x000fe200078e00ff */
[----:B------:R-:W-:-:S04]  /*24e0*/  LEA R2, R2, 0x37800000, 0x17 ;  /* 0x3780000002027811 */ /* 0x000fc800078eb8ff */
[----:B------:R-:W-:-:S07]  /*24f0*/  LOP3.LUT R0, R2, R0, R7, 0xfe, !PT ;  /* 0x0000000002007212 */ /* 0x000fce00078efe07 */
.L_x_898:
[----:B------:R-:W-:Y:S05]  /*2500*/  BSYNC.RECONVERGENT B0 ;  /* 0x0000000000007941 */ /* 0x000fea0003800200 */
.L_x_897:
[----:B------:R-:W-:-:S04]  /*2510*/  F2FP.F16.F32.PACK_AB R0, RZ, R0 ;  /* 0x00000000ff00723e */ /* 0x000fc800000000ff */
[----:B------:R-:W-:Y:S01]  /*2520*/  PRMT R19, R0, 0x7610, R19 ;  /* 0x0000761000137816 */ /* 0x000fe20000000013 */
[----:B------:R-:W-:Y:S06]  /*2530*/  BRA `(.L_x_878) ;  /* 0x0000000000b47947 */ /* 0x000fec0003800000 */
.L_x_890:
[----:B------:R-:W-:-:S09]  /*2540*/  UISETP.NE.AND UP0, UPT, UR4, 0x1c, UPT ;  /* 0x0000001c0400788c */ /* 0x000fd2000bf05270 */
[----:B------:R-:W-:Y:S05]  /*2550*/  BRA.U !UP0, `(.L_x_901) ;  /* 0x00000001089c7547 */ /* 0x000fea000b800000 */
[----:B------:R-:W-:-:S09]  /*2560*/  UISETP.NE.AND UP0, UPT, UR4, 0x1d, UPT ;  /* 0x0000001d0400788c */ /* 0x000fd2000bf05270 */
[----:B------:R-:W-:Y:S05]  /*2570*/  BRA.U !UP0, `(.L_x_902) ;  /* 0x0000000108807547 */ /* 0x000fea000b800000 */
[----:B------:R-:W-:-:S09]  /*2580*/  UISETP.NE.AND UP0, UPT, UR4, 0x2c, UPT ;  /* 0x0000002c0400788c */ /* 0x000fd2000bf05270 */
[----:B------:R-:W-:Y:S05]  /*2590*/  BRA.U !UP0, `(.L_x_903) ;  /* 0x0000000108487547 */ /* 0x000fea000b800000 */
.L_x_877:
        /* <DEDUP_REMOVED lines=15> */
[----:B--2---:R-:W-:Y:S05]  /*2690*/  CALL.ABS.NOINC R2 ;  /* 0x0000000002007343 */ /* 0x004fea0003c00000 */
.L_x_904:
[----:B------:R-:W-:Y:S01]  /*26a0*/  PRMT R19, RZ, 0x7610, R19 ;  /* 0x00007610ff137816 */ /* 0x000fe20000000013 */
[----:B------:R-:W-:Y:S06]  /*26b0*/  BRA `(.L_x_878) ;  /* 0x0000000000547947 */ /* 0x000fec0003800000 */
.L_x_903:
        /* <DEDUP_REMOVED lines=8> */
.L_x_906:
[----:B------:R-:W-:Y:S05]  /*2740*/  BSYNC.RECONVERGENT B0 ;  /* 0x0000000000007941 */ /* 0x000fea0003800200 */
.L_x_905:
[----:B------:R-:W-:-:S04]  /*2750*/  F2FP.F16.F32.PACK_AB R0, RZ, R0 ;  /* 0x00000000ff00723e */ /* 0x000fc800000000ff */
[----:B------:R-:W-:Y:S01]  /*2760*/  PRMT R19, R0, 0x7610, R19 ;  /* 0x0000761000137816 */ /* 0x000fe20000000013 */
[----:B------:R-:W-:Y:S06]  /*2770*/  BRA `(.L_x_878) ;  /* 0x0000000000247947 */ /* 0x000fec0003800000 */
.L_x_902:
[----:B------:R-:W2:Y:S02]  /*2780*/  LDG.E.64 R2, desc[UR36][R2.64] ;  /* 0x0000002402027981 */ /* 0x000ea4000c1e1b00 */
[----:B--2---:R-:W0:Y:S02]  /*2790*/  I2F.U64 R0, R2 ;  /* 0x0000000200007312 */ /* 0x004e240000301000 */
[----:B0-----:R-:W-:-:S04]  /*27a0*/  F2FP.F16.F32.PACK_AB R0, RZ, R0 ;  /* 0x00000000ff00723e */ /* 0x001fc800000000ff */
[----:B------:R-:W-:Y:S01]  /*27b0*/  PRMT R19, R0, 0x7610, R19 ;  /* 0x0000761000137816 */ /* 0x000fe20000000013 */
[----:B------:R-:W-:Y:S06]  /*27c0*/  BRA `(.L_x_878) ;  /* 0x0000000000107947 */ /* 0x000fec0003800000 */
.L_x_901:
[----:B------:R-:W2:Y:S02]  /*27d0*/  LDG.E R2, desc[UR36][R2.64] ;  /* 0x0000002402027981 */ /* 0x000ea4000c1e1900 */
[----:B--2---:R-:W-:-:S04]  /*27e0*/  I2FP.F32.U32 R0, R2 ;  /* 0x0000000200007245 */ /* 0x004fc80000201000 */
[----:B------:R-:W-:-:S04]  /*27f0*/  F2FP.F16.F32.PACK_AB R0, RZ, R0 ;  /* 0x00000000ff00723e */ /* 0x000fc800000000ff */
[----:B------:R-:W-:-:S07]  /*2800*/  PRMT R19, R0, 0x7610, R19 ;  /* 0x0000761000137816 */ /* 0x000fce0000000013 */
.L_x_878:
[----:B------:R-:W0:Y:S01]  /*2810*/  LDCU.64 UR6, c[0x0][0x5f8] ;  /* 0x0000bf00ff0677ac */ /* 0x000e220008000a00 */
[----:B------:R-:W-:-:S04]  /*2820*/  UPRMT UR4, UR40, 0x7772, URZ ;  /* 0x0000777228047896 */ /* 0x000fc800080000ff */
[----:B------:R-:W-:Y:S01]  /*2830*/  UISETP.GT.AND UP0, UPT, UR4, 0x9, UPT ;  /* 0x000000090400788c */ /* 0x000fe2000bf04270 */
[----:B01----:R-:W-:-:S05]  /*2840*/  IADD3 R2, P0, PT, R18, UR6, RZ ;  /* 0x0000000612027c10 */ /* 0x003fca000ff1e0ff */
        /* <DEDUP_REMOVED lines=12> */
[----:B0-----:R-:W-:Y:S01]  /*2910*/  F2FP.F16.F32.PACK_AB R0, RZ, R0 ;  /* 0x00000000ff00723e */ /* 0x001fe200000000ff */
[----:B------:R-:W-:Y:S06]  /*2920*/  BRA `(.L_x_912) ;  /* 0x0000000c00ac7947 */ /* 0x000fec0003800000 */
.L_x_910:
[----:B------:R-:W2:Y:S02]  /*2930*/  LDG.E.U8 R2, desc[UR36][R2.64] ;  /* 0x0000002402027981 */ /* 0x000ea4000c1e1100 */
[----:B--2---:R-:W-:-:S04]  /*2940*/  I2FP.F32.U32 R0, R2 ;  /* 0x0000000200007245 */ /* 0x004fc80000201000 */
[----:B------:R-:W-:Y:S01]  /*2950*/  F2FP.F16.F32.PACK_AB R0, RZ, R0 ;  /* 0x00000000ff00723e */ /* 0x000fe200000000ff */
[----:B------:R-:W-:Y:S06]  /*2960*/  BRA `(.L_x_912) ;  /* 0x0000000c009c7947 */ /* 0x000fec0003800000 */
.L_x_909:
        /* <DEDUP_REMOVED lines=8> */
[----:B0-----:R-:W-:Y:S01]  /*29f0*/  F2FP.F16.F32.PACK_AB R0, RZ, R0 ;  /* 0x00000000ff00723e */ /* 0x001fe200000000ff */
[----:B------:R-:W-:Y:S06]  /*2a00*/  BRA `(.L_x_912) ;  /* 0x0000000c00747947 */ /* 0x000fec0003800000 */
.L_x_914:
[----:B------:R-:W2:Y:S02]  /*2a10*/  LDG.E R2, desc[UR36][R2.64] ;  /* 0x0000002402027981 */ /* 0x000ea4000c1e1900 */
[----:B--2---:R-:W-:-:S04]  /*2a20*/  I2FP.F32.S32 R0, R2 ;  /* 0x0000000200007245 */ /* 0x004fc80000201400 */
[----:B------:R-:W-:Y:S01]  /*2a30*/  F2FP.F16.F32.PACK_AB R0, RZ, R0 ;  /* 0x00000000ff00723e */ /* 0x000fe200000000ff */
[----:B------:R-:W-:Y:S06]  /*2a40*/  BRA `(.L_x_912) ;  /* 0x0000000c00647947 */ /* 0x000fec0003800000 */
.L_x_913:
[----:B------:R-:W2:Y:S02]  /*2a50*/  LDG.E.U16 R2, desc[UR36][R2.64] ;  /* 0x0000002402027981 */ /* 0x000ea4000c1e1500 */
[----:B--2---:R-:W0:Y:S02]  /*2a60*/  I2F.S16 R0, R2 ;  /* 0x0000000200007306 */ /* 0x004e240000101400 */
[----:B0-----:R-:W-:Y:S01]  /*2a70*/  F2FP.F16.F32.PACK_AB R0, RZ, R0 ;  /* 0x00000000ff00723e */ /* 0x001fe200000000ff */
[----:B------:R-:W-:Y:S06]  /*2a80*/  BRA `(.L_x_912) ;  /* 0x0000000c00547947 */ /* 0x000fec0003800000 */
.L_x_908:
        /* <DEDUP_REMOVED lines=9> */
.L_x_916:
[----:B------:R1:W5:Y:S01]  /*2b20*/  LDG.E.U16 R0, desc[UR36][R2.64] ;  /* 0x0000002402007981 */ /* 0x000362000c1e1500 */
[----:B------:R-:W-:Y:S05]  /*2b30*/  BRA `(.L_x_912) ;  /* 0x0000000c00287947 */ /* 0x000fea0003800000 */
.L_x_915:
        /* <DEDUP_REMOVED lines=9> */
.L_x_918:
[----:B------:R0:W5:Y:S01]  /*2bd0*/  LDG.E.U16 R0, desc[UR36][R2.64] ;  /* 0x0000002402007981 */ /* 0x000162000c1e1500 */
[----:B------:R-:W-:Y:S05]  /*2be0*/  BRA `(.L_x_912) ;  /* 0x0000000800fc7947 */ /* 0x000fea0003800000 */
.L_x_917:
        /* <DEDUP_REMOVED lines=10> */
[----:B------:R-:W-:Y:S01]  /*2c90*/  F2FP.F16.F32.PACK_AB R0, RZ, R0 ;  /* 0x00000000ff00723e */ /* 0x000fe200000000ff */
[----:B------:R-:W-:Y:S06]  /*2ca0*/  BRA `(.L_x_912) ;  /* 0x0000000800cc7947 */ /* 0x000fec0003800000 */
.L_x_907:
        /* <DEDUP_REMOVED lines=11> */
[----:B------:R-:W-:Y:S01]  /*2d60*/  F2FP.F16.F32.PACK_AB R0, RZ, R0 ;  /* 0x00000000ff00723e */ /* 0x000fe200000000ff */
[----:B------:R-:W-:Y:S06]  /*2d70*/  BRA `(.L_x_912) ;  /* 0x0000000800987947 */ /* 0x000fec0003800000 */
.L_x_921:
        /* <DEDUP_REMOVED lines=12> */
.L_x_920:
        /* <DEDUP_REMOVED lines=27> */
.L_x_923:
[----:B------:R-:W2:Y:S02]  /*2ff0*/  LDG.E.U8 R2, desc[UR36][R2.64] ;  /* 0x0000002402027981 */ /* 0x000ea4000c1e1100 */
[C---:B--2---:R-:W-:Y:S01]  /*3000*/  IMAD.SHL.U32 R4, R2.reuse, 0x2000000, RZ ;  /* 0x0200000002047824 */ /* 0x044fe200078e00ff */
[----:B------:R-:W-:-:S04]  /*3010*/  SHF.L.U32 R5, R2, 0x8, RZ ;  /* 0x0000000802057819 */ /* 0x000fc800000006ff */
        /* <DEDUP_REMOVED lines=8> */
[----:B------:R-:W-:Y:S01]  /*30a0*/  F2FP.F16.F32.PACK_AB R0, RZ, R0 ;  /* 0x00000000ff00723e */ /* 0x000fe200000000ff */
[----:B------:R-:W-:Y:S06]  /*30b0*/  BRA `(.L_x_912) ;  /* 0x0000000400c87947 */ /* 0x000fec0003800000 */
.L_x_922:
[----:B------:R-:W2:Y:S02]  /*30c0*/  LDG.E.U16 R0, desc[UR36][R2.64] ;  /* 0x0000002402007981 */ /* 0x000ea4000c1e1500 */
[----:B--2---:R-:W-:-:S05]  /*30d0*/  IMAD.U32 R0, R0, 0x10000, RZ ;  /* 0x0001000000007824 */ /* 0x004fca00078e00ff */
[----:B------:R-:W-:Y:S01]  /*30e0*/  F2FP.F16.F32.PACK_AB R0, RZ, R0 ;  /* 0x00000000ff00723e */ /* 0x000fe200000000ff */
[----:B------:R-:W-:Y:S06]  /*30f0*/  BRA `(.L_x_912) ;  /* 0x0000000400b87947 */ /* 0x000fec0003800000 */
.L_x_919:
        /* <DEDUP_REMOVED lines=10> */
[----:B------:R-:W-:Y:S01]  /*31a0*/  F2FP.F16.F32.PACK_AB R0, RZ, R0 ;  /* 0x00000000ff00723e */ /* 0x000fe200000000ff */
[----:B------:R-:W-:Y:S06]  /*31b0*/  BRA `(.L_x_912) ;  /* 0x0000000400887947 */ /* 0x000fec0003800000 */
.L_x_926:
        /* <DEDUP_REMOVED lines=21> */
.L_x_930:
[----:B------:R-:W-:Y:S05]  /*3310*/  BSYNC.RECONVERGENT B1 ;  /* 0x0000000000017941 */ /* 0x000fea0003800200 */
.L_x_929:
[----:B------:R-:W-:Y:S02]  /*3320*/  SHF.L.U32 R0, R0, 0x14, RZ ;  /* 0x0000001400007819 */ /* 0x000fe400000006ff */
[----:B------:R-:W-:-:S04]  /*3330*/  LEA R2, R2, 0x3b800000, 0x17 ;  /* 0x3b80000002027811 */ /* 0x000fc800078eb8ff */
[----:B------:R-:W-:-:S07]  /*3340*/  LOP3.LUT R0, R2, R0, R7, 0xfe, !PT ;  /* 0x0000000002007212 */ /* 0x000fce00078efe07 */
.L_x_928:
[----:B------:R-:W-:Y:S05]  /*3350*/  BSYNC.RECONVERGENT B0 ;  /* 0x0000000000007941 */ /* 0x000fea0003800200 */
.L_x_927:
[----:B------:R-:W-:Y:S01]  /*3360*/  F2FP.F16.F32.PACK_AB R0, RZ, R0 ;  /* 0x00000000ff00723e */ /* 0x000fe200000000ff */
[----:B------:R-:W-:Y:S06]  /*3370*/  BRA `(.L_x_912) ;  /* 0x0000000400187947 */ /* 0x000fec0003800000 */
.L_x_925:
        /* <DEDUP_REMOVED lines=21> */
.L_x_934:
[----:B------:R-:W-:Y:S05]  /*34d0*/  BSYNC.RECONVERGENT B1 ;  /* 0x0000000000017941 */ /* 0x000fea0003800200 */
.L_x_933:
[----:B------:R-:W-:Y:S01]  /*34e0*/  IMAD.SHL.U32 R0, R0, 0x200000, RZ ;  /* 0x0020000000007824 */ /* 0x000fe200078e00ff */
[----:B------:R-:W-:-:S04]  /*34f0*/  LEA R2, R2, 0x37800000, 0x17 ;  /* 0x3780000002027811 */ /* 0x000fc800078eb8ff */
[----:B------:R-:W-:-:S07]  /*3500*/  LOP3.LUT R0, R2, R0, R7, 0xfe, !PT ;  /* 0x0000000002007212 */ /* 0x000fce00078efe07 */
.L_x_932:
[----:B------:R-:W-:Y:S05]  /*3510*/  BSYNC.RECONVERGENT B0 ;  /* 0x0000000000007941 */ /* 0x000fea0003800200 */
.L_x_931:
[----:B------:R-:W-:Y:S01]  /*3520*/  F2FP.F16.F32.PACK_AB R0, RZ, R0 ;  /* 0x00000000ff00723e */ /* 0x000fe200000000ff */
[----:B------:R-:W-:Y:S06]  /*3530*/  BRA `(.L_x_912) ;  /* 0x0000000000a87947 */ /* 0x000fec0003800000 */
.L_x_924:
[----:B------:R-:W-:-:S09]  /*3540*/  UISETP.NE.AND UP0, UPT, UR4, 0x1c, UPT ;  /* 0x0000001c0400788c */ /* 0x000fd2000bf05270 */
[----:B------:R-:W-:Y:S05]  /*3550*/  BRA.U !UP0, `(.L_x_935) ;  /* 0x0000000108947547 */ /* 0x000fea000b800000 */
[----:B------:R-:W-:-:S09]  /*3560*/  UISETP.NE.AND UP0, UPT, UR4, 0x1d, UPT ;  /* 0x0000001d0400788c */ /* 0x000fd2000bf05270 */
[----:B------:R-:W-:Y:S05]  /*3570*/  BRA.U !UP0, `(.L_x_936) ;  /* 0x00000001087c7547 */ /* 0x000fea000b800000 */
[----:B------:R-:W-:-:S09]  /*3580*/  UISETP.NE.AND UP0, UPT, UR4, 0x2c, UPT ;  /* 0x0000002c0400788c */ /* 0x000fd2000bf05270 */
[----:B------:R-:W-:Y:S05]  /*3590*/  BRA.U !UP0, `(.L_x_937) ;  /* 0x0000000108487547 */ /* 0x000fea000b800000 */
.L_x_911:
        /* <DEDUP_REMOVED lines=15> */
[----:B--2--5:R-:W-:Y:S05]  /*3690*/  CALL.ABS.NOINC R2 ;  /* 0x0000000002007343 */ /* 0x024fea0003c00000 */
.L_x_938:
[----:B------:R-:W-:Y:S01]  /*36a0*/  PRMT R0, RZ, 0x7610, R0 ;  /* 0x00007610ff007816 */ /* 0x000fe20000000000 */
[----:B------:R-:W-:Y:S06]  /*36b0*/  BRA `(.L_x_912) ;  /* 0x0000000000487947 */ /* 0x000fec0003800000 */
.L_x_937:
        /* <DEDUP_REMOVED lines=8> */
.L_x_940:
[----:B------:R-:W-:Y:S05]  /*3740*/  BSYNC.RECONVERGENT B0 ;  /* 0x0000000000007941 */ /* 0x000fea0003800200 */
.L_x_939:
[----:B------:R-:W-:Y:S01]  /*3750*/  F2FP.F16.F32.PACK_AB R0, RZ, R0 ;  /* 0x00000000ff00723e */ /* 0x000fe200000000ff */
[----:B------:R-:W-:Y:S06]  /*3760*/  BRA `(.L_x_912) ;  /* 0x00000000001c7947 */ /* 0x000fec0003800000 */
.L_x_936:
[----:B------:R-:W2:Y:S02]  /*3770*/  LDG.E.64 R2, desc[UR36][R2.64] ;  /* 0x0000002402027981 */ /* 0x000ea4000c1e1b00 */
[----:B--2---:R-:W0:Y:S02]  /*3780*/  I2F.U64 R0, R2 ;  /* 0x0000000200007312 */ /* 0x004e240000301000 */
[----:B0-----:R-:W-:Y:S01]  /*3790*/  F2FP.F16.F32.PACK_AB R0, RZ, R0 ;  /* 0x00000000ff00723e */ /* 0x001fe200000000ff */
[----:B------:R-:W-:Y:S06]  /*37a0*/  BRA `(.L_x_912) ;  /* 0x00000000000c7947 */ /* 0x000fec0003800000 */
.L_x_935:
[----:B------:R-:W2:Y:S02]  /*37b0*/  LDG.E R2, desc[UR36][R2.64] ;  /* 0x0000002402027981 */ /* 0x000ea4000c1e1900 */
[----:B--2---:R-:W-:-:S04]  /*37c0*/  I2FP.F32.U32 R0, R2 ;  /* 0x0000000200007245 */ /* 0x004fc80000201000 */
[----:B------:R-:W-:-:S07]  /*37d0*/  F2FP.F16.F32.PACK_AB R0, RZ, R0 ;  /* 0x00000000ff00723e */ /* 0x000fce00000000ff */
.L_x_912:
[----:B-----5:R-:W-:Y:S01]  /*37e0*/  HADD2.F32 R19, -RZ, R19.H0_H0 ;  /* 0x20000013ff137230 */ /* 0x020fe20000004100 */
[----:B------:R-:W2:Y:S01]  /*37f0*/  LDCU UR5, c[0x0][0x600] ;  /* 0x0000c000ff0577ac */ /* 0x000ea20008000800 */
[----:B------:R-:W-:Y:S01]  /*3800*/  HADD2.F32 R0, -RZ, R0.H0_H0 ;  /* 0x20000000ff007230 */ /* 0x000fe20000004100 */
[----:B------:R-:W0:Y:S02]  /*3810*/  LDCU.64 UR6, c[0x0][0x5e8] ;  /* 0x0000bd00ff0677ac */ /* 0x000e240008000a00 */
[----:B------:R-:W-:Y:S01]  /*3820*/  FSETP.GT.FTZ.AND P0, PT, R19, RZ, PT ;  /* 0x000000ff1300720b */ /* 0x000fe20003f14000 */
[----:B------:R-:W-:-:S04]  /*3830*/  ULOP3.LUT UR4, UR40, 0xff, URZ, 0xc0, !UPT ;  /* 0x000000ff28047892 */ /* 0x000fc8000f8ec0ff */
[----:B------:R-:W-:-:S08]  /*3840*/  UISETP.GT.AND UP0, UPT, UR4, 0x9, UPT ;  /* 0x000000090400788c */ /* 0x000fd0000bf04270 */
[----:B--2---:R-:W-:Y:S01]  /*3850*/  @!P0 FMUL.FTZ R0, R0, UR5 ;  /* 0x0000000500008c20 */ /* 0x004fe20008410000 */
[----:B01----:R-:W-:-:S04]  /*3860*/  IADD3 R2, P1, PT, R16, UR6, RZ ;  /* 0x0000000610027c10 */ /* 0x003fc8000ff3e0ff */
[----:B------:R-:W-:Y:S02]  /*3870*/  F2FP.F16.F32.PACK_AB R0, RZ, R0 ;  /* 0x00000000ff00723e */ /* 0x000fe400000000ff */
[----:B------:R-:W-:Y:S01]  /*3880*/  IADD3.X R3, PT, PT, RZ, UR7, RZ, P1, !PT ;  /* 0x00000007ff037c10 */ /* 0x000fe20008ffe4ff */
[----:B------:R-:W-:Y:S06]  /*3890*/  BRA.U UP0, `(.L_x_941) ;  /* 0x0000000500047547 */ /* 0x000fec000b800000 */
        /* <DEDUP_REMOVED lines=8> */
[----:B------:R-:W-:-:S04]  /*3920*/  HADD2.F32 R0, -RZ, R0.H0_H0 ;  /* 0x20000000ff007230 */ /* 0x000fc80000004100 */
[----:B------:R-:W0:Y:S02]  /*3930*/  F2I.FTZ.TRUNC.NTZ R5, R0 ;  /* 0x0000000000057305 */ /* 0x000e24000021f100 */
[----:B0-----:R0:W-:Y:S01]  /*3940*/  STG.E.U8 desc[UR36][R2.64], R5 ;  /* 0x0000000502007986 */ /* 0x0011e2000c101124 */
[----:B------:R-:W-:Y:S05]  /*3950*/  BRA `(.L_x_946) ;  /* 0x0000000c00807947 */ /* 0x000fea0003800000 */
.L_x_944:
[----:B------:R-:W-:-:S06]  /*3960*/  HADD2.F32 R5, -RZ, R0.H0_H0 ;  /* 0x20000000ff057230 */ /* 0x000fcc0000004100 */
[----:B------:R-:W0:Y:S02]  /*3970*/  F2I.S64.TRUNC R4, R5 ;  /* 0x0000000500047311 */ /* 0x000e24000020d900 */
[----:B0-----:R1:W-:Y:S01]  /*3980*/  STG.E.U8 desc[UR36][R2.64], R4 ;  /* 0x0000000402007986 */ /* 0x0013e2000c101124 */
[----:B------:R-:W-:Y:S05]  /*3990*/  BRA `(.L_x_946) ;  /* 0x0000000c00707947 */ /* 0x000fea0003800000 */
.L_x_943:
[----:B------:R-:W-:-:S09]  /*39a0*/  UISETP.NE.AND UP0, UPT, UR4, 0x2, UPT ;  /* 0x000000020400788c */ /* 0x000fd2000bf05270 */
[----:B------:R-:W-:Y:S05]  /*39b0*/  BRA.U !UP0, `(.L_x_947) ;  /* 0x0000000108307547 */ /* 0x000fea000b800000 */
[----:B------:R-:W-:-:S09]  /*39c0*/  UISETP.NE.AND UP0, UPT, UR4, 0x3, UPT ;  /* 0x000000030400788c */ /* 0x000fd2000bf05270 */
[----:B------:R-:W-:Y:S05]  /*39d0*/  BRA.U !UP0, `(.L_x_948) ;  /* 0x0000000108187547 */ /* 0x000fea000b800000 */
[----:B------:R-:W-:-:S09]  /*39e0*/  UISETP.NE.AND UP0, UPT, UR4, 0x4, UPT ;  /* 0x000000040400788c */ /* 0x000fd2000bf05270 */
[----:B------:R-:W-:Y:S05]  /*39f0*/  BRA.U UP0, `(.L_x_945) ;  /* 0x0000000900b87547 */ /* 0x000fea000b800000 */
[----:B------:R-:W-:-:S06]  /*3a00*/  HADD2.F32 R4, -RZ, R0.H0_H0 ;  /* 0x20000000ff047230 */ /* 0x000fcc0000004100 */
[----:B------:R-:W0:Y:S02]  /*3a10*/  F2I.S64.TRUNC R4, R4 ;  /* 0x0000000400047311 */ /* 0x000e24000020d900 */
[----:B0-----:R4:W-:Y:S01]  /*3a20*/  STG.E.64 desc[UR36][R2.64], R4 ;  /* 0x0000000402007986 */ /* 0x0019e2000c101b24 */
[----:B------:R-:W-:Y:S05]  /*3a30*/  BRA `(.L_x_946) ;  /* 0x0000000c00487947 */ /* 0x000fea0003800000 */
.L_x_948:
[----:B------:R-:W-:-:S04]  /*3a40*/  HADD2.F32 R0, -RZ, R0.H0_H0 ;  /* 0x20000000ff007230 */ /* 0x000fc80000004100 */
[----:B------:R-:W0:Y:S02]  /*3a50*/  F2I.FTZ.TRUNC.NTZ R5, R0 ;  /* 0x0000000000057305 */ /* 0x000e24000021f100 */
[----:B0-----:R3:W-:Y:S01]  /*3a60*/  STG.E desc[UR36][R2.64], R5 ;  /* 0x0000000502007986 */ /* 0x0017e2000c101924 */
[----:B------:R-:W-:Y:S05]  /*3a70*/  BRA `(.L_x_946) ;  /* 0x0000000c00387947 */ /* 0x000fea0003800000 */
.L_x_947:
[----:B------:R-:W-:-:S04]  /*3a80*/  HADD2.F32 R0, -RZ, R0.H0_H0 ;  /* 0x20000000ff007230 */ /* 0x000fc80000004100 */
[----:B------:R-:W0:Y:S02]  /*3a90*/  F2I.FTZ.TRUNC.NTZ R5, R0 ;  /* 0x0000000000057305 */ /* 0x000e24000021f100 */
[----:B0-----:R2:W-:Y:S01]  /*3aa0*/  STG.E.U16 desc[UR36][R2.64], R5 ;  /* 0x0000000502007986 */ /* 0x0015e2000c101524 */
[----:B------:R-:W-:Y:S05]  /*3ab0*/  BRA `(.L_x_946) ;  /* 0x0000000c00287947 */ /* 0x000fea0003800000 */
.L_x_942:
[----:B------:R-:W-:-:S09]  /*3ac0*/  UISETP.GT.AND UP0, UPT, UR4, 0x6, UPT ;  /* 0x000000060400788c */ /* 0x000fd2000bf04270 */
[----:B------:R-:W-:Y:S05]  /*3ad0*/  BRA.U UP0, `(.L_x_949) ;  /* 0x0000000100247547 */ /* 0x000fea000b800000 */
[----:B------:R-:W-:-:S09]  /*3ae0*/  UISETP.NE.AND UP0, UPT, UR4, 0x5, UPT ;  /* 0x000000050400788c */ /* 0x000fd2000bf05270 */
[----:B------:R-:W-:Y:S05]  /*3af0*/  BRA.U !UP0, `(.L_x_950) ;  /* 0x0000000108147547 */ /* 0x000fea000b800000 */
[----:B------:R-:W-:-:S09]  /*3b00*/  UISETP.NE.AND UP0, UPT, UR4, 0x6, UPT ;  /* 0x000000060400788c */ /* 0x000fd2000bf05270 */
[----:B------:R-:W-:Y:S05]  /*3b10*/  BRA.U UP0, `(.L_x_945) ;  /* 0x0000000900707547 */ /* 0x000fea000b800000 */
[----:B------:R-:W-:-:S05]  /*3b20*/  HADD2.F32 R5, -RZ, R0.H0_H0 ;  /* 0x20000000ff057230 */ /* 0x000fca0000004100 */
[----:B------:R0:W-:Y:S01]  /*3b30*/  STG.E desc[UR36][R2.64], R5 ;  /* 0x0000000502007986 */ /* 0x0001e2000c101924 */
[----:B------:R-:W-:Y:S05]  /*3b40*/  BRA `(.L_x_946) ;  /* 0x0000000c00047947 */ /* 0x000fea0003800000 */
.L_x_950:
[----:B------:R0:W-:Y:S01]  /*3b50*/  STG.E.U16 desc[UR36][R2.64], R0 ;  /* 0x0000000002007986 */ /* 0x0001e2000c101524 */
[----:B------:R-:W-:Y:S05]  /*3b60*/  BRA `(.L_x_946) ;  /* 0x0000000800fc7947 */ /* 0x000fea0003800000 */
.L_x_949:
[----:B------:R-:W-:-:S09]  /*3b70*/  UISETP.NE.AND UP0, UPT, UR4, 0x7, UPT ;  /* 0x000000070400788c */ /* 0x000fd2000bf05270 */
[----:B------:R-:W-:Y:S05]  /*3b80*/  BRA.U !UP0, `(.L_x_951) ;  /* 0x0000000108347547 */ /* 0x000fea000b800000 */
[----:B------:R-:W-:-:S09]  /*3b90*/  UISETP.NE.AND UP0, UPT, UR4, 0x8, UPT ;  /* 0x000000080400788c */ /* 0x000fd2000bf05270 */
[----:B------:R-:W-:Y:S05]  /*3ba0*/  BRA.U !UP0, `(.L_x_952) ;  /* 0x0000000108187547 */ /* 0x000fea000b800000 */
[----:B------:R-:W-:-:S09]  /*3bb0*/  UISETP.NE.AND UP0, UPT, UR4, 0x9, UPT ;  /* 0x000000090400788c */ /* 0x000fd2000bf05270 */
[----:B------:R-:W-:Y:S05]  /*3bc0*/  BRA.U UP0, `(.L_x_945) ;  /* 0x0000000900447547 */ /* 0x000fea000b800000 */
[----:B------:R-:W-:Y:S02]  /*3bd0*/  HADD2.F32 R4, -RZ, R0.H0_H0 ;  /* 0x20000000ff047230 */ /* 0x000fe40000004100 */
[----:B------:R-:W-:-:S05]  /*3be0*/  IMAD.MOV.U32 R5, RZ, RZ, RZ ;  /* 0x000000ffff057224 */ /* 0x000fca00078e00ff */
[----:B------:R0:W-:Y:S01]  /*3bf0*/  STG.E.64 desc[UR36][R2.64], R4 ;  /* 0x0000000402007986 */ /* 0x0001e2000c101b24 */
[----:B------:R-:W-:Y:S05]  /*3c00*/  BRA `(.L_x_946) ;  /* 0x0000000800d47947 */ /* 0x000fea0003800000 */
.L_x_952:
[----:B------:R-:W-:-:S05]  /*3c10*/  HADD2.F32 R0, -RZ, R0.H0_H0 ;  /* 0x20000000ff007230 */ /* 0x000fca0000004100 */
[----:B------:R-:W-:-:S04]  /*3c20*/  F2FP.F16.F32.PACK_AB R0, RZ, R0 ;  /* 0x00000000ff00723e */ /* 0x000fc800000000ff */
[----:B------:R-:W-:-:S05]  /*3c30*/  PRMT R0, R0, 0x5410, RZ ;  /* 0x0000541000007816 */ /* 0x000fca00000000ff */
[----:B------:R0:W-:Y:S01]  /*3c40*/  STG.E desc[UR36][R2.64], R0 ;  /* 0x0000000002007986 */ /* 0x0001e2000c101924 */
[----:B------:R-:W-:Y:S05]  /*3c50*/  BRA `(.L_x_946) ;  /* 0x0000000800c07947 */ /* 0x000fea0003800000 */
.L_x_951:
[----:B------:R-:W-:-:S05]  /*3c60*/  HADD2.F32 R4, -RZ, R0.H0_H0 ;  /* 0x20000000ff047230 */ /* 0x000fca0000004100 */
[----:B------:R-:W-:-:S06]  /*3c70*/  FMUL.FTZ R4, R4, 1 ;  /* 0x3f80000004047820 */ /* 0x000fcc0000410000 */
[----:B------:R-:W0:Y:S02]  /*3c80*/  F2F.F64.F32 R4, R4 ;  /* 0x0000000400047310 */ /* 0x000e240000201800 */
[----:B0-----:R0:W-:Y:S01]  /*3c90*/  STG.E.64 desc[UR36][R2.64], R4 ;  /* 0x0000000402007986 */ /* 0x0011e2000c101b24 */
[----:B------:R-:W-:Y:S05]  /*3ca0*/  BRA `(.L_x_946) ;  /* 0x0000000800ac7947 */ /* 0x000fea0003800000 */
.L_x_941:
        /* <DEDUP_REMOVED lines=8> */
[----:B------:R-:W-:-:S05]  /*3d30*/  HADD2.F32 R0, -RZ, R0.H0_H0 ;  /* 0x20000000ff007230 */ /* 0x000fca0000004100 */
[----:B------:R-:W-:-:S04]  /*3d40*/  FSETP.NEU.FTZ.AND P0, PT, R0, RZ, PT ;  /* 0x000000ff0000720b */ /* 0x000fc80003f1d000 */
[----:B------:R-:W-:-:S05]  /*3d50*/  SEL R5, RZ, 0x1, !P0 ;  /* 0x00000001ff057807 */ /* 0x000fca0004000000 */
[----:B------:R0:W-:Y:S01]  /*3d60*/  STG.E.U8 desc[UR36][R2.64], R5 ;  /* 0x0000000502007986 */ /* 0x0001e2000c101124 */
[----:B------:R-:W-:Y:S05]  /*3d70*/  BRA `(.L_x_946) ;  /* 0x0000000800787947 */ /* 0x000fea0003800000 */
.L_x_955:
[----:B------:R-:W-:Y:S01]  /*3d80*/  HADD2.F32 R0, -RZ, R0.H0_H0 ;  /* 0x20000000ff007230 */ /* 0x000fe20000004100 */
[----:B------:R-:W-:-:S04]  /*3d90*/  CS2R R6, SRZ ;  /* 0x0000000000067805 */ /* 0x000fc8000001ff00 */
[----:B------:R-:W-:-:S04]  /*3da0*/  FMUL.FTZ R0, R0, 1 ;  /* 0x3f80000000007820 */ /* 0x000fc80000410000 */
[----:B------:R-:W0:Y:S02]  /*3db0*/  F2F.F64.F32 R4, R0 ;  /* 0x0000000000047310 */ /* 0x000e240000201800 */
[----:B0-----:R0:W-:Y:S01]  /*3dc0*/  STG.E.128 desc[UR36][R2.64], R4 ;  /* 0x0000000402007986 */ /* 0x0011e2000c101d24 */
[----:B------:R-:W-:Y:S05]  /*3dd0*/  BRA `(.L_x_946) ;  /* 0x0000000800607947 */ /* 0x000fea0003800000 */
.L_x_954:
[----:B------:R-:W-:-:S09]  /*3de0*/  UISETP.NE.AND UP0, UPT, UR4, 0xf, UPT ;  /* 0x0000000f0400788c */ /* 0x000fd2000bf05270 */
[----:B------:R-:W-:Y:S05]  /*3df0*/  BRA.U !UP0, `(.L_x_956) ;  /* 0x0000000108a07547 */ /* 0x000fea000b800000 */
[----:B------:R-:W-:-:S09]  /*3e00*/  UISETP.NE.AND UP0, UPT, UR4, 0x17, UPT ;  /* 0x000000170400788c */ /* 0x000fd2000bf05270 */
[----:B------:R-:W-:Y:S05]  /*3e10*/  BRA.U !UP0, `(.L_x_957) ;  /* 0x00000001084c7547 */ /* 0x000fea000b800000 */
[----:B------:R-:W-:-:S09]  /*3e20*/  UISETP.NE.AND UP0, UPT, UR4, 0x18, UPT ;  /* 0x000000180400788c */ /* 0x000fd2000bf05270 */
[----:B------:R-:W-:Y:S05]  /*3e30*/  BRA.U UP0, `(.L_x_945) ;  /* 0x0000000500a87547 */ /* 0x000fea000b800000 */
[----:B------:R-:W-:Y:S01]  /*3e40*/  HADD2.F32 R7, -RZ, R0.H0_H0 ;  /* 0x20000000ff077230 */ /* 0x000fe20000004100 */
        /* <DEDUP_REMOVED lines=12> */
.L_x_959:
[----:B------:R-:W-:Y:S05]  /*3f10*/  BSYNC.RECONVERGENT B0 ;  /* 0x0000000000007941 */ /* 0x000fea0003800200 */
.L_x_958:
[----:B------:R-:W-:-:S05]  /*3f20*/  LOP3.LUT R5, R0, 0x80, R5, 0xf8, !PT ;  /* 0x0000008000057812 */ /* 0x000fca00078ef805 */
[----:B------:R0:W-:Y:S01]  /*3f30*/  STG.E.U8 desc[UR36][R2.64], R5 ;  /* 0x0000000502007986 */ /* 0x0001e2000c101124 */
[----:B------:R-:W-:Y:S05]  /*3f40*/  BRA `(.L_x_946) ;  /* 0x0000000800047947 */ /* 0x000fea0003800000 */
.L_x_957:
[----:B------:R-:W-:Y:S01]  /*3f50*/  HADD2.F32 R7, -RZ, R0.H0_H0 ;  /* 0x20000000ff077230 */ /* 0x000fe20000004100 */
        /* <DEDUP_REMOVED lines=14> */
.L_x_961:
[----:B------:R-:W-:Y:S05]  /*4040*/  BSYNC.RECONVERGENT B0 ;  /* 0x0000000000007941 */ /* 0x000fea0003800200 */
.L_x_960:
[----:B------:R-:W-:-:S05]  /*4050*/  LOP3.LUT R5, R0, 0x80, R5, 0xf8, !PT ;  /* 0x0000008000057812 */ /* 0x000fca00078ef805 */
[----:B------:R0:W-:Y:S01]  /*4060*/  STG.E.U8 desc[UR36][R2.64], R5 ;  /* 0x0000000502007986 */ /* 0x0001e2000c101124 */
[----:B------:R-:W-:Y:S05]  /*4070*/  BRA `(.L_x_946) ;  /* 0x0000000400b87947 */ /* 0x000fea0003800000 */
.L_x_956:
[----:B------:R-:W-:-:S05]  /*4080*/  HADD2.F32 R0, -RZ, R0.H0_H0 ;  /* 0x20000000ff007230 */ /* 0x000fca0000004100 */
[----:B------:R-:W-:-:S05]  /*4090*/  F2FP.BF16.F32.PACK_AB R0, RZ, R0 ;  /* 0x00000000ff00723e */ /* 0x000fca00000010ff */
[----:B------:R0:W-:Y:S01]  /*40a0*/  STG.E.U16 desc[UR36][R2.64], R0 ;  /* 0x0000000002007986 */ /* 0x0001e2000c101524 */
[----:B------:R-:W-:Y:S05]  /*40b0*/  BRA `(.L_x_946) ;  /* 0x0000000400a87947 */ /* 0x000fea0003800000 */
.L_x_953:
        /* <DEDUP_REMOVED lines=8> */
[----:B------:R-:W-:-:S06]  /*4140*/  HADD2.F32 R5, -RZ, R0.H0_H0 ;  /* 0x20000000ff057230 */ /* 0x000fcc0000004100 */
[----:B------:R-:W0:Y:S02]  /*4150*/  F2I.FTZ.U32.TRUNC.NTZ R5, R5 ;  /* 0x0000000500057305 */ /* 0x000e24000021f000 */
[----:B0-----:R0:W-:Y:S01]  /*4160*/  STG.E.U16 desc[UR36][R2.64], R5 ;  /* 0x0000000502007986 */ /* 0x0011e2000c101524 */
[----:B------:R-:W-:Y:S05]  /*4170*/  BRA `(.L_x_946) ;  /* 0x0000000400787947 */ /* 0x000fea0003800000 */
.L_x_964:
[----:B------:R-:W-:Y:S01]  /*4180*/  HADD2.F32 R5, -RZ, R0.H0_H0 ;  /* 0x20000000ff057230 */ /* 0x000fe20000004100 */
        /* <DEDUP_REMOVED lines=12> */
.L_x_967:
[----:B------:R-:W-:-:S04]  /*4250*/  SHF.R.U32.HI R0, RZ, 0x14, R5 ;  /* 0x00000014ff007819 */ /* 0x000fc80000011605 */
[----:B------:R-:W-:-:S04]  /*4260*/  LOP3.LUT R0, R0, 0x1, RZ, 0xc0, !PT ;  /* 0x0000000100007812 */ /* 0x000fc800078ec0ff */
[----:B------:R-:W-:-:S04]  /*4270*/  IADD3 R0, PT, PT, R5, 0x487ffff, R0 ;  /* 0x0487ffff05007810 */ /* 0x000fc80007ffe000 */
[----:B------:R-:W-:-:S04]  /*4280*/  SHF.R.U32.HI R0, RZ, 0x14, R0 ;  /* 0x00000014ff007819 */ /* 0x000fc80000011600 */
[----:B------:R-:W-:-:S07]  /*4290*/  LOP3.LUT R4, R0, 0xff, RZ, 0xc0, !PT ;  /* 0x000000ff00047812 */ /* 0x000fce00078ec0ff */
.L_x_968:
[----:B------:R-:W-:-:S04]  /*42a0*/  SHF.R.U32.HI R5, RZ, 0x18, R5 ;  /* 0x00000018ff057819 */ /* 0x000fc80000011605 */
[----:B------:R-:W-:-:S04]  /*42b0*/  LOP3.LUT R4, R4, 0x80, R5, 0xf8, !PT ;  /* 0x0000008004047812 */ /* 0x000fc800078ef805 */
[----:B------:R-:W-:-:S07]  /*42c0*/  PRMT R0, R4, 0x7610, R0 ;  /* 0x0000761004007816 */ /* 0x000fce0000000000 */
.L_x_966:
[----:B------:R-:W-:Y:S05]  /*42d0*/  BSYNC.RECONVERGENT B0 ;  /* 0x0000000000007941 */ /* 0x000fea0003800200 */
.L_x_965:
[----:B------:R0:W-:Y:S01]  /*42e0*/  STG.E.U8 desc[UR36][R2.64], R0 ;  /* 0x0000000002007986 */ /* 0x0001e2000c101124 */
[----:B------:R-:W-:Y:S05]  /*42f0*/  BRA `(.L_x_946) ;  /* 0x0000000400187947 */ /* 0x000fea0003800000 */
.L_x_963:
        /* <DEDUP_REMOVED lines=13> */
.L_x_971:
[----:B------:R-:W-:-:S04]  /*43d0*/  SHF.R.U32.HI R0, RZ, 0x15, R5 ;  /* 0x00000015ff007819 */ /* 0x000fc80000011605 */
[----:B------:R-:W-:-:S04]  /*43e0*/  LOP3.LUT R0, R0, 0x1, RZ, 0xc0, !PT ;  /* 0x0000000100007812 */ /* 0x000fc800078ec0ff */
[----:B------:R-:W-:-:S04]  /*43f0*/  IADD3 R0, PT, PT, R5, 0x88fffff, R0 ;  /* 0x088fffff05007810 */ /* 0x000fc80007ffe000 */
[----:B------:R-:W-:-:S04]  /*4400*/  SHF.R.U32.HI R0, RZ, 0x15, R0 ;  /* 0x00000015ff007819 */ /* 0x000fc80000011600 */
[----:B------:R-:W-:-:S07]  /*4410*/  LOP3.LUT R4, R0, 0xff, RZ, 0xc0, !PT ;  /* 0x000000ff00047812 */ /* 0x000fce00078ec0ff */
.L_x_972:
[----:B------:R-:W-:-:S04]  /*4420*/  SHF.R.U32.HI R5, RZ, 0x18, R5 ;  /* 0x00000018ff057819 */ /* 0x000fc80000011605 */
[----:B------:R-:W-:-:S04]  /*4430*/  LOP3.LUT R4, R4, 0x80, R5, 0xf8, !PT ;  /* 0x0000008004047812 */ /* 0x000fc800078ef805 */
[----:B------:R-:W-:-:S07]  /*4440*/  PRMT R0, R4, 0x7610, R0 ;  /* 0x0000761004007816 */ /* 0x000fce0000000000 */
.L_x_970:
[----:B------:R-:W-:Y:S05]  /*4450*/  BSYNC.RECONVERGENT B0 ;  /* 0x0000000000007941 */ /* 0x000fea0003800200 */
.L_x_969:
[----:B------:R0:W-:Y:S01]  /*4460*/  STG.E.U8 desc[UR36][R2.64], R0 ;  /* 0x0000000002007986 */ /* 0x0001e2000c101124 */
[----:B------:R-:W-:Y:S05]  /*4470*/  BRA `(.L_x_946) ;  /* 0x0000000000b87947 */ /* 0x000fea0003800000 */
.L_x_962:
[----:B------:R-:W-:-:S09]  /*4480*/  UISETP.NE.AND UP0, UPT, UR4, 0x1c, UPT ;  /* 0x0000001c0400788c */ /* 0x000fd2000bf05270 */
[----:B------:R-:W-:Y:S05]  /*4490*/  BRA.U !UP0, `(.L_x_973) ;  /* 0x0000000108a47547 */ /* 0x000fea000b800000 */
[----:B------:R-:W-:-:S09]  /*44a0*/  UISETP.NE.AND UP0, UPT, UR4, 0x1d, UPT ;  /* 0x0000001d0400788c */ /* 0x000fd2000bf05270 */
[----:B------:R-:W-:Y:S05]  /*44b0*/  BRA.U !UP0, `(.L_x_974) ;  /* 0x00000001088c7547 */ /* 0x000fea000b800000 */
[----:B------:R-:W-:-:S09]  /*44c0*/  UISETP.NE.AND UP0, UPT, UR4, 0x2c, UPT ;  /* 0x0000002c0400788c */ /* 0x000fd2000bf05270 */
[----:B------:R-:W-:Y:S05]  /*44d0*/  BRA.U !UP0, `(.L_x_975) ;  /* 0x0000000108447547 */ /* 0x000fea000b800000 */
.L_x_945:
[----:B------:R-:W-:Y:S01]  /*44e0*/  MOV R0, 0x0 ;  /* 0x0000000000007802 */ /* 0x000fe20000000f00 */
[----:B------:R-:W0:Y:S01]  /*44f0*/  LDCU.64 UR6, c[0x4][0x128] ;  /* 0x01002500ff0677ac */ /* 0x000e220008000a00 */
[----:B------:R-:W-:Y:S02]  /*4500*/  HFMA2 R8, -RZ, RZ, 0, 6.020069122314453125e-06 ;  /* 0x00000065ff087431 */ /* 0x000fe400000001ff */
[----:B------:R-:W-:Y:S01]  /*4510*/  IMAD.MOV.U32 R12, RZ, RZ, 0x1 ;  /* 0x00000001ff0c7424 */ /* 0x000fe200078e00ff */
[----:B------:R1:W2:Y:S01]  /*4520*/  LDC.64 R2, c[0x4][R0] ;  /* 0x0100000000027b82 */ /* 0x0002a20000000a00 */
[----:B------:R-:W3:Y:S01]  /*4530*/  LDCU.64 UR8, c[0x4][0x130] ;  /* 0x01002600ff0877ac */ /* 0x000ee20008000a00 */
[----:B------:R-:W-:Y:S01]  /*4540*/  IMAD.MOV.U32 R13, RZ, RZ, RZ ;  /* 0x000000ffff0d7224 */ /* 0x000fe200078e00ff */
[----:B------:R-:W4:Y:S01]  /*4550*/  LDCU.64 UR4, c[0x4][0x30] ;  /* 0x01000600ff0477ac */ /* 0x000f220008000a00 */
[----:B0-----:R-:W-:Y:S01]  /*4560*/  MOV R4, UR6 ;  /* 0x0000000600047c02 */ /* 0x001fe20008000f00 */
[----:B------:R-:W-:-:S02]  /*4570*/  IMAD.U32 R5, RZ, RZ, UR7 ;  /* 0x00000007ff057e24 */ /* 0x000fc4000f8e00ff */
[----:B---3--:R-:W-:Y:S02]  /*4580*/  IMAD.U32 R6, RZ, RZ, UR8 ;  /* 0x00000008ff067e24 */ /* 0x008fe4000f8e00ff */
[----:B------:R-:W-:Y:S02]  /*4590*/  IMAD.U32 R7, RZ, RZ, UR9 ;  /* 0x00000009ff077e24 */ /* 0x000fe4000f8e00ff */
[----:B----4-:R-:W-:Y:S02]  /*45a0*/  IMAD.U32 R10, RZ, RZ, UR4 ;  /* 0x00000004ff0a7e24 */ /* 0x010fe4000f8e00ff */
[----:B-1----:R-:W-:-:S07]  /*45b0*/  IMAD.U32 R11, RZ, RZ, UR5 ;  /* 0x00000005ff0b7e24 */ /* 0x002fce000f8e00ff */
[----:B------:R-:W-:-:S07]  /*45c0*/  LEPC R20, `(.L_x_976) ;  /* 0x000000001014794e */ /* 0x000fce0000000000 */
[----:B--2---:R-:W-:Y:S05]  /*45d0*/  CALL.ABS.NOINC R2 ;  /* 0x0000000002007343 */ /* 0x004fea0003c00000 */
.L_x_976:
[----:B------:R-:W-:Y:S05]  /*45e0*/  BRA `(.L_x_946) ;  /* 0x00000000005c7947 */ /* 0x000fea0003800000 */
.L_x_975:
[----:B------:R-:W-:-:S05]  /*45f0*/  HADD2.F32 R5, -RZ, R0.H0_H0 ;  /* 0x20000000ff057230 */ /* 0x000fca0000004100 */
        /* <DEDUP_REMOVED lines=15> */
.L_x_974:
[----:B------:R-:W-:-:S06]  /*46f0*/  HADD2.F32 R4, -RZ, R0.H0_H0 ;  /* 0x20000000ff047230 */ /* 0x000fcc0000004100 */
[----:B------:R-:W0:Y:S02]  /*4700*/  F2I.U64.TRUNC R4, R4 ;  /* 0x0000000400047311 */ /* 0x000e24000020d800 */
[----:B0-----:R0:W-:Y:S01]  /*4710*/  STG.E.64 desc[UR36][R2.64], R4 ;  /* 0x0000000402007986 */ /* 0x0011e2000c101b24 */
[----:B------:R-:W-:Y:S05]  /*4720*/  BRA `(.L_x_946) ;  /* 0x00000000000c7947 */ /* 0x000fea0003800000 */
.L_x_973:
[----:B------:R-:W-:-:S04]  /*4730*/  HADD2.F32 R0, -RZ, R0.H0_H0 ;  /* 0x20000000ff007230 */ /* 0x000fc80000004100 */
[----:B------:R-:W0:Y:S02]  /*4740*/  F2I.FTZ.U32.TRUNC.NTZ R5, R0 ;  /* 0x0000000000057305 */ /* 0x000e24000021f000 */
[----:B0-----:R0:W-:Y:S02]  /*4750*/  STG.E desc[UR36][R2.64], R5 ;  /* 0x0000000502007986 */ /* 0x0011e4000c101924 */
.L_x_946:
[----:B------:R-:W-:-:S07]  /*4760*/  VIADD R17, R17, 0x80 ;  /* 0x0000008011117836 */ /* 0x000fce0000000000 */
.L_x_871:
[----:B------:R-:W-:Y:S05]  /*4770*/  BSYNC.RECONVERGENT B6 ;  /* 0x0000000000067941 */ /* 0x000fea0003800200 */
.L_x_870:
        /* <DEDUP_REMOVED lines=11> */
[----:B------:R-:W-:Y:S01]  /*4830*/  IMAD.MOV.U32 R16, RZ, RZ, RZ ;  /* 0x000000ffff107224 */ /* 0x000fe200078e00ff */
[----:B------:R-:W0:Y:S01]  /*4840*/  LDCU UR6, c[0x0][0x38c] ;  /* 0x00007180ff0677ac */ /* 0x000e220008000800 */
[----:B------:R-:W5:Y:S01]  /*4850*/  LDCU.64 UR8, c[0x0][0x4b8] ;  /* 0x00009700ff0877ac */ /* 0x000f620008000a00 */
[----:B------:R-:W-:Y:S01]  /*4860*/  UISETP.NE.AND UP0, UPT, UR39, URZ, UPT ;  /* 0x000000ff2700728c */ /* 0x000fe2000bf05270 */
[----:B-1234-:R-:W-:Y:S01]  /*4870*/  IMAD.HI.U32 R2, R17, UR4, R16 ;  /* 0x0000000411027c27 */ /* 0x01efe2000f8e0010 */
[----:B------:R-:W1:Y:S04]  /*4880*/  LDCU UR4, c[0x0][0x4c0] ;  /* 0x00009800ff0477ac */ /* 0x000e680008000800 */
[----:B------:R-:W-:-:S04]  /*4890*/  SHF.R.U32.HI R3, RZ, UR5, R2 ;  /* 0x00000005ff037c19 */ /* 0x000fc80008011602 */
[----:B------:R-:W-:-:S05]  /*48a0*/  IADD3 R18, PT, PT, -R3, RZ, RZ ;  /* 0x000000ff03127210 */ /* 0x000fca0007ffe1ff */
        /* <DEDUP_REMOVED lines=339> */
.L_x_979:
        /* <DEDUP_REMOVED lines=19> */
.L_x_983:
[----:B------:R-:W2:Y:S02]  /*5f10*/  LDG.E.U8 R2, desc[UR36][R2.64] ;  /* 0x0000002402027981 */ /* 0x000ea4000c1e1100 */
[----:B--2---:R-:W-:-:S04]  /*5f20*/  I2FP.F32.U32 R0, R2 ;  /* 0x0000000200007245 */ /* 0x004fc80000201000 */
[----:B------:R-:W-:-:S04]  /*5f30*/  F2FP.F16.F32.PACK_AB R0, RZ, R0 ;  /* 0x00000000ff00723e */ /* 0x000fc800000000ff */
[----:B------:R-:W-:Y:S01]  /*5f40*/  PRMT R19, R0, 0x7610, R19 ;  /* 0x0000761000137816 */ /* 0x000fe20000000013 */
[----:B------:R-:W-:Y:S06]  /*5f50*/  BRA `(.L_x_985) ;  /* 0x0000000c00d47947 */ /* 0x000fec0003800000 */
.L_x_982:
        /* <DEDUP_REMOVED lines=11> */
.L_x_987:
[----:B------:R-:W2:Y:S02]  /*6010*/  LDG.E R2, desc[UR36][R2.64] ;  /* 0x0000002402027981 */ /* 0x000ea4000c1e1900 */
[----:B--2---:R-:W-:-:S04]  /*6020*/  I2FP.F32.S32 R0, R2 ;  /* 0x0000000200007245 */ /* 0x004fc80000201400 */
[----:B------:R-:W-:-:S04]  /*6030*/  F2FP.F16.F32.PACK_AB R0, RZ, R0 ;  /* 0x00000000ff00723e */ /* 0x000fc800000000ff */
[----:B------:R-:W-:Y:S01]  /*6040*/  PRMT R19, R0, 0x7610, R19 ;  /* 0x0000761000137816 */ /* 0x000fe20000000013 */
[----:B------:R-:W-:Y:S06]  /*6050*/  BRA `(.L_x_985) ;  /* 0x0000000c00947947 */ /* 0x000fec0003800000 */
.L_x_986:
[----:B------:R-:W2:Y:S02]  /*6060*/  LDG.E.U16 R2, desc[UR36][R2.64] ;  /* 0x0000002402027981 */ /* 0x000ea4000c1e1500 */
[----:B--2---:R-:W0:Y:S02]  /*6070*/  I2F.S16 R0, R2 ;  /* 0x0000000200007306 */ /* 0x004e240000101400 */
[----:B0-----:R-:W-:-:S04]  /*6080*/  F2FP.F16.F32.PACK_AB R0, RZ, R0 ;  /* 0x00000000ff00723e */ /* 0x001fc800000000ff */
[----:B------:R-:W-:Y:S01]  /*6090*/  PRMT R19, R0, 0x7610, R19 ;  /* 0x0000761000137816 */ /* 0x000fe20000000013 */
[----:B------:R-:W-:Y:S06]  /*60a0*/  BRA `(.L_x_985) ;  /* 0x0000000c00807947 */ /* 0x000fec0003800000 */
.L_x_981:
        /* <DEDUP_REMOVED lines=9> */
.L_x_989:
[----:B------:R1:W5:Y:S01]  /*6140*/  LDG.E.U16 R19, desc[UR36][R2.64] ;  /* 0x0000002402137981 */ /* 0x000362000c1e1500 */
[----:B------:R-:W-:Y:S05]  /*6150*/  BRA `(.L_x_985) ;  /* 0x0000000c00547947 */ /* 0x000fea0003800000 */
.L_x_988:
        /* <DEDUP_REMOVED lines=9> */
.L_x_991:
[----:B------:R0:W5:Y:S01]  /*61f0*/  LDG.E.U16 R19, desc[UR36][R2.64] ;  /* 0x0000002402137981 */ /* 0x000162000c1e1500 */
[----:B------:R-:W-:Y:S05]  /*6200*/  BRA `(.L_x_985) ;  /* 0x0000000c00287947 */ /* 0x000fea0003800000 */
.L_x_990:
        /* <DEDUP_REMOVED lines=13> */
.L_x_980:
        /* <DEDUP_REMOVED lines=14> */
.L_x_994:
        /* <DEDUP_REMOVED lines=13> */
.L_x_993:
        /* <DEDUP_REMOVED lines=27> */
.L_x_996:
        /* <DEDUP_REMOVED lines=11> */
[----:B------:R-:W-:-:S04]  /*66f0*/  F2FP.F16.F32.PACK_AB R0, RZ, R0 ;  /* 0x00000000ff00723e */ /* 0x000fc800000000ff */
[----:B------:R-:W-:Y:S01]  /*6700*/  PRMT R19, R0, 0x7610, R19 ;  /* 0x0000761000137816 */ /* 0x000fe20000000013 */
[----:B------:R-:W-:Y:S06]  /*6710*/  BRA `(.L_x_985) ;  /* 0x0000000400e47947 */ /* 0x000fec0003800000 */
.L_x_995:
[----:B------:R-:W2:Y:S02]  /*6720*/  LDG.E.U16 R0, desc[UR36][R2.64] ;  /* 0x0000002402007981 */ /* 0x000ea4000c1e1500 */
[----:B--2---:R-:W-:-:S05]  /*6730*/  IMAD.U32 R0, R0, 0x10000, RZ ;  /* 0x0001000000007824 */ /* 0x004fca00078e00ff */
[----:B------:R-:W-:-:S04]  /*6740*/  F2FP.F16.F32.PACK_AB R0, RZ, R0 ;  /* 0x00000000ff00723e */ /* 0x000fc800000000ff */
[----:B------:R-:W-:Y:S01]  /*6750*/  PRMT R19, R0, 0x7610, R19 ;  /* 0x0000761000137816 */ /* 0x000fe20000000013 */
[----:B------:R-:W-:Y:S06]  /*6760*/  BRA `(.L_x_985) ;  /* 0x0000000400d07947 */ /* 0x000fec0003800000 */
.L_x_992:
        /* <DEDUP_REMOVED lines=13> */
.L_x_999:
        /* <DEDUP_REMOVED lines=21> */
.L_x_1003:
[----:B------:R-:W-:Y:S05]  /*6990*/  BSYNC.RECONVERGENT B1 ;  /* 0x0000000000017941 */ /* 0x000fea0003800200 */
.L_x_1002:
[----:B------:R-:W-:Y:S01]  /*69a0*/  IMAD.SHL.U32 R0, R0, 0x100000, RZ ;  /* 0x0010000000007824 */ /* 0x000fe200078e00ff */
[----:B------:R-:W-:-:S04]  /*69b0*/  LEA R2, R2, 0x3b800000, 0x17 ;  /* 0x3b80000002027811 */ /* 0x000fc800078eb8ff */
[----:B------:R-:W-:-:S07]  /*69c0*/  LOP3.LUT R0, R2, R0, R7, 0xfe, !PT ;  /* 0x0000000002007212 */ /* 0x000fce00078efe07 */
.L_x_1001:
[----:B------:R-:W-:Y:S05]  /*69d0*/  BSYNC.RECONVERGENT B0 ;  /* 0x0000000000007941 */ /* 0x000fea0003800200 */
.L_x_1000:
[----:B------:R-:W-:-:S04]  /*69e0*/  F2FP.F16.F32.PACK_AB R0, RZ, R0 ;  /* 0x00000000ff00723e */ /* 0x000fc800000000ff */
[----:B------:R-:W-:Y:S01]  /*69f0*/  PRMT R19, R0, 0x7610, R19 ;  /* 0x0000761000137816 */ /* 0x000fe20000000013 */
[----:B------:R-:W-:Y:S06]  /*6a00*/  BRA `(.L_x_985) ;  /* 0x0000000400287947 */ /* 0x000fec0003800000 */
.L_x_998:
        /* <DEDUP_REMOVED lines=21> */
.L_x_1007:
[----:B------:R-:W-:Y:S05]  /*6b60*/  BSYNC.RECONVERGENT B1 ;  /* 0x0000000000017941 */ /* 0x000fea0003800200 */
.L_x_1006:
[----:B------:R-:W-:Y:S01]  /*6b70*/  IMAD.SHL.U32 R0, R0, 0x200000, RZ ;  /* 0x0020000000007824 */ /* 0x000fe200078e00ff */
[----:B------:R-:W-:-:S04]  /*6b80*/  LEA R2, R2, 0x37800000, 0x17 ;  /* 0x3780000002027811 */ /* 0x000fc800078eb8ff */
[----:B------:R-:W-:-:S07]  /*6b90*/  LOP3.LUT R0, R2, R0, R7, 0xfe, !PT ;  /* 0x0000000002007212 */ /* 0x000fce00078efe07 */
.L_x_1005:
[----:B------:R-:W-:Y:S05]  /*6ba0*/  BSYNC.RECONVERGENT B0 ;  /* 0x0000000000007941 */ /* 0x000fea0003800200 */
.L_x_1004:
[----:B------:R-:W-:-:S04]  /*6bb0*/  F2FP.F16.F32.PACK_AB R0, RZ, R0 ;  /* 0x00000000ff00723e */ /* 0x000fc800000000ff */
[----:B------:R-:W-:Y:S01]  /*6bc0*/  PRMT R19, R0, 0x7610, R19 ;  /* 0x0000761000137816 */ /* 0x000fe20000000013 */
[----:B------:R-:W-:Y:S06]  /*6bd0*/  BRA `(.L_x_985) ;  /* 0x0000000000b47947 */ /* 0x000fec0003800000 */
.L_x_997:
        /* <DEDUP_REMOVED lines=14> */
.L_x_1011:
[----:B------:R-:W-:Y:S05]  /*6cc0*/  BSYNC.RECONVERGENT B0 ;  /* 0x0000000000007941 */ /* 0x000fea0003800200 */
.L_x_1010:
[----:B------:R-:W-:-:S04]  /*6cd0*/  F2FP.F16.F32.PACK_AB R0, RZ, R0 ;  /* 0x00000000ff00723e */ /* 0x000fc800000000ff */
[----:B------:R-:W-:Y:S01]  /*6ce0*/  PRMT R19, R0, 0x7610, R19 ;  /* 0x0000761000137816 */ /* 0x000fe20000000013 */
[----:B------:R-:W-:Y:S06]  /*6cf0*/  BRA `(.L_x_985) ;  /* 0x00000000006c7947 */ /* 0x000fec0003800000 */
.L_x_984:
        /* <DEDUP_REMOVED lines=15> */
[----:B--2---:R-:W-:Y:S05]  /*6df0*/  CALL.ABS.NOINC R2 ;  /* 0x0000000002007343 */ /* 0x004fea0003c00000 */
.L_x_1012:
[----:B------:R-:W-:Y:S01]  /*6e00*/  PRMT R19, RZ, 0x7610, R19 ;  /* 0x00007610ff137816 */ /* 0x000fe20000000013 */
[----:B------:R-:W-:Y:S06]  /*6e10*/  BRA `(.L_x_985) ;  /* 0x0000000000247947 */ /* 0x000fec0003800000 */
.L_x_1009:
[----:B------:R-:W2:Y:S02]  /*6e20*/  LDG.E.64 R2, desc[UR36][R2.64] ;  /* 0x0000002402027981 */ /* 0x000ea4000c1e1b00 */
[----:B--2---:R-:W0:Y:S02]  /*6e30*/  I2F.U64 R0, R2 ;  /* 0x0000000200007312 */ /* 0x004e240000301000 */
[----:B0-----:R-:W-:-:S04]  /*6e40*/  F2FP.F16.F32.PACK_AB R0, RZ, R0 ;  /* 0x00000000ff00723e */ /* 0x001fc800000000ff */
[----:B------:R-:W-:Y:S01]  /*6e50*/  PRMT R19, R0, 0x7610, R19 ;  /* 0x0000761000137816 */ /* 0x000fe20000000013 */
[----:B------:R-:W-:Y:S06]  /*6e60*/  BRA `(.L_x_985) ;  /* 0x0000000000107947 */ /* 0x000fec0003800000 */
.L_x_1008:
[----:B------:R-:W2:Y:S02]  /*6e70*/  LDG.E R2, desc[UR36][R2.64] ;  /* 0x0000002402027981 */ /* 0x000ea4000c1e1900 */
[----:B--2---:R-:W-:-:S04]  /*6e80*/  I2FP.F32.U32 R0, R2 ;  /* 0x0000000200007245 */ /* 0x004fc80000201000 */
[----:B------:R-:W-:-:S04]  /*6e90*/  F2FP.F16.F32.PACK_AB R0, RZ, R0 ;  /* 0x00000000ff00723e */ /* 0x000fc800000000ff */
[----:B------:R-:W-:-:S07]  /*6ea0*/  PRMT R19, R0, 0x7610, R19 ;  /* 0x0000761000137816 */ /* 0x000fce0000000013 */
.L_x_985:
[----:B------:R-:W0:Y:S01]  /*6eb0*/  LDCU.64 UR6, c[0x0][0x5f8] ;  /* 0x0000bf00ff0677ac */ /* 0x000e220008000a00 */
[----:B------:R-:W-:-:S04]  /*6ec0*/  UPRMT UR4, UR40, 0x7772, URZ ;  /* 0x0000777228047896 */ /* 0x000fc800080000ff */
[----:B------:R-:W-:Y:S01]  /*6ed0*/  UISETP.GT.AND UP0, UPT, UR4, 0x9, UPT ;  /* 0x000000090400788c */ /* 0x000fe2000bf04270 */
[----:B01----:R-:W-:-:S04]  /*6ee0*/  IADD3 R2, P0, PT, R18, UR6, RZ ;  /* 0x0000000612027c10 */ /* 0x003fc8000ff1e0ff */
        /* <DEDUP_REMOVED lines=14> */
.L_x_1016:
[----:B------:R-:W2:Y:S02]  /*6fd0*/  LDG.E.U8 R2, desc[UR36][R2.64] ;  /* 0x0000002402027981 */ /* 0x000ea4000c1e1100 */
[----:B--2---:R-:W-:-:S04]  /*6fe0*/  I2FP.F32.U32 R0, R2 ;  /* 0x0000000200007245 */ /* 0x004fc80000201000 */
[----:B------:R-:W-:Y:S01]  /*6ff0*/  F2FP.F16.F32.PACK_AB R0, RZ, R0 ;  /* 0x00000000ff00723e */ /* 0x000fe200000000ff */
[----:B------:R-:W-:Y:S06]  /*7000*/  BRA `(.L_x_1018) ;  /* 0x0000000c009c7947 */ /* 0x000fec0003800000 */
.L_x_1015:
        /* <DEDUP_REMOVED lines=10> */
.L_x_1020:
[----:B------:R-:W2:Y:S02]  /*70b0*/  LDG.E R2, desc[UR36][R2.64] ;  /* 0x0000002402027981 */ /* 0x000ea4000c1e1900 */
[----:B--2---:R-:W-:-:S04]  /*70c0*/  I2FP.F32.S32 R0, R2 ;  /* 0x0000000200007245 */ /* 0x004fc80000201400 */
[----:B------:R-:W-:Y:S01]  /*70d0*/  F2FP.F16.F32.PACK_AB R0, RZ, R0 ;  /* 0x00000000ff00723e */ /* 0x000fe200000000ff */
[----:B------:R-:W-:Y:S06]  /*70e0*/  BRA `(.L_x_1018) ;  /* 0x0000000c00647947 */ /* 0x000fec0003800000 */
.L_x_1019:
[----:B------:R-:W2:Y:S02]  /*70f0*/  LDG.E.U16 R2, desc[UR36][R2.64] ;  /* 0x0000002402027981 */ /* 0x000ea4000c1e1500 */
[----:B--2---:R-:W0:Y:S02]  /*7100*/  I2F.S16 R0, R2 ;  /* 0x0000000200007306 */ /* 0x004e240000101400 */
[----:B0-----:R-:W-:Y:S01]  /*7110*/  F2FP.F16.F32.PACK_AB R0, RZ, R0 ;  /* 0x00000000ff00723e */ /* 0x001fe200000000ff */
[----:B------:R-:W-:Y:S06]  /*7120*/  BRA `(.L_x_1018) ;  /* 0x0000000c00547947 */ /* 0x000fec0003800000 */
.L_x_1014:
        /* <DEDUP_REMOVED lines=9> */
.L_x_1022:
[----:B------:R0:W5:Y:S01]  /*71c0*/  LDG.E.U16 R0, desc[UR36][R2.64] ;  /* 0x0000002402007981 */ /* 0x000162000c1e1500 */
[----:B------:R-:W-:Y:S05]  /*71d0*/  BRA `(.L_x_1018) ;  /* 0x0000000c00287947 */ /* 0x000fea0003800000 */
.L_x_1021:
        /* <DEDUP_REMOVED lines=9> */
.L_x_1024:
[----:B------:R1:W5:Y:S01]  /*7270*/  LDG.E.U16 R0, desc[UR36][R2.64] ;  /* 0x0000002402007981 */ /* 0x000362000c1e1500 */
[----:B------:R-:W-:Y:S05]  /*7280*/  BRA `(.L_x_1018) ;  /* 0x0000000800fc7947 */ /* 0x000fea0003800000 */
.L_x_1023:
        /* <DEDUP_REMOVED lines=12> */
.L_x_1013:
        /* <DEDUP_REMOVED lines=13> */
.L_x_1027:
        /* <DEDUP_REMOVED lines=12> */
.L_x_1026:
        /* <DEDUP_REMOVED lines=27> */
.L_x_1029:
        /* <DEDUP_REMOVED lines=11> */
[----:B------:R-:W-:Y:S01]  /*7740*/  F2FP.F16.F32.PACK_AB R0, RZ, R0 ;  /* 0x00000000ff00723e */ /* 0x000fe200000000ff */
[----:B------:R-:W-:Y:S06]  /*7750*/  BRA `(.L_x_1018) ;  /* 0x0000000400c87947 */ /* 0x000fec0003800000 */
.L_x_1028:
[----:B------:R-:W2:Y:S02]  /*7760*/  LDG.E.U16 R0, desc[UR36][R2.64] ;  /* 0x0000002402007981 */ /* 0x000ea4000c1e1500 */
[----:B--2---:R-:W-:-:S04]  /*7770*/  SHF.L.U32 R0, R0, 0x10, RZ ;  /* 0x0000001000007819 */ /* 0x004fc800000006ff */
[----:B------:R-:W-:Y:S01]  /*7780*/  F2FP.F16.F32.PACK_AB R0, RZ, R0 ;  /* 0x00000000ff00723e */ /* 0x000fe200000000ff */
[----:B------:R-:W-:Y:S06]  /*7790*/  BRA `(.L_x_1018) ;  /* 0x0000000400b87947 */ /* 0x000fec0003800000 */
.L_x_1025:
        /* <DEDUP_REMOVED lines=12> */
.L_x_1032:
        /* <DEDUP_REMOVED lines=21> */
.L_x_1036:
[----:B------:R-:W-:Y:S05]  /*79b0*/  BSYNC.RECONVERGENT B1 ;  /* 0x0000000000017941 */ /* 0x000fea0003800200 */
.L_x_1035:
[----:B------:R-:W-:Y:S02]  /*79c0*/  SHF.L.U32 R0, R0, 0x14, RZ ;  /* 0x0000001400007819 */ /* 0x000fe400000006ff */
[----:B------:R-:W-:-:S04]  /*79d0*/  LEA R2, R2, 0x3b800000, 0x17 ;  /* 0x3b80000002027811 */ /* 0x000fc800078eb8ff */
[----:B------:R-:W-:-:S07]  /*79e0*/  LOP3.LUT R0, R2, R0, R7, 0xfe, !PT ;  /* 0x0000000002007212 */ /* 0x000fce00078efe07 */
.L_x_1034:
[----:B------:R-:W-:Y:S05]  /*79f0*/  BSYNC.RECONVERGENT B0 ;  /* 0x0000000000007941 */ /* 0x000fea0003800200 */
.L_x_1033:
[----:B------:R-:W-:Y:S01]  /*7a00*/  F2FP.F16.F32.PACK_AB R0, RZ, R0 ;  /* 0x00000000ff00723e */ /* 0x000fe200000000ff */
[----:B------:R-:W-:Y:S06]  /*7a10*/  BRA `(.L_x_1018) ;  /* 0x0000000400187947 */ /* 0x000fec0003800000 */
.L_x_1031:
        /* <DEDUP_REMOVED lines=21> */
.L_x_1040:
[----:B------:R-:W-:Y:S05]  /*7b70*/  BSYNC.RECONVERGENT B1 ;  /* 0x0000000000017941 */ /* 0x000fea0003800200 */
.L_x_1039:
[----:B------:R-:W-:Y:S02]  /*7b80*/  SHF.L.U32 R0, R0, 0x15, RZ ;  /* 0x0000001500007819 */ /* 0x000fe400000006ff */
[----:B------:R-:W-:-:S04]  /*7b90*/  LEA R2, R2, 0x37800000, 0x17 ;  /* 0x3780000002027811 */ /* 0x000fc800078eb8ff */
[----:B------:R-:W-:-:S07]  /*7ba0*/  LOP3.LUT R0, R2, R0, R7, 0xfe, !PT ;  /* 0x0000000002007212 */ /* 0x000fce00078efe07 */
.L_x_1038:
[----:B------:R-:W-:Y:S05]  /*7bb0*/  BSYNC.RECONVERGENT B0 ;  /* 0x0000000000007941 */ /* 0x000fea0003800200 */
.L_x_1037:
[----:B------:R-:W-:Y:S01]  /*7bc0*/  F2FP.F16.F32.PACK_AB R0, RZ, R0 ;  /* 0x00000000ff00723e */ /* 0x000fe200000000ff */
[----:B------:R-:W-:Y:S06]  /*7bd0*/  BRA `(.L_x_1018) ;  /* 0x0000000000a87947 */ /* 0x000fec0003800000 */
.L_x_1030:
        /* <DEDUP_REMOVED lines=14> */
.L_x_1044:
[----:B------:R-:W-:Y:S05]  /*7cc0*/  BSYNC.RECONVERGENT B0 ;  /* 0x0000000000007941 */ /* 0x000fea0003800200 */
.L_x_1043:
[----:B------:R-:W-:Y:S01]  /*7cd0*/  F2FP.F16.F32.PACK_AB R0, RZ, R0 ;  /* 0x00000000ff00723e */ /* 0x000fe200000000ff */
[----:B------:R-:W-:Y:S06]  /*7ce0*/  BRA `(.L_x_1018) ;  /* 0x0000000000647947 */ /* 0x000fec0003800000 */
.L_x_1017:
        /* <DEDUP_REMOVED lines=8> */
[----:B0-----:R-:W-:Y:S01]  /*7d70*/  IMAD.U32 R4, RZ, RZ, UR4 ;  /* 0x00000004ff047e24 */ /* 0x001fe2000f8e00ff */
[----:B------:R-:W-:Y:S01]  /*7d80*/  MOV R5, UR5 ;  /* 0x0000000500057c02 */ /* 0x000fe20008000f00 */
[----:B-1----:R-:W-:-:S02]  /*7d90*/  IMAD.U32 R6, RZ, RZ, UR6 ;  /* 0x00000006ff067e24 */ /* 0x002fc4000f8e00ff */
[----:B------:R-:W-:Y:S02]  /*7da0*/  IMAD.U32 R7, RZ, RZ, UR7 ;  /* 0x00000007ff077e24 */ /* 0x000fe4000f8e00ff */
[----:B---3--:R-:W-:Y:S02]  /*7db0*/  IMAD.U32 R10, RZ, RZ, UR8 ;  /* 0x00000008ff0a7e24 */ /* 0x008fe4000f8e00ff */
[----:B------:R-:W-:-:S07]  /*7dc0*/  IMAD.U32 R11, RZ, RZ, UR9 ;  /* 0x00000009ff0b7e24 */ /* 0x000fce000f8e00ff */
[----:B------:R-:W-:-:S07]  /*7dd0*/  LEPC R20, `(.L_x_1045) ;  /* 0x000000001014794e */ /* 0x000fce0000000000 */
[----:B--2--5:R-:W-:Y:S05]  /*7de0*/  CALL.ABS.NOINC R2 ;  /* 0x0000000002007343 */ /* 0x024fea0003c00000 */
.L_x_1045:
[----:B------:R-:W-:Y:S01]  /*7df0*/  PRMT R0, RZ, 0x7610, R0 ;  /* 0x00007610ff007816 */ /* 0x000fe20000000000 */
[----:B------:R-:W-:Y:S06]  /*7e00*/  BRA `(.L_x_1018) ;  /* 0x00000000001c7947 */ /* 0x000fec0003800000 */
.L_x_1042:
[----:B------:R-:W2:Y:S02]  /*7e10*/  LDG.E.64 R2, desc[UR36][R2.64] ;  /* 0x0000002402027981 */ /* 0x000ea4000c1e1b00 */
[----:B--2---:R-:W0:Y:S02]  /*7e20*/  I2F.U64 R0, R2 ;  /* 0x0000000200007312 */ /* 0x004e240000301000 */
[----:B0-----:R-:W-:Y:S01]  /*7e30*/  F2FP.F16.F32.PACK_AB R0, RZ, R0 ;  /* 0x00000000ff00723e */ /* 0x001fe200000000ff */
[----:B------:R-:W-:Y:S06]  /*7e40*/  BRA `(.L_x_1018) ;  /* 0x00000000000c7947 */ /* 0x000fec0003800000 */
.L_x_1041:
[----:B------:R-:W2:Y:S02]  /*7e50*/  LDG.E R2, desc[UR36][R2.64] ;  /* 0x0000002402027981 */ /* 0x000ea4000c1e1900 */
[----:B--2---:R-:W-:-:S04]  /*7e60*/  I2FP.F32.U32 R0, R2 ;  /* 0x0000000200007245 */ /* 0x004fc80000201000 */
[----:B------:R-:W-:-:S07]  /*7e70*/  F2FP.F16.F32.PACK_AB R0, RZ, R0 ;  /* 0x00000000ff00723e */ /* 0x000fce00000000ff */
.L_x_1018:
[----:B------:R-:W0:Y:S01]  /*7e80*/  LDCU.64 UR4, c[0x0][0x5e8] ;  /* 0x0000bd00ff0477ac */ /* 0x000e220008000a00 */
[----:B-----5:R-:W-:Y:S02]  /*7e90*/  HADD2.F32 R19, -RZ, R19.H0_H0 ;  /* 0x20000013ff137230 */ /* 0x020fe40000004100 */
[----:B------:R-:W-:Y:S01]  /*7ea0*/  HADD2.F32 R0, -RZ, R0.H0_H0 ;  /* 0x20000000ff007230 */ /* 0x000fe20000004100 */
[----:B------:R-:W2:Y:S02]  /*7eb0*/  LDCU UR6, c[0x0][0x600] ;  /* 0x0000c000ff0677ac */ /* 0x000ea40008000800 */
[----:B------:R-:W-:Y:S01]  /*7ec0*/  FSETP.GT.FTZ.AND P0, PT, R19, RZ, PT ;  /* 0x000000ff1300720b */ /* 0x000fe20003f14000 */
[----:B------:R-:W-:-:S04]  /*7ed0*/  ULOP3.LUT UR7, UR40, 0xff, URZ, 0xc0, !UPT ;  /* 0x000000ff28077892 */ /* 0x000fc8000f8ec0ff */
[----:B------:R-:W-:Y:S01]  /*7ee0*/  UISETP.GT.AND UP0, UPT, UR7, 0x9, UPT ;  /* 0x000000090700788c */ /* 0x000fe2000bf04270 */
[----:B01----:R-:W-:-:S07]  /*7ef0*/  IADD3 R2, P1, PT, R16, UR4, RZ ;  /* 0x0000000410027c10 */ /* 0x003fce000ff3e0ff */
[----:B--2---:R-:W-:Y:S01]  /*7f00*/  @!P0 FMUL.FTZ R0, R0, UR6 ;  /* 0x0000000600008c20 */ /* 0x004fe20008410000 */
[----:B------:R-:W-:-:S04]  /*7f10*/  IMAD.X R3, RZ, RZ, UR5, P1 ;  /* 0x00000005ff037e24 */ /* 0x000fc800088e06ff */
[----:B------:R-:W-:Y:S01]  /*7f20*/  F2FP.F16.F32.PACK_AB R0, RZ, R0 ;  /* 0x00000000ff00723e */ /* 0x000fe200000000ff */
        /* <DEDUP_REMOVED lines=13> */
.L_x_1049:
[----:B------:R-:W-:-:S06]  /*8000*/  HADD2.F32 R5, -RZ, R0.H0_H0 ;  /* 0x20000000ff057230 */ /* 0x000fcc0000004100 */
[----:B------:R-:W0:Y:S02]  /*8010*/  F2I.S64.TRUNC R4, R5 ;  /* 0x0000000500047311 */ /* 0x000e24000020d900 */
[----:B0-----:R0:W-:Y:S01]  /*8020*/  STG.E.U8 desc[UR36][R2.64], R4 ;  /* 0x0000000402007986 */ /* 0x0011e2000c101124 */
[----:B------:R-:W-:Y:S05]  /*8030*/  BRA `(.L_x_1051) ;  /* 0x0000000c006c7947 */ /* 0x000fea0003800000 */
.L_x_1048:
        /* <DEDUP_REMOVED lines=10> */
.L_x_1053:
[----:B------:R-:W-:-:S04]  /*80e0*/  HADD2.F32 R0, -RZ, R0.H0_H0 ;  /* 0x20000000ff007230 */ /* 0x000fc80000004100 */
[----:B------:R-:W0:Y:S02]  /*80f0*/  F2I.FTZ.TRUNC.NTZ R5, R0 ;  /* 0x0000000000057305 */ /* 0x000e24000021f100 */
[----:B0-----:R0:W-:Y:S01]  /*8100*/  STG.E desc[UR36][R2.64], R5 ;  /* 0x0000000502007986 */ /* 0x0011e2000c101924 */
[----:B------:R-:W-:Y:S05]  /*8110*/  BRA `(.L_x_1051) ;  /* 0x0000000c00347947 */ /* 0x000fea0003800000 */
.L_x_1052:
[----:B------:R-:W-:-:S04]  /*8120*/  HADD2.F32 R0, -RZ, R0.H0_H0 ;  /* 0x20000000ff007230 */ /* 0x000fc80000004100 */
[----:B------:R-:W0:Y:S02]  /*8130*/  F2I.FTZ.TRUNC.NTZ R5, R0 ;  /* 0x0000000000057305 */ /* 0x000e24000021f100 */
[----:B0-----:R0:W-:Y:S01]  /*8140*/  STG.E.U16 desc[UR36][R2.64], R5 ;  /* 0x0000000502007986 */ /* 0x0011e2000c101524 */
[----:B------:R-:W-:Y:S05]  /*8150*/  BRA `(.L_x_1051) ;  /* 0x0000000c00247947 */ /* 0x000fea0003800000 */
.L_x_1047:
        /* <DEDUP_REMOVED lines=9> */
.L_x_1055:
[----:B------:R0:W-:Y:S01]  /*81f0*/  STG.E.U16 desc[UR36][R2.64], R0 ;  /* 0x0000000002007986 */ /* 0x0001e2000c101524 */
[----:B------:R-:W-:Y:S05]  /*8200*/  BRA `(.L_x_1051) ;  /* 0x0000000800f87947 */ /* 0x000fea0003800000 */
.L_x_1054:
        /* <DEDUP_REMOVED lines=10> */
.L_x_1057:
[----:B------:R-:W-:-:S05]  /*82b0*/  HADD2.F32 R0, -RZ, R0.H0_H0 ;  /* 0x20000000ff007230 */ /* 0x000fca0000004100 */
[----:B------:R-:W-:-:S04]  /*82c0*/  F2FP.F16.F32.PACK_AB R0, RZ, R0 ;  /* 0x00000000ff00723e */ /* 0x000fc800000000ff */
[----:B------:R-:W-:-:S05]  /*82d0*/  PRMT R0, R0, 0x5410, RZ ;  /* 0x0000541000007816 */ /* 0x000fca00000000ff */
[----:B------:R0:W-:Y:S01]  /*82e0*/  STG.E desc[UR36][R2.64], R0 ;  /* 0x0000000002007986 */ /* 0x0001e2000c101924 */
[----:B------:R-:W-:Y:S05]  /*82f0*/  BRA `(.L_x_1051) ;  /* 0x0000000800bc7947 */ /* 0x000fea0003800000 */
.L_x_1056:
[----:B------:R-:W-:-:S05]  /*8300*/  HADD2.F32 R4, -RZ, R0.H0_H0 ;  /* 0x20000000ff047230 */ /* 0x000fca0000004100 */
[----:B------:R-:W-:-:S06]  /*8310*/  FMUL.FTZ R4, R4, 1 ;  /* 0x3f80000004047820 */ /* 0x000fcc0000410000 */
[----:B------:R-:W0:Y:S02]  /*8320*/  F2F.F64.F32 R4, R4 ;  /* 0x0000000400047310 */ /* 0x000e240000201800 */
[----:B0-----:R0:W-:Y:S01]  /*8330*/  STG.E.64 desc[UR36][R2.64], R4 ;  /* 0x0000000402007986 */ /* 0x0011e2000c101b24 */
[----:B------:R-:W-:Y:S05]  /*8340*/  BRA `(.L_x_1051) ;  /* 0x0000000800a87947 */ /* 0x000fea0003800000 */
.L_x_1046:
        /* <DEDUP_REMOVED lines=14> */
.L_x_1061:
[----:B------:R-:W-:Y:S01]  /*8430*/  HADD2.F32 R5, -RZ, R0.H0_H0 ;  /* 0x20000000ff057230 */ /* 0x000fe20000004100 */
[----:B------:R-:W-:Y:S01]  /*8440*/  BSSY.RECONVERGENT B0, `(.L_x_1062) ;  /* 0x0000013000007945 */ /* 0x000fe20003800200 */
[----:B------:R-:W-:-:S03]  /*8450*/  MOV R0, 0x80 ;  /* 0x0000008000007802 */ /* 0x000fc60000000f00 */
        /* <DEDUP_REMOVED lines=15> */
.L_x_1064:
[----:B------:R-:W-:-:S04]  /*8550*/  SHF.R.U32.HI R5, RZ, 0x18, R5 ;  /* 0x00000018ff057819 */ /* 0x000fc80000011605 */
[----:B------:R-:W-:-:S07]  /*8560*/  LOP3.LUT R0, R0, 0x80, R5, 0xf8, !PT ;  /* 0x0000008000007812 */ /* 0x000fce00078ef805 */
.L_x_1063:
[----:B------:R-:W-:Y:S05]  /*8570*/  BSYNC.RECONVERGENT B0 ;  /* 0x0000000000007941 */ /* 0x000fea0003800200 */
.L_x_1062:
[----:B------:R3:W-:Y:S01]  /*8580*/  STG.E.U8 desc[UR36][R2.64], R0 ;  /* 0x0000000002007986 */ /* 0x0007e2000c101124 */
[----:B------:R-:W-:Y:S05]  /*8590*/  BRA `(.L_x_1051) ;  /* 0x0000000800147947 */ /* 0x000fea0003800000 */
.L_x_1060:
[----:B------:R-:W-:Y:S01]  /*85a0*/  HADD2.F32 R5, -RZ, R0.H0_H0 ;  /* 0x20000000ff057230 */ /* 0x000fe20000004100 */
        /* <DEDUP_REMOVED lines=17> */
.L_x_1067:
[----:B------:R-:W-:-:S04]  /*86c0*/  SHF.R.U32.HI R5, RZ, 0x18, R5 ;  /* 0x00000018ff057819 */ /* 0x000fc80000011605 */
[----:B------:R-:W-:-:S07]  /*86d0*/  LOP3.LUT R0, R0, 0x80, R5, 0xf8, !PT ;  /* 0x0000008000007812 */ /* 0x000fce00078ef805 */
.L_x_1066:
[----:B------:R-:W-:Y:S05]  /*86e0*/  BSYNC.RECONVERGENT B0 ;  /* 0x0000000000007941 */ /* 0x000fea0003800200 */
.L_x_1065:
[----:B------:R0:W-:Y:S01]  /*86f0*/  STG.E.U8 desc[UR36][R2.64], R0 ;  /* 0x0000000002007986 */ /* 0x0001e2000c101124 */
[----:B------:R-:W-:Y:S05]  /*8700*/  BRA `(.L_x_1051) ;  /* 0x0000000400b87947 */ /* 0x000fea0003800000 */
.L_x_1059:
[----:B------:R-:W-:-:S09]  /*8710*/  UISETP.NE.AND UP0, UPT, UR7, 0x1c, UPT ;  /* 0x0000001c0700788c */ /* 0x000fd2000bf05270 */
[----:B------:R-:W-:Y:S05]  /*8720*/  BRA.U !UP0, `(.L_x_1068) ;  /* 0x0000000108607547 */ /* 0x000fea000b800000 */
[----:B------:R-:W-:-:S09]  /*8730*/  UISETP.NE.AND UP0, UPT, UR7, 0x1d, UPT ;  /* 0x0000001d0700788c */ /* 0x000fd2000bf05270 */
[----:B------:R-:W-:Y:S05]  /*8740*/  BRA.U !UP0, `(.L_x_1069) ;  /* 0x0000000108487547 */ /* 0x000fea000b800000 */
[----:B------:R-:W-:-:S09]  /*8750*/  UISETP.NE.AND UP0, UPT, UR7, 0x2c, UPT ;  /* 0x0000002c0700788c */ /* 0x000fd2000bf05270 */
[----:B------:R-:W-:Y:S05]  /*8760*/  BRA.U UP0, `(.L_x_1050) ;  /* 0x0000000100bc7547 */ /* 0x000fea000b800000 */
        /* <DEDUP_REMOVED lines=8> */
[----:B------:R-:W-:Y:S02]  /*87f0*/  @P1 ISETP.EQ.U32.AND P2, PT, R0, 0x1, P0 ;  /* 0x000000010000180c */ /* 0x000fe40000742070 */
[----:B------:R-:W-:Y:S02]  /*8800*/  PLOP3.LUT P0, PT, PT, PT, PT, 0x80, 0x8 ;  /* 0x000000000008781c */ /* 0x000fe40003f0f070 */
[----:B------:R-:W-:Y:S02]  /*8810*/  @P1 PLOP3.LUT P0, PT, P2, PT, PT, 0x80, 0x8 ;  /* 0x000000000008181c */ /* 0x000fe4000170f070 */
[----:B------:R-:W-:-:S11]  /*8820*/  @P1 IADD3 R0, PT, PT, R6, 0x1, RZ ;  /* 0x0000000106001810 */ /* 0x000fd60007ffe0ff */
[----:B------:R-:W-:-:S04]  /*8830*/  @!P0 IMAD.MOV R0, RZ, RZ, R6 ;  /* 0x000000ffff008224 */ /* 0x000fc800078e0206 */
[----:B------:R-:W-:-:S05]  /*8840*/  @P1 IMAD.MOV.U32 R5, RZ, RZ, R0 ;  /* 0x000000ffff051224 */ /* 0x000fca00078e0000 */
[----:B------:R2:W-:Y:S01]  /*8850*/  STG.E.U8 desc[UR36][R2.64], R5 ;  /* 0x0000000502007986 */ /* 0x0005e2000c101124 */
[----:B------:R-:W-:Y:S05]  /*8860*/  BRA `(.L_x_1051) ;  /* 0x0000000400607947 */ /* 0x000fea0003800000 */
.L_x_1069:
[----:B------:R-:W-:-:S06]  /*8870*/  HADD2.F32 R4, -RZ, R0.H0_H0 ;  /* 0x20000000ff047230 */ /* 0x000fcc0000004100 */
[----:B------:R-:W0:Y:S02]  /*8880*/  F2I.U64.TRUNC R4, R4 ;  /* 0x0000000400047311 */ /* 0x000e24000020d800 */
[----:B0-----:R1:W-:Y:S01]  /*8890*/  STG.E.64 desc[UR36][R2.64], R4 ;  /* 0x0000000402007986 */ /* 0x0013e2000c101b24 */
[----:B------:R-:W-:Y:S05]  /*88a0*/  BRA `(.L_x_1051) ;  /* 0x0000000400507947 */ /* 0x000fea0003800000 */
.L_x_1068:
[----:B------:R-:W-:-:S04]  /*88b0*/  HADD2.F32 R0, -RZ, R0.H0_H0 ;  /* 0x20000000ff007230 */ /* 0x000fc80000004100 */
[----:B------:R-:W0:Y:S02]  /*88c0*/  F2I.FTZ.U32.TRUNC.NTZ R5, R0 ;  /* 0x0000000000057305 */ /* 0x000e24000021f000 */
[----:B0-----:R0:W-:Y:S01]  /*88d0*/  STG.E desc[UR36][R2.64], R5 ;  /* 0x0000000502007986 */ /* 0x0011e2000c101924 */
[----:B------:R-:W-:Y:S05]  /*88e0*/  BRA `(.L_x_1051) ;  /* 0x0000000400407947 */ /* 0x000fea0003800000 */
.L_x_1058:
        /* <DEDUP_REMOVED lines=11> */
.L_x_1071:
[----:B------:R-:W-:Y:S01]  /*89a0*/  HADD2.F32 R0, -RZ, R0.H0_H0 ;  /* 0x20000000ff007230 */ /* 0x000fe20000004100 */
[----:B------:R-:W-:-:S04]  /*89b0*/  CS2R R6, SRZ ;  /* 0x0000000000067805 */ /* 0x000fc8000001ff00 */
[----:B------:R-:W-:-:S04]  /*89c0*/  FMUL.FTZ R0, R0, 1 ;  /* 0x3f80000000007820 */ /* 0x000fc80000410000 */
[----:B------:R-:W0:Y:S02]  /*89d0*/  F2F.F64.F32 R4, R0 ;  /* 0x0000000000047310 */ /* 0x000e240000201800 */
[----:B0-----:R0:W-:Y:S01]  /*89e0*/  STG.E.128 desc[UR36][R2.64], R4 ;  /* 0x0000000402007986 */ /* 0x0011e2000c101d24 */
[----:B------:R-:W-:Y:S05]  /*89f0*/  BRA `(.L_x_1051) ;  /* 0x0000000000fc7947 */ /* 0x000fea0003800000 */
.L_x_1070:
[----:B------:R-:W-:-:S09]  /*8a00*/  UISETP.NE.AND UP0, UPT, UR7, 0xf, UPT ;  /* 0x0000000f0700788c */ /* 0x000fd2000bf05270 */
[----:B------:R-:W-:Y:S05]  /*8a10*/  BRA.U !UP0, `(.L_x_1072) ;  /* 0x0000000108e87547 */ /* 0x000fea000b800000 */
[----:B------:R-:W-:-:S09]  /*8a20*/  UISETP.NE.AND UP0, UPT, UR7, 0x17, UPT ;  /* 0x000000170700788c */ /* 0x000fd2000bf05270 */
[----:B------:R-:W-:Y:S05]  /*8a30*/  BRA.U !UP0, `(.L_x_1073) ;  /* 0x0000000108907547 */ /* 0x000fea000b800000 */
[----:B------:R-:W-:-:S09]  /*8a40*/  UISETP.NE.AND UP0, UPT, UR7, 0x18, UPT ;  /* 0x000000180700788c */ /* 0x000fd2000bf05270 */
[----:B------:R-:W-:Y:S05]  /*8a50*/  BRA.U !UP0, `(.L_x_1074) ;  /* 0x0000000108447547 */ /* 0x000fea000b800000 */
.L_x_1050:
[----:B------:R-:W-:Y:S01]  /*8a60*/  MOV R0, 0x0 ;  /* 0x0000000000007802 */ /* 0x000fe20000000f00 */
[----:B------:R-:W0:Y:S01]  /*8a70*/  LDCU.64 UR4, c[0x4][0x128] ;  /* 0x01002500ff0477ac */ /* 0x000e220008000a00 */
[----:B------:R-:W-:Y:S02]  /*8a80*/  HFMA2 R12, -RZ, RZ, 0, 5.9604644775390625e-08 ;  /* 0x00000001ff0c7431 */ /* 0x000fe400000001ff */
[----:B------:R-:W-:Y:S01]  /*8a90*/  IMAD.MOV.U32 R8, RZ, RZ, 0x65 ;  /* 0x00000065ff087424 */ /* 0x000fe200078e00ff */
[----:B------:R1:W2:Y:S01]  /*8aa0*/  LDC.64 R2, c[0x4][R0] ;  /* 0x0100000000027b82 */ /* 0x0002a20000000a00 */
[----:B------:R-:W3:Y:S01]  /*8ab0*/  LDCU.64 UR6, c[0x4][0x130] ;  /* 0x01002600ff0677ac */ /* 0x000ee20008000a00 */
[----:B------:R-:W-:Y:S01]  /*8ac0*/  IMAD.MOV.U32 R13, RZ, RZ, RZ ;  /* 0x000000ffff0d7224 */ /* 0x000fe200078e00ff */
[----:B------:R-:W4:Y:S01]  /*8ad0*/  LDCU.64 UR8, c[0x4][0x30] ;  /* 0x01000600ff0877ac */ /* 0x000f220008000a00 */
[----:B0-----:R-:W-:Y:S02]  /*8ae0*/  IMAD.U32 R4, RZ, RZ, UR4 ;  /* 0x00000004ff047e24 */ /* 0x001fe4000f8e00ff */
[----:B------:R-:W-:Y:S01]  /*8af0*/  IMAD.U32 R5, RZ, RZ, UR5 ;  /* 0x00000005ff057e24 */ /* 0x000fe2000f8e00ff */
[----:B---3--:R-:W-:Y:S01]  /*8b00*/  MOV R6, UR6 ;  /* 0x0000000600067c02 */ /* 0x008fe20008000f00 */
[----:B------:R-:W-:-:S02]  /*8b10*/  IMAD.U32 R7, RZ, RZ, UR7 ;  /* 0x00000007ff077e24 */ /* 0x000fc4000f8e00ff */
[----:B----4-:R-:W-:Y:S02]  /*8b20*/  IMAD.U32 R10, RZ, RZ, UR8 ;  /* 0x00000008ff0a7e24 */ /* 0x010fe4000f8e00ff */
[----:B-1----:R-:W-:-:S07]  /*8b30*/  IMAD.U32 R11, RZ, RZ, UR9 ;  /* 0x00000009ff0b7e24 */ /* 0x002fce000f8e00ff */
[----:B------:R-:W-:-:S07]  /*8b40*/  LEPC R20, `(.L_x_1075) ;  /* 0x000000001014794e */ /* 0x000fce0000000000 */
[----:B--2---:R-:W-:Y:S05]  /*8b50*/  CALL.ABS.NOINC R2 ;  /* 0x0000000002007343 */ /* 0x004fea0003c00000 */
.L_x_1075:
[----:B------:R-:W-:Y:S05]  /*8b60*/  BRA `(.L_x_1051) ;  /* 0x0000000000a07947 */ /* 0x000fea0003800000 */
.L_x_1074:
[----:B------:R-:W-:Y:S01]  /*8b70*/  HADD2.F32 R7, -RZ, R0.H0_H0 ;  /* 0x20000000ff077230 */ /* 0x000fe20000004100 */
        /* <DEDUP_REMOVED lines=12> */
.L_x_1077:
[----:B------:R-:W-:Y:S05]  /*8c40*/  BSYNC.RECONVERGENT B0 ;  /* 0x0000000000007941 */ /* 0x000fea0003800200 */
.L_x_1076:
[----:B------:R-:W-:-:S05]  /*8c50*/  LOP3.LUT R5, R0, 0x80, R5, 0xf8, !PT ;  /* 0x0000008000057812 */ /* 0x000fca00078ef805 */
[----:B------:R0:W-:Y:S01]  /*8c60*/  STG.E.U8 desc[UR36][R2.64], R5 ;  /* 0x0000000502007986 */ /* 0x0001e2000c101124 */
[----:B------:R-:W-:Y:S05]  /*8c70*/  BRA `(.L_x_1051) ;  /* 0x00000000005c7947 */ /* 0x000fea0003800000 */
.L_x_1073:
[----:B------:R-:W-:Y:S01]  /*8c80*/  HADD2.F32 R5, -RZ, R0.H0_H0 ;  /* 0x20000000ff057230 */ /* 0x000fe20000004100 */
        /* <DEDUP_REMOVED lines=11> */
.L_x_1079:
[----:B------:R-:W-:Y:S01]  /*8d40*/  IMAD.MOV.U32 R0, RZ, RZ, 0x7f ;  /* 0x0000007fff007424 */ /* 0x000fe200078e00ff */
[----:B------:R-:W-:-:S04]  /*8d50*/  ISETP.GT.U32.AND P0, PT, R4, 0x7f800000, PT ;  /* 0x7f8000000400780c */ /* 0x000fc80003f04070 */
[----:B------:R-:W-:-:S09]  /*8d60*/  SEL R0, R0, 0x7c, P0 ;  /* 0x0000007c00007807 */ /* 0x000fd20000000000 */
.L_x_1080:
[----:B------:R-:W-:Y:S05]  /*8d70*/  BSYNC.RECONVERGENT B0 ;  /* 0x0000000000007941 */ /* 0x000fea0003800200 */
.L_x_1078:
[----:B------:R-:W-:-:S04]  /*8d80*/  SHF.R.U32.HI R5, RZ, 0x18, R5 ;  /* 0x00000018ff057819 */ /* 0x000fc80000011605 */
[----:B------:R-:W-:-:S05]  /*8d90*/  LOP3.LUT R5, R0, 0x80, R5, 0xf8, !PT ;  /* 0x0000008000057812 */ /* 0x000fca00078ef805 */
[----:B------:R0:W-:Y:S01]  /*8da0*/  STG.E.U8 desc[UR36][R2.64], R5 ;  /* 0x0000000502007986 */ /* 0x0001e2000c101124 */
[----:B------:R-:W-:Y:S05]  /*8db0*/  BRA `(.L_x_1051) ;  /* 0x00000000000c7947 */ /* 0x000fea0003800000 */
.L_x_1072:
[----:B------:R-:W-:-:S05]  /*8dc0*/  HADD2.F32 R0, -RZ, R0.H0_H0 ;  /* 0x20000000ff007230 */ /* 0x000fca0000004100 */
[----:B------:R-:W-:-:S05]  /*8dd0*/  F2FP.BF16.F32.PACK_AB R0, RZ, R0 ;  /* 0x00000000ff00723e */ /* 0x000fca00000010ff */
[----:B------:R0:W-:Y:S02]  /*8de0*/  STG.E.U16 desc[UR36][R2.64], R0 ;  /* 0x0000000002007986 */ /* 0x0001e4000c101524 */
.L_x_1051:
[----:B------:R-:W-:-:S07]  /*8df0*/  VIADD R17, R17, 0x80 ;  /* 0x0000008011117836 */ /* 0x000fce0000000000 */
.L_x_978:
[----:B------:R-:W-:Y:S05]  /*8e00*/  BSYNC.RECONVERGENT B6 ;  /* 0x0000000000067941 */ /* 0x000fea0003800200 */
.L_x_977:
[----:B------:R-:W5:Y:S01]  /*8e10*/  LDCU UR4, c[0x0][0x380] ;  /* 0x00007000ff0477ac */ /* 0x000f620008000800 */
[----:B------:R-:W-:Y:S01]  /*8e20*/  BSSY.RECONVERGENT B6, `(.L_x_1081) ;  /* 0x0000467000067945 */ /* 0x000fe20003800200 */
[----:B-----5:R-:W-:-:S13]  /*8e30*/  ISETP.GE.AND P0, PT, R17, UR4, PT ;  /* 0x0000000411007c0c */ /* 0x020fda000bf06270 */
[----:B------:R-:W-:Y:S05]  /*8e40*/  @P0 BRA `(.L_x_1082) ;  /* 0x0000004400900947 */ /* 0x000fea0003800000 */
[----:B------:R-:W5:Y:S01]  /*8e50*/  LDCU UR4, c[0x0][0x388] ;  /* 0x00007100ff0477ac */ /* 0x000f620008000800 */
[----:B------:R-:W-:Y:S01]  /*8e60*/  MOV R18, RZ ;  /* 0x000000ff00127202 */ /* 0x000fe20000000f00 */
        /* <DEDUP_REMOVED lines=352> */
.L_x_1083:
        /* <DEDUP_REMOVED lines=19> */
.L_x_1087:
[----:B------:R-:W2:Y:S02]  /*a5a0*/  LDG.E.U8 R2, desc[UR36][R2.64] ;  /* 0x0000002402027981 */ /* 0x000ea4000c1e1100 */
[----:B--2---:R-:W-:-:S04]  /*a5b0*/  I2FP.F32.U32 R0, R2 ;  /* 0x0000000200007245 */ /* 0x004fc80000201000 */
[----:B------:R-:W-:-:S04]  /*a5c0*/  F2FP.F16.F32.PACK_AB R0, RZ, R0 ;  /* 0x00000000ff00723e */ /* 0x000fc800000000ff */
[----:B------:R-:W-:Y:S01]  /*a5d0*/  PRMT R19, R0, 0x7610, R19 ;  /* 0x0000761000137816 */ /* 0x000fe20000000013 */
[----:B------:R-:W-:Y:S06]  /*a5e0*/  BRA `(.L_x_1089) ;  /* 0x0000000c00d47947 */ /* 0x000fec0003800000 */
.L_x_1086:
        /* <DEDUP_REMOVED lines=11> */
.L_x_1091:
[----:B------:R-:W2:Y:S02]  /*a6a0*/  LDG.E R2, desc[UR36][R2.64] ;  /* 0x0000002402027981 */ /* 0x000ea4000c1e1900 */
[----:B--2---:R-:W-:-:S04]  /*a6b0*/  I2FP.F32.S32 R0, R2 ;  /* 0x0000000200007245 */ /* 0x004fc80000201400 */
[----:B------:R-:W-:-:S04]  /*a6c0*/  F2FP.F16.F32.PACK_AB R0, RZ, R0 ;  /* 0x00000000ff00723e */ /* 0x000fc800000000ff */
[----:B------:R-:W-:Y:S01]  /*a6d0*/  PRMT R19, R0, 0x7610, R19 ;  /* 0x0000761000137816 */ /* 0x000fe20000000013 */
[----:B------:R-:W-:Y:S06]  /*a6e0*/  BRA `(.L_x_1089) ;  /* 0x0000000c00947947 */ /* 0x000fec0003800000 */
.L_x_1090:
[----:B------:R-:W2:Y:S02]  /*a6f0*/  LDG.E.U16 R2, desc[UR36][R2.64] ;  /* 0x0000002402027981 */ /* 0x000ea4000c1e1500 */
[----:B--2---:R-:W0:Y:S02]  /*a700*/  I2F.S16 R0, R2 ;  /* 0x0000000200007306 */ /* 0x004e240000101400 */
[----:B0-----:R-:W-:-:S04]  /*a710*/  F2FP.F16.F32.PACK_AB R0, RZ, R0 ;  /* 0x00000000ff00723e */ /* 0x001fc800000000ff */
[----:B------:R-:W-:Y:S01]  /*a720*/  PRMT R19, R0, 0x7610, R19 ;  /* 0x0000761000137816 */ /* 0x000fe20000000013 */
[----:B------:R-:W-:Y:S06]  /*a730*/  BRA `(.L_x_1089) ;  /* 0x0000000c00807947 */ /* 0x000fec0003800000 */
.L_x_1085:
        /* <DEDUP_REMOVED lines=9> */
.L_x_1093:
[----:B------:R1:W5:Y:S01]  /*a7d0*/  LDG.E.U16 R19, desc[UR36][R2.64] ;  /* 0x0000002402137981 */ /* 0x000362000c1e1500 */
[----:B------:R-:W-:Y:S05]  /*a7e0*/  BRA `(.L_x_1089) ;  /* 0x0000000c00547947 */ /* 0x000fea0003800000 */
.L_x_1092:
        /* <DEDUP_REMOVED lines=9> */
.L_x_1095:
[----:B------:R0:W5:Y:S01]  /*a880*/  LDG.E.U16 R19, desc[UR36][R2.64] ;  /* 0x0000002402137981 */ /* 0x000162000c1e1500 */
[----:B------:R-:W-:Y:S05]  /*a890*/  BRA `(.L_x_1089) ;  /* 0x0000000c00287947 */ /* 0x000fea0003800000 */
.L_x_1094:
        /* <DEDUP_REMOVED lines=13> */
.L_x_1084:
        /* <DEDUP_REMOVED lines=14> */
.L_x_1098:
        /* <DEDUP_REMOVED lines=13> */
.L_x_1097:
        /* <DEDUP_REMOVED lines=24> */
[----:B------:R-:W-:-:S04]  /*aca0*/  F2FP.F16.F32.PACK_AB R5, RZ, R5 ;  /* 0x00000005ff05723e */ /* 0x000fc800000000ff */
[----:B------:R-:W-:Y:S01]  /*acb0*/  PRMT R19, R5, 0x7610, R19 ;  /* 0x0000761005137816 */ /* 0x000fe20000000013 */
[----:B------:R-:W-:Y:S06]  /*acc0*/  BRA `(.L_x_1089) ;  /* 0x00000008001c7947 */ /* 0x000fec0003800000 */
.L_x_1100:
        /* <DEDUP_REMOVED lines=14> */
.L_x_1099:
[----:B------:R-:W2:Y:S02]  /*adb0*/  LDG.E.U16 R0, desc[UR36][R2.64] ;  /* 0x0000002402007981 */ /* 0x000ea4000c1e1500 */
[----:B--2---:R-:W-:-:S05]  /*adc0*/  IMAD.U32 R0, R0, 0x10000, RZ ;  /* 0x0001000000007824 */ /* 0x004fca00078e00ff */
[----:B------:R-:W-:-:S04]  /*add0*/  F2FP.F16.F32.PACK_AB R0, RZ, R0 ;  /* 0x00000000ff00723e */ /* 0x000fc800000000ff */
[----:B------:R-:W-:Y:S01]  /*ade0*/  PRMT R19, R0, 0x7610, R19 ;  /* 0x0000761000137816 */ /* 0x000fe20000000013 */
[----:B------:R-:W-:Y:S06]  /*adf0*/  BRA `(.L_x_1089) ;  /* 0x0000000400d07947 */ /* 0x000fec0003800000 */
.L_x_1096:
        /* <DEDUP_REMOVED lines=13> */
.L_x_1103:
        /* <DEDUP_REMOVED lines=21> */
.L_x_1107:
[----:B------:R-:W-:Y:S05]  /*b020*/  BSYNC.RECONVERGENT B1 ;  /* 0x0000000000017941 */ /* 0x000fea0003800200 */
.L_x_1106:
[----:B------:R-:W-:Y:S01]  /*b030*/  IMAD.SHL.U32 R0, R0, 0x100000, RZ ;  /* 0x0010000000007824 */ /* 0x000fe200078e00ff */
[----:B------:R-:W-:-:S04]  /*b040*/  LEA R2, R2, 0x3b800000, 0x17 ;  /* 0x3b80000002027811 */ /* 0x000fc800078eb8ff */
[----:B------:R-:W-:-:S07]  /*b050*/  LOP3.LUT R0, R2, R0, R7, 0xfe, !PT ;  /* 0x0000000002007212 */ /* 0x000fce00078efe07 */
.L_x_1105:
[----:B------:R-:W-:Y:S05]  /*b060*/  BSYNC.RECONVERGENT B0 ;  /* 0x0000000000007941 */ /* 0x000fea0003800200 */
.L_x_1104:
[----:B------:R-:W-:-:S04]  /*b070*/  F2FP.F16.F32.PACK_AB R0, RZ, R0 ;  /* 0x00000000ff00723e */ /* 0x000fc800000000ff */
[----:B------:R-:W-:Y:S01]  /*b080*/  PRMT R19, R0, 0x7610, R19 ;  /* 0x0000761000137816 */ /* 0x000fe20000000013 */
[----:B------:R-:W-:Y:S06]  /*b090*/  BRA `(.L_x_1089) ;  /* 0x0000000400287947 */ /* 0x000fec0003800000 */
.L_x_1102:
        /* <DEDUP_REMOVED lines=21> */
.L_x_1111:
[----:B------:R-:W-:Y:S05]  /*b1f0*/  BSYNC.RECONVERGENT B1 ;  /* 0x0000000000017941 */ /* 0x000fea0003800200 */
.L_x_1110:
[----:B------:R-:W-:Y:S01]  /*b200*/  IMAD.SHL.U32 R0, R0, 0x200000, RZ ;  /* 0x0020000000007824 */ /* 0x000fe200078e00ff */
[----:B------:R-:W-:-:S04]  /*b210*/  LEA R2, R2, 0x37800000, 0x17 ;  /* 0x3780000002027811 */ /* 0x000fc800078eb8ff */
[----:B------:R-:W-:-:S07]  /*b220*/  LOP3.LUT R0, R2, R0, R7, 0xfe, !PT ;  /* 0x0000000002007212 */ /* 0x000fce00078efe07 */
.L_x_1109:
[----:B------:R-:W-:Y:S05]  /*b230*/  BSYNC.RECONVERGENT B0 ;  /* 0x0000000000007941 */ /* 0x000fea0003800200 */
.L_x_1108:
[----:B------:R-:W-:-:S04]  /*b240*/  F2FP.F16.F32.PACK_AB R0, RZ, R0 ;  /* 0x00000000ff00723e */ /* 0x000fc800000000ff */
[----:B------:R-:W-:Y:S01]  /*b250*/  PRMT R19, R0, 0x7610, R19 ;  /* 0x0000761000137816 */ /* 0x000fe20000000013 */
[----:B------:R-:W-:Y:S06]  /*b260*/  BRA `(.L_x_1089) ;  /* 0x0000000000b47947 */ /* 0x000fec0003800000 */
.L_x_1101:
        /* <DEDUP_REMOVED lines=14> */
.L_x_1115:
[----:B------:R-:W-:Y:S05]  /*b350*/  BSYNC.RECONVERGENT B0 ;  /* 0x0000000000007941 */ /* 0x000fea0003800200 */
.L_x_1114:
[----:B------:R-:W-:-:S04]  /*b360*/  F2FP.F16.F32.PACK_AB R0, RZ, R0 ;  /* 0x00000000ff00723e */ /* 0x000fc800000000ff */
[----:B------:R-:W-:Y:S01]  /*b370*/  PRMT R19, R0, 0x7610, R19 ;  /* 0x0000761000137816 */ /* 0x000fe20000000013 */
[----:B------:R-:W-:Y:S06]  /*b380*/  BRA `(.L_x_1089) ;  /* 0x00000000006c7947 */ /* 0x000fec0003800000 */
.L_x_1088:
[----:B------:R-:W-:Y:S01]  /*b390*/  MOV R2, 0x0 ;  /* 0x0000000000027802 */ /* 0x000fe20000000f00 */
[----:B------:R-:W0:Y:S01]  /*b3a0*/  LDCU.64 UR4, c[0x4][0x128] ;  /* 0x01002500ff0477ac */ /* 0x000e220008000a00 */
[----:B------:R-:W-:Y:S02]  /*b3b0*/  HFMA2 R13, -RZ, RZ, 0, 0 ;  /* 0x00000000ff0d7431 */ /* 0x000fe400000001ff */
[----:B------:R-:W-:Y:S01]  /*b3c0*/  IMAD.MOV.U32 R8, RZ, RZ, 0x4e ;  /* 0x0000004eff087424 */ /* 0x000fe200078e00ff */
[----:B------:R-:W1:Y:S01]  /*b3d0*/  LDCU.64 UR6, c[0x4][0x130] ;  /* 0x01002600ff0677ac */ /* 0x000e620008000a00 */
[----:B------:R-:W2:Y:S01]  /*b3e0*/  LDC.64 R2, c[0x4][R2] ;  /* 0x0100000002027b82 */ /* 0x000ea20000000a00 */
[----:B------:R-:W-:Y:S01]  /*b3f0*/  IMAD.MOV.U32 R12, RZ, RZ, 0x1 ;  /* 0x00000001ff0c7424 */ /* 0x000fe200078e00ff */
        /* <DEDUP_REMOVED lines=9> */
.L_x_1116:
[----:B------:R-:W-:Y:S01]  /*b490*/  PRMT R19, RZ, 0x7610, R19 ;  /* 0x00007610ff137816 */ /* 0x000fe20000000013 */
[----:B------:R-:W-:Y:S06]  /*b4a0*/  BRA `(.L_x_1089) ;  /* 0x0000000000247947 */ /* 0x000fec0003800000 */
.L_x_1113:
[----:B------:R-:W2:Y:S02]  /*b4b0*/  LDG.E.64 R2, desc[UR36][R2.64] ;  /* 0x0000002402027981 */ /* 0x000ea4000c1e1b00 */
[----:B--2---:R-:W0:Y:S02]  /*b4c0*/  I2F.U64 R0, R2 ;  /* 0x0000000200007312 */ /* 0x004e240000301000 */
[----:B0-----:R-:W-:-:S04]  /*b4d0*/  F2FP.F16.F32.PACK_AB R0, RZ, R0 ;  /* 0x00000000ff00723e */ /* 0x001fc800000000ff */
[----:B------:R-:W-:Y:S01]  /*b4e0*/  PRMT R19, R0, 0x7610, R19 ;  /* 0x0000761000137816 */ /* 0x000fe20000000013 */
[----:B------:R-:W-:Y:S06]  /*b4f0*/  BRA `(.L_x_1089) ;  /* 0x0000000000107947 */ /* 0x000fec0003800000 */
.L_x_1112:
[----:B------:R-:W2:Y:S02]  /*b500*/  LDG.E R2, desc[UR36][R2.64] ;  /* 0x0000002402027981 */ /* 0x000ea4000c1e1900 */
[----:B--2---:R-:W-:-:S04]  /*b510*/  I2FP.F32.U32 R0, R2 ;  /* 0x0000000200007245 */ /* 0x004fc80000201000 */
[----:B------:R-:W-:-:S04]  /*b520*/  F2FP.F16.F32.PACK_AB R0, RZ, R0 ;  /* 0x00000000ff00723e */ /* 0x000fc800000000ff */
[----:B------:R-:W-:-:S07]  /*b530*/  PRMT R19, R0, 0x7610, R19 ;  /* 0x0000761000137816 */ /* 0x000fce0000000013 */
.L_x_1089:
        /* <DEDUP_REMOVED lines=18> */
.L_x_1120:
[----:B------:R-:W2:Y:S02]  /*b660*/  LDG.E.U8 R2, desc[UR36][R2.64] ;  /* 0x0000002402027981 */ /* 0x000ea4000c1e1100 */
[----:B--2---:R-:W-:-:S04]  /*b670*/  I2FP.F32.U32 R0, R2 ;  /* 0x0000000200007245 */ /* 0x004fc80000201000 */
[----:B------:R-:W-:Y:S01]  /*b680*/  F2FP.F16.F32.PACK_AB R0, RZ, R0 ;  /* 0x00000000ff00723e */ /* 0x000fe200000000ff */
[----:B------:R-:W-:Y:S06]  /*b690*/  BRA `(.L_x_1122) ;  /* 0x0000000c009c7947 */ /* 0x000fec0003800000 */
.L_x_1119:
        /* <DEDUP_REMOVED lines=10> */
.L_x_1124:
[----:B------:R-:W2:Y:S02]  /*b740*/  LDG.E R2, desc[UR36][R2.64] ;  /* 0x0000002402027981 */ /* 0x000ea4000c1e1900 */
[----:B--2---:R-:W-:-:S04]  /*b750*/  I2FP.F32.S32 R0, R2 ;  /* 0x0000000200007245 */ /* 0x004fc80000201400 */
[----:B------:R-:W-:Y:S01]  /*b760*/  F2FP.F16.F32.PACK_AB R0, RZ, R0 ;  /* 0x00000000ff00723e */ /* 0x000fe200000000ff */
[----:B------:R-:W-:Y:S06]  /*b770*/  BRA `(.L_x_1122) ;  /* 0x0000000c00647947 */ /* 0x000fec0003800000 */
.L_x_1123:
[----:B------:R-:W2:Y:S02]  /*b780*/  LDG.E.U16 R2, desc[UR36][R2.64] ;  /* 0x0000002402027981 */ /* 0x000ea4000c1e1500 */
[----:B--2---:R-:W0:Y:S02]  /*b790*/  I2F.S16 R0, R2 ;  /* 0x0000000200007306 */ /* 0x004e240000101400 */
[----:B0-----:R-:W-:Y:S01]  /*b7a0*/  F2FP.F16.F32.PACK_AB R0, RZ, R0 ;  /* 0x00000000ff00723e */ /* 0x001fe200000000ff */
[----:B------:R-:W-:Y:S06]  /*b7b0*/  BRA `(.L_x_1122) ;  /* 0x0000000c00547947 */ /* 0x000fec0003800000 */
.L_x_1118:
        /* <DEDUP_REMOVED lines=9> */
.L_x_1126:
[----:B------:R0:W5:Y:S01]  /*b850*/  LDG.E.U16 R0, desc[UR36][R2.64] ;  /* 0x0000002402007981 */ /* 0x000162000c1e1500 */
[----:B------:R-:W-:Y:S05]  /*b860*/  BRA `(.L_x_1122) ;  /* 0x0000000c00287947 */ /* 0x000fea0003800000 */
.L_x_1125:
        /* <DEDUP_REMOVED lines=9> */
.L_x_1128:
[----:B------:R1:W5:Y:S01]  /*b900*/  LDG.E.U16 R0, desc[UR36][R2.64] ;  /* 0x0000002402007981 */ /* 0x000362000c1e1500 */
[----:B------:R-:W-:Y:S05]  /*b910*/  BRA `(.L_x_1122) ;  /* 0x0000000800fc7947 */ /* 0x000fea0003800000 */
.L_x_1127:
        /* <DEDUP_REMOVED lines=12> */
.L_x_1117:
        /* <DEDUP_REMOVED lines=13> */
.L_x_1131:
        /* <DEDUP_REMOVED lines=12> */
.L_x_1130:
        /* <DEDUP_REMOVED lines=27> */
.L_x_1133:
        /* <DEDUP_REMOVED lines=13> */
.L_x_1132:
[----:B------:R-:W2:Y:S02]  /*bdf0*/  LDG.E.U16 R0, desc[UR36][R2.64] ;  /* 0x0000002402007981 */ /* 0x000ea4000c1e1500 */
[----:B--2---:R-:W-:-:S05]  /*be00*/  IMAD.U32 R0, R0, 0x10000, RZ ;  /* 0x0001000000007824 */ /* 0x004fca00078e00ff */
[----:B------:R-:W-:Y:S01]  /*be10*/  F2FP.F16.F32.PACK_AB R0, RZ, R0 ;  /* 0x00000000ff00723e */ /* 0x000fe200000000ff */
[----:B------:R-:W-:Y:S06]  /*be20*/  BRA `(.L_x_1122) ;  /* 0x0000000400b87947 */ /* 0x000fec0003800000 */
.L_x_1129:
        /* <DEDUP_REMOVED lines=12> */
.L_x_1136:
        /* <DEDUP_REMOVED lines=21> */
.L_x_1140:
[----:B------:R-:W-:Y:S05]  /*c040*/  BSYNC.RECONVERGENT B1 ;  /* 0x0000000000017941 */ /* 0x000fea0003800200 */
.L_x_1139:
[----:B------:R-:W-:Y:S01]  /*c050*/  IMAD.SHL.U32 R0, R0, 0x100000, RZ ;  /* 0x0010000000007824 */ /* 0x000fe200078e00ff */
[----:B------:R-:W-:-:S04]  /*c060*/  LEA R2, R2, 0x3b800000, 0x17 ;  /* 0x3b80000002027811 */ /* 0x000fc800078eb8ff */
[----:B------:R-:W-:-:S07]  /*c070*/  LOP3.LUT R0, R2, R0, R7, 0xfe, !PT ;  /* 0x0000000002007212 */ /* 0x000fce00078efe07 */
.L_x_1138:
[----:B------:R-:W-:Y:S05]  /*c080*/  BSYNC.RECONVERGENT B0 ;  /* 0x0000000000007941 */ /* 0x000fea0003800200 */
.L_x_1137:
[----:B------:R-:W-:Y:S01]  /*c090*/  F2FP.F16.F32.PACK_AB R0, RZ, R0 ;  /* 0x00000000ff00723e */ /* 0x000fe200000000ff */
[----:B------:R-:W-:Y:S06]  /*c0a0*/  BRA `(.L_x_1122) ;  /* 0x0000000400187947 */ /* 0x000fec0003800000 */
.L_x_1135:
        /* <DEDUP_REMOVED lines=21> */
.L_x_1144:
[----:B------:R-:W-:Y:S05]  /*c200*/  BSYNC.RECONVERGENT B1 ;  /* 0x0000000000017941 */ /* 0x000fea0003800200 */
.L_x_1143:
[----:B------:R-:W-:Y:S01]  /*c210*/  IMAD.SHL.U32 R0, R0, 0x200000, RZ ;  /* 0x0020000000007824 */ /* 0x000fe200078e00ff */
[----:B------:R-:W-:-:S04]  /*c220*/  LEA R2, R2, 0x37800000, 0x17 ;  /* 0x3780000002027811 */ /* 0x000fc800078eb8ff */
[----:B------:R-:W-:-:S07]  /*c230*/  LOP3.LUT R0, R2, R0, R7, 0xfe, !PT ;  /* 0x0000000002007212 */ /* 0x000fce00078efe07 */
.L_x_1142:
[----:B------:R-:W-:Y:S05]  /*c240*/  BSYNC.RECONVERGENT B0 ;  /* 0x0000000000007941 */ /* 0x000fea0003800200 */
.L_x_1141:
[----:B------:R-:W-:Y:S01]  /*c250*/  F2FP.F16.F32.PACK_AB R0, RZ, R0 ;  /* 0x00000000ff00723e */ /* 0x000fe200000000ff */
[----:B------:R-:W-:Y:S06]  /*c260*/  BRA `(.L_x_1122) ;  /* 0x0000000000a87947 */ /* 0x000fec0003800000 */
.L_x_1134:
        /* <DEDUP_REMOVED lines=14> */
.L_x_1148:
[----:B------:R-:W-:Y:S05]  /*c350*/  BSYNC.RECONVERGENT B0 ;  /* 0x0000000000007941 */ /* 0x000fea0003800200 */
.L_x_1147:
[----:B------:R-:W-:Y:S01]  /*c360*/  F2FP.F16.F32.PACK_AB R0, RZ, R0 ;  /* 0x00000000ff00723e */ /* 0x000fe200000000ff */
[----:B------:R-:W-:Y:S06]  /*c370*/  BRA `(.L_x_1122) ;  /* 0x0000000000647947 */ /* 0x000fec0003800000 */
.L_x_1121:
        /* <DEDUP_REMOVED lines=12> */
[----:B---3--:R-:W-:Y:S01]  /*c440*/  IMAD.U32 R10, RZ, RZ, UR8 ;  /* 0x00000008ff0a7e24 */ /* 0x008fe2000f8e00ff */
[----:B------:R-:W-:-:S07]  /*c450*/  MOV R11, UR9 ;  /* 0x00000009000b7c02 */ /* 0x000fce0008000f00 */
[----:B------:R-:W-:-:S07]  /*c460*/  LEPC R20, `(.L_x_1149) ;  /* 0x000000001014794e */ /* 0x000fce0000000000 */
[----:B--2--5:R-:W-:Y:S05]  /*c470*/  CALL.ABS.NOINC R2 ;  /* 0x0000000002007343 */ /* 0x024fea0003c00000 */
.L_x_1149:
[----:B------:R-:W-:Y:S01]  /*c480*/  PRMT R0, RZ, 0x7610, R0 ;  /* 0x00007610ff007816 */ /* 0x000fe20000000000 */
[----:B------:R-:W-:Y:S06]  /*c490*/  BRA `(.L_x_1122) ;  /* 0x00000000001c7947 */ /* 0x000fec0003800000 */
.L_x_1146:
[----:B------:R-:W2:Y:S02]  /*c4a0*/  LDG.E.64 R2, desc[UR36][R2.64] ;  /* 0x0000002402027981 */ /* 0x000ea4000c1e1b00 */
[----:B--2---:R-:W0:Y:S02]  /*c4b0*/  I2F.U64 R0, R2 ;  /* 0x0000000200007312 */ /* 0x004e240000301000 */
[----:B0-----:R-:W-:Y:S01]  /*c4c0*/  F2FP.F16.F32.PACK_AB R0, RZ, R0 ;  /* 0x00000000ff00723e */ /* 0x001fe200000000ff */
[----:B------:R-:W-:Y:S06]  /*c4d0*/  BRA `(.L_x_1122) ;  /* 0x00000000000c7947 */ /* 0x000fec0003800000 */
.L_x_1145:
[----:B------:R-:W2:Y:S02]  /*c4e0*/  LDG.E R2, desc[UR36][R2.64] ;  /* 0x0000002402027981 */ /* 0x000ea4000c1e1900 */
[----:B--2---:R-:W-:-:S04]  /*c4f0*/  I2FP.F32.U32 R0, R2 ;  /* 0x0000000200007245 */ /* 0x004fc80000201000 */
[----:B------:R-:W-:-:S07]  /*c500*/  F2FP.F16.F32.PACK_AB R0, RZ, R0 ;  /* 0x00000000ff00723e */ /* 0x000fce00000000ff */
.L_x_1122:
        /* <DEDUP_REMOVED lines=24> */
.L_x_1153:
[----:B------:R-:W-:-:S06]  /*c690*/  HADD2.F32 R5, -RZ, R0.H0_H0 ;  /* 0x20000000ff057230 */ /* 0x000fcc0000004100 */
[----:B------:R-:W0:Y:S02]  /*c6a0*/  F2I.S64.TRUNC R4, R5 ;  /* 0x0000000500047311 */ /* 0x000e24000020d900 */
[----:B0-----:R0:W-:Y:S01]  /*c6b0*/  STG.E.U8 desc[UR36][R2.64], R4 ;  /* 0x0000000402007986 */ /* 0x0011e2000c101124 */
[----:B------:R-:W-:Y:S05]  /*c6c0*/  BRA `(.L_x_1155) ;  /* 0x0000000c006c7947 */ /* 0x000fea0003800000 */
.L_x_1152:
        /* <DEDUP_REMOVED lines=10> */
.L_x_1157:
[----:B------:R-:W-:-:S04]  /*c770*/  HADD2.F32 R0, -RZ, R0.H0_H0 ;  /* 0x20000000ff007230 */ /* 0x000fc80000004100 */
[----:B------:R-:W0:Y:S02]  /*c780*/  F2I.FTZ.TRUNC.NTZ R5, R0 ;  /* 0x0000000000057305 */ /* 0x000e24000021f100 */
[----:B0-----:R0:W-:Y:S01]  /*c790*/  STG.E desc[UR36][R2.64], R5 ;  /* 0x0000000502007986 */ /* 0x0011e2000c101924 */
[----:B------:R-:W-:Y:S05]  /*c7a0*/  BRA `(.L_x_1155) ;  /* 0x0000000c00347947 */ /* 0x000fea0003800000 */
.L_x_1156:
[----:B------:R-:W-:-:S04]  /*c7b0*/  HADD2.F32 R0, -RZ, R0.H0_H0 ;  /* 0x20000000ff007230 */ /* 0x000fc80000004100 */
[----:B------:R-:W0:Y:S02]  /*c7c0*/  F2I.FTZ.TRUNC.NTZ R5, R0 ;  /* 0x0000000000057305 */ /* 0x000e24000021f100 */
[----:B0-----:R0:W-:Y:S01]  /*c7d0*/  STG.E.U16 desc[UR36][R2.64], R5 ;  /* 0x0000000502007986 */ /* 0x0011e2000c101524 */
[----:B------:R-:W-:Y:S05]  /*c7e0*/  BRA `(.L_x_1155) ;  /* 0x0000000c00247947 */ /* 0x000fea0003800000 */
.L_x_1151:
        /* <DEDUP_REMOVED lines=9> */
.L_x_1159:
[----:B------:R0:W-:Y:S01]  /*c880*/  STG.E.U16 desc[UR36][R2.64], R0 ;  /* 0x0000000002007986 */ /* 0x0001e2000c101524 */
[----:B------:R-:W-:Y:S05]  /*c890*/  BRA `(.L_x_1155) ;  /* 0x0000000800f87947 */ /* 0x000fea0003800000 */
.L_x_1158:
[----:B------:R-:W-:-:S09]  /*c8a0*/  UISETP.NE.AND UP0, UPT, UR7, 0x7, UPT ;  /* 0x000000070700788c */ /* 0x000fd2000bf05270 */
[----:B------:R-:W-:Y:S05]  /*c8b0*/  BRA.U !UP0, `(.L_x_1160) ;  /* 0x0000000108347547 */ /* 0x000fea000b800000 */
[----:B------:R-:W-:-:S09]  /*c8c0*/  UISETP.NE.AND UP0, UPT, UR7, 0x8, UPT ;  /* 0x000000080700788c */ /* 0x000fd2000bf05270 */
[----:B------:R-:W-:Y:S05]  /*c8d0*/  BRA.U !UP0, `(.L_x_1161) ;  /* 0x0000000108187547 */ /* 0x000fea000b800000 */
[----:B------:R-:W-:-:S09]  /*c8e0*/  UISETP.NE.AND UP0, UPT, UR7, 0x9, UPT ;  /* 0x000000090700788c */ /* 0x000fd2000bf05270 */
[----:B------:R-:W-:Y:S05]  /*c8f0*/  BRA.U UP0, `(.L_x_1154) ;  /* 0x0000000500fc7547 */ /* 0x000fea000b800000 */
[----:B------:R-:W-:Y:S02]  /*c900*/  HADD2.F32 R4, -RZ, R0.H0_H0 ;  /* 0x20000000ff047230 */ /* 0x000fe40000004100 */
[----:B------:R-:W-:-:S05]  /*c910*/  HFMA2 R5, -RZ, RZ, 0, 0 ;  /* 0x00000000ff057431 */ /* 0x000fca00000001ff */
[----:B------:R0:W-:Y:S01]  /*c920*/  STG.E.64 desc[UR36][R2.64], R4 ;  /* 0x0000000402007986 */ /* 0x0001e2000c101b24 */
[----:B------:R-:W-:Y:S05]  /*c930*/  BRA `(.L_x_1155) ;  /* 0x0000000800d07947 */ /* 0x000fea0003800000 */
.L_x_1161:
[----:B------:R-:W-:-:S05]  /*c940*/  HADD2.F32 R0, -RZ, R0.H0_H0 ;  /* 0x20000000ff007230 */ /* 0x000fca0000004100 */
[----:B------:R-:W-:-:S04]  /*c950*/  F2FP.F16.F32.PACK_AB R0, RZ, R0 ;  /* 0x00000000ff00723e */ /* 0x000fc800000000ff */
[----:B------:R-:W-:-:S05]  /*c960*/  PRMT R0, R0, 0x5410, RZ ;  /* 0x0000541000007816 */ /* 0x000fca00000000ff */
[----:B------:R0:W-:Y:S01]  /*c970*/  STG.E desc[UR36][R2.64], R0 ;  /* 0x0000000002007986 */ /* 0x0001e2000c101924 */
[----:B------:R-:W-:Y:S05]  /*c980*/  BRA `(.L_x_1155) ;  /* 0x0000000800bc7947 */ /* 0x000fea0003800000 */
.L_x_1160:
[----:B------:R-:W-:-:S05]  /*c990*/  HADD2.F32 R4, -RZ, R0.H0_H0 ;  /* 0x20000000ff047230 */ /* 0x000fca0000004100 */
[----:B------:R-:W-:-:S06]  /*c9a0*/  FMUL.FTZ R4, R4, 1 ;  /* 0x3f80000004047820 */ /* 0x000fcc0000410000 */
[----:B------:R-:W0:Y:S02]  /*c9b0*/  F2F.F64.F32 R4, R4 ;  /* 0x0000000400047310 */ /* 0x000e240000201800 */
[----:B0-----:R0:W-:Y:S01]  /*c9c0*/  STG.E.64 desc[UR36][R2.64], R4 ;  /* 0x0000000402007986 */ /* 0x0011e2000c101b24 */
[----:B------:R-:W-:Y:S05]  /*c9d0*/  BRA `(.L_x_1155) ;  /* 0x0000000800a87947 */ /* 0x000fea0003800000 */
.L_x_1150:
        /* <DEDUP_REMOVED lines=14> */
.L_x_1165:
        /* <DEDUP_REMOVED lines=18> */
.L_x_1168:
[----:B------:R-:W-:-:S04]  /*cbe0*/  SHF.R.U32.HI R5, RZ, 0x18, R5 ;  /* 0x00000018ff057819 */ /* 0x000fc80000011605 */
[----:B------:R-:W-:-:S07]  /*cbf0*/  LOP3.LUT R0, R0, 0x80, R5, 0xf8, !PT ;  /* 0x0000008000007812 */ /* 0x000fce00078ef805 */
.L_x_1167:
[----:B------:R-:W-:Y:S05]  /*cc00*/  BSYNC.RECONVERGENT B0 ;  /* 0x0000000000007941 */ /* 0x000fea0003800200 */
.L_x_1166:
[----:B------:R0:W-:Y:S01]  /*cc10*/  STG.E.U8 desc[UR36][R2.64], R0 ;  /* 0x0000000002007986 */ /* 0x0001e2000c101124 */
[----:B------:R-:W-:Y:S05]  /*cc20*/  BRA `(.L_x_1155) ;  /* 0x0000000800147947 */ /* 0x000fea0003800000 */
.L_x_1164:
        /* <DEDUP_REMOVED lines=18> */
.L_x_1171:
[----:B------:R-:W-:-:S04]  /*cd50*/  SHF.R.U32.HI R5, RZ, 0x18, R5 ;  /* 0x00000018ff057819 */ /* 0x000fc80000011605 */
[----:B------:R-:W-:-:S07]  /*cd60*/  LOP3.LUT R0, R0, 0x80, R5, 0xf8, !PT ;  /* 0x0000008000007812 */ /* 0x000fce00078ef805 */
.L_x_1170:
[----:B------:R-:W-:Y:S05]  /*cd70*/  BSYNC.RECONVERGENT B0 ;  /* 0x0000000000007941 */ /* 0x000fea0003800200 */
.L_x_1169:
[----:B------:R0:W-:Y:S01]  /*cd80*/  STG.E.U8 desc[UR36][R2.64], R0 ;  /* 0x0000000002007986 */ /* 0x0001e2000c101124 */
[----:B------:R-:W-:Y:S05]  /*cd90*/  BRA `(.L_x_1155) ;  /* 0x0000000400b87947 */ /* 0x000fea0003800000 */
.L_x_1163:
        /* <DEDUP_REMOVED lines=22> */
.L_x_1173:
[----:B------:R-:W-:-:S06]  /*cf00*/  HADD2.F32 R4, -RZ, R0.H0_H0 ;  /* 0x20000000ff047230 */ /* 0x000fcc0000004100 */
[----:B------:R-:W0:Y:S02]  /*cf10*/  F2I.U64.TRUNC R4, R4 ;  /* 0x0000000400047311 */ /* 0x000e24000020d800 */
[----:B0-----:R0:W-:Y:S01]  /*cf20*/  STG.E.64 desc[UR36][R2.64], R4 ;  /* 0x0000000402007986 */ /* 0x0011e2000c101b24 */
[----:B------:R-:W-:Y:S05]  /*cf30*/  BRA `(.L_x_1155) ;  /* 0x0000000400507947 */ /* 0x000fea0003800000 */
.L_x_1172:
[----:B------:R-:W-:-:S04]  /*cf40*/  HADD2.F32 R0, -RZ, R0.H0_H0 ;  /* 0x20000000ff007230 */ /* 0x000fc80000004100 */
[----:B------:R-:W0:Y:S02]  /*cf50*/  F2I.FTZ.U32.TRUNC.NTZ R5, R0 ;  /* 0x0000000000057305 */ /* 0x000e24000021f000 */
[----:B0-----:R0:W-:Y:S01]  /*cf60*/  STG.E desc[UR36][R2.64], R5 ;  /* 0x0000000502007986 */ /* 0x0011e2000c101924 */
[----:B------:R-:W-:Y:S05]  /*cf70*/  BRA `(.L_x_1155) ;  /* 0x0000000400407947 */ /* 0x000fea0003800000 */
.L_x_1162:
        /* <DEDUP_REMOVED lines=11> */
.L_x_1175:
[----:B------:R-:W-:Y:S01]  /*d030*/  HADD2.F32 R0, -RZ, R0.H0_H0 ;  /* 0x20000000ff007230 */ /* 0x000fe20000004100 */
[----:B------:R-:W-:-:S04]  /*d040*/  CS2R R6, SRZ ;  /* 0x0000000000067805 */ /* 0x000fc8000001ff00 */
[----:B------:R-:W-:-:S04]  /*d050*/  FMUL.FTZ R0, R0, 1 ;  /* 0x3f80000000007820 */ /* 0x000fc80000410000 */
[----:B------:R-:W0:Y:S02]  /*d060*/  F2F.F64.F32 R4, R0 ;  /* 0x0000000000047310 */ /* 0x000e240000201800 */
[----:B0-----:R0:W-:Y:S01]  /*d070*/  STG.E.128 desc[UR36][R2.64], R4 ;  /* 0x0000000402007986 */ /* 0x0011e2000c101d24 */
[----:B------:R-:W-:Y:S05]  /*d080*/  BRA `(.L_x_1155) ;  /* 0x0000000000fc7947 */ /* 0x000fea0003800000 */
.L_x_1174:
[----:B------:R-:W-:-:S09]  /*d090*/  UISETP.NE.AND UP0, UPT, UR7, 0xf, UPT ;  /* 0x0000000f0700788c */ /* 0x000fd2000bf05270 */
[----:B------:R-:W-:Y:S05]  /*d0a0*/  BRA.U !UP0, `(.L_x_1176) ;  /* 0x0000000108e87547 */ /* 0x000fea000b800000 */
[----:B------:R-:W-:-:S09]  /*d0b0*/  UISETP.NE.AND UP0, UPT, UR7, 0x17, UPT ;  /* 0x000000170700788c */ /* 0x000fd2000bf05270 */
[----:B------:R-:W-:Y:S05]  /*d0c0*/  BRA.U !UP0, `(.L_x_1177) ;  /* 0x0000000108907547 */ /* 0x000fea000b800000 */
[----:B------:R-:W-:-:S09]  /*d0d0*/  UISETP.NE.AND UP0, UPT, UR7, 0x18, UPT ;  /* 0x000000180700788c */ /* 0x000fd2000bf05270 */
[----:B------:R-:W-:Y:S05]  /*d0e0*/  BRA.U !UP0, `(.L_x_1178) ;  /* 0x0000000108447547 */ /* 0x000fea000b800000 */
.L_x_1154:
        /* <DEDUP_REMOVED lines=8> */
[----:B0-----:R-:W-:Y:S01]  /*d170*/  IMAD.U32 R4, RZ, RZ, UR4 ;  /* 0x00000004ff047e24 */ /* 0x001fe2000f8e00ff */
[----:B------:R-:W-:Y:S01]  /*d180*/  MOV R5, UR5 ;  /* 0x0000000500057c02 */ /* 0x000fe20008000f00 */
[----:B---3--:R-:W-:-:S02]  /*d190*/  IMAD.U32 R6, RZ, RZ, UR6 ;  /* 0x00000006ff067e24 */ /* 0x008fc4000f8e00ff */
[----:B------:R-:W-:Y:S02]  /*d1a0*/  IMAD.U32 R7, RZ, RZ, UR7 ;  /* 0x00000007ff077e24 */ /* 0x000fe4000f8e00ff */
[----:B----4-:R-:W-:Y:S02]  /*d1b0*/  IMAD.U32 R10, RZ, RZ, UR8 ;  /* 0x00000008ff0a7e24 */ /* 0x010fe4000f8e00ff */
[----:B-1----:R-:W-:-:S07]  /*d1c0*/  IMAD.U32 R11, RZ, RZ, UR9 ;  /* 0x00000009ff0b7e24 */ /* 0x002fce000f8e00ff */
[----:B------:R-:W-:-:S07]  /*d1d0*/  LEPC R20, `(.L_x_1179) ;  /* 0x000000001014794e */ /* 0x000fce0000000000 */
[----:B--2---:R-:W-:Y:S05]  /*d1e0*/  CALL.ABS.NOINC R2 ;  /* 0x0000000002007343 */ /* 0x004fea0003c00000 */
.L_x_1179:
[----:B------:R-:W-:Y:S05]  /*d1f0*/  BRA `(.L_x_1155) ;  /* 0x0000000000a07947 */ /* 0x000fea0003800000 */
.L_x_1178:
        /* <DEDUP_REMOVED lines=13> */
.L_x_1181:
[----:B------:R-:W-:Y:S05]  /*d2d0*/  BSYNC.RECONVERGENT B0 ;  /* 0x0000000000007941 */ /* 0x000fea0003800200 */
.L_x_1180:
[----:B------:R-:W-:-:S05]  /*d2e0*/  LOP3.LUT R5, R0, 0x80, R5, 0xf8, !PT ;  /* 0x0000008000057812 */ /* 0x000fca00078ef805 */
[----:B------:R3:W-:Y:S01]  /*d2f0*/  STG.E.U8 desc[UR36][R2.64], R5 ;  /* 0x0000000502007986 */ /* 0x0007e2000c101124 */
[----:B------:R-:W-:Y:S05]  /*d300*/  BRA `(.L_x_1155) ;  /* 0x00000000005c7947 */ /* 0x000fea0003800000 */
.L_x_1177:
        /* <DEDUP_REMOVED lines=12> */
.L_x_1183:
[----:B------:R-:W-:Y:S01]  /*d3d0*/  IMAD.MOV.U32 R0, RZ, RZ, 0x7f ;  /* 0x0000007fff007424 */ /* 0x000fe200078e00ff */
[----:B------:R-:W-:-:S04]  /*d3e0*/  ISETP.GT.U32.AND P0, PT, R4, 0x7f800000, PT ;  /* 0x7f8000000400780c */ /* 0x000fc80003f04070 */
[----:B------:R-:W-:-:S09]  /*d3f0*/  SEL R0, R0, 0x7c, P0 ;  /* 0x0000007c00007807 */ /* 0x000fd20000000000 */
.L_x_1184:
[----:B------:R-:W-:Y:S05]  /*d400*/  BSYNC.RECONVERGENT B0 ;  /* 0x0000000000007941 */ /* 0x000fea0003800200 */
.L_x_1182:
[----:B------:R-:W-:-:S04]  /*d410*/  SHF.R.U32.HI R5, RZ, 0x18, R5 ;  /* 0x00000018ff057819 */ /* 0x000fc80000011605 */
[----:B------:R-:W-:-:S05]  /*d420*/  LOP3.LUT R5, R0, 0x80, R5, 0xf8, !PT ;  /* 0x0000008000057812 */ /* 0x000fca00078ef805 */
[----:B------:R2:W-:Y:S01]  /*d430*/  STG.E.U8 desc[UR36][R2.64], R5 ;  /* 0x0000000502007986 */ /* 0x0005e2000c101124 */
[----:B------:R-:W-:Y:S05]  /*d440*/  BRA `(.L_x_1155) ;  /* 0x00000000000c7947 */ /* 0x000fea0003800000 */
.L_x_1176:
[----:B------:R-:W-:-:S05]  /*d450*/  HADD2.F32 R0, -RZ, R0.H0_H0 ;  /* 0x20000000ff007230 */ /* 0x000fca0000004100 */
[----:B------:R-:W-:-:S05]  /*d460*/  F2FP.BF16.F32.PACK_AB R0, RZ, R0 ;  /* 0x00000000ff00723e */ /* 0x000fca00000010ff */
[----:B------:R4:W-:Y:S02]  /*d470*/  STG.E.U16 desc[UR36][R2.64], R0 ;  /* 0x0000000002007986 */ /* 0x0009e4000c101524 */
.L_x_1155:
[----:B------:R-:W-:-:S07]  /*d480*/  IADD3 R17, PT, PT, R17, 0x80, RZ ;  /* 0x0000008011117810 */ /* 0x000fce0007ffe0ff */
.L_x_1082:
[----:B------:R-:W-:Y:S05]  /*d490*/  BSYNC.RECONVERGENT B6 ;  /* 0x0000000000067941 */ /* 0x000fea0003800200 */
.L_x_1081:
[----:B------:R-:W5:Y:S02]  /*d4a0*/  LDCU UR4, c[0x0][0x380] ;  /* 0x00007000ff0477ac */ /* 0x000f640008000800 */
[----:B-----5:R-:W-:-:S13]  /*d4b0*/  ISETP.GE.AND P0, PT, R17, UR4, PT ;  /* 0x0000000411007c0c */ /* 0x020fda000bf06270 */
[----:B------:R-:W-:Y:S05]  /*d4c0*/  @P0 EXIT ;  /* 0x000000000000094d */ /* 0x000fea0003800000 */
[----:B------:R-:W5:Y:S01]  /*d4d0*/  LDCU UR4, c[0x0][0x388] ;  /* 0x00007100ff0477ac */ /* 0x000f620008000800 */
[----:B------:R-:W-:Y:S02]  /*d4e0*/  IMAD.MOV.U32 R18, RZ, RZ, RZ ;  /* 0x000000ffff127224 */ /* 0x000fe400078e00ff */
[----:B0--34-:R-:W-:Y:S02]  /*d4f0*/  IMAD.MOV.U32 R0, RZ, RZ, RZ ;  /* 0x000000ffff007224 */ /* 0x019fe400078e00ff */
        /* <DEDUP_REMOVED lines=8> */
[----:B-12---:R-:W-:Y:S01]  /*d580*/  IMAD.HI.U32 R2, R17, UR4, R16 ;  /* 0x0000000411027c27 */ /* 0x006fe2000f8e0010 */
        /* <DEDUP_REMOVED lines=342> */
.L_x_1185:
[----:B------:R-:W0:Y:S01]  /*eaf0*/  LDCU.64 UR6, c[0x0][0x5e8] ;  /* 0x0000bd00ff0677ac */ /* 0x000e220008000a00 */
[----:B------:R-:W1:Y:S01]  /*eb00*/  LDCU.64 UR8, c[0x0][0x5f0] ;  /* 0x0000be00ff0877ac */ /* 0x000e620008000a00 */
[----:B------:R-:W-:-:S04]  /*eb10*/  UPRMT UR4, UR40, 0x7771, URZ ;  /* 0x0000777128047896 */ /* 0x000fc800080000ff */
[----:B------:R-:W-:Y:S01]  /*eb20*/  UISETP.GT.AND UP0, UPT, UR4, 0x9, UPT ;  /* 0x000000090400788c */ /* 0x000fe2000bf04270 */
[----:B0-----:R-:W-:Y:S02]  /*eb30*/  IADD3 R16, P0, PT, R16, UR6, RZ ;  /* 0x0000000610107c10 */ /* 0x001fe4000ff1e0ff */
[----:B-12---:R-:W-:-:S03]  /*eb40*/  IADD3 R2, P1, PT, R0, UR8, RZ ;  /* 0x0000000800027c10 */ /* 0x006fc6000ff3e0ff */
        /* <DEDUP_REMOVED lines=16> */
.L_x_1189:
[----:B------:R-:W2:Y:S02]  /*ec50*/  LDG.E.U8 R2, desc[UR36][R2.64] ;  /* 0x0000002402027981 */ /* 0x000ea4000c1e1100 */
[----:B--2---:R-:W-:-:S04]  /*ec60*/  I2FP.F32.U32 R0, R2 ;  /* 0x0000000200007245 */ /* 0x004fc80000201000 */
[----:B------:R-:W-:-:S04]  /*ec70*/  F2FP.F16.F32.PACK_AB R0, RZ, R0 ;  /* 0x00000000ff00723e */ /* 0x000fc800000000ff */
[----:B------:R-:W-:Y:S01]  /*ec80*/  PRMT R19, R0, 0x7610, R19 ;  /* 0x0000761000137816 */ /* 0x000fe20000000013 */
[----:B------:R-:W-:Y:S06]  /*ec90*/  BRA `(.L_x_1191) ;  /* 0x0000000c00d47947 */ /* 0x000fec0003800000 */
.L_x_1188:
        /* <DEDUP_REMOVED lines=11> */
.L_x_1193:
[----:B------:R-:W2:Y:S02]  /*ed50*/  LDG.E R2, desc[UR36][R2.64] ;  /* 0x0000002402027981 */ /* 0x000ea4000c1e1900 */
[----:B--2---:R-:W-:-:S04]  /*ed60*/  I2FP.F32.S32 R0, R2 ;  /* 0x0000000200007245 */ /* 0x004fc80000201400 */
[----:B------:R-:W-:-:S04]  /*ed70*/  F2FP.F16.F32.PACK_AB R0, RZ, R0 ;  /* 0x00000000ff00723e */ /* 0x000fc800000000ff */
[----:B------:R-:W-:Y:S01]  /*ed80*/  PRMT R19, R0, 0x7610, R19 ;  /* 0x0000761000137816 */ /* 0x000fe20000000013 */
[----:B------:R-:W-:Y:S06]  /*ed90*/  BRA `(.L_x_1191) ;  /* 0x0000000c00947947 */ /* 0x000fec0003800000 */
.L_x_1192:
[----:B------:R-:W2:Y:S02]  /*eda0*/  LDG.E.U16 R2, desc[UR36][R2.64] ;  /* 0x0000002402027981 */ /* 0x000ea4000c1e1500 */
[----:B--2---:R-:W0:Y:S02]  /*edb0*/  I2F.S16 R0, R2 ;  /* 0x0000000200007306 */ /* 0x004e240000101400 */
[----:B0-----:R-:W-:-:S04]  /*edc0*/  F2FP.F16.F32.PACK_AB R0, RZ, R0 ;  /* 0x00000000ff00723e */ /* 0x001fc800000000ff */
[----:B------:R-:W-:Y:S01]  /*edd0*/  PRMT R19, R0, 0x7610, R19 ;  /* 0x0000761000137816 */ /* 0x000fe20000000013 */
[----:B------:R-:W-:Y:S06]  /*ede0*/  BRA `(.L_x_1191) ;  /* 0x0000000c00807947 */ /* 0x000fec0003800000 */
.L_x_1187:
        /* <DEDUP_REMOVED lines=9> */
.L_x_1195:
[----:B------:R0:W5:Y:S01]  /*ee80*/  LDG.E.U16 R19, desc[UR36][R2.64] ;  /* 0x0000002402137981 */ /* 0x000162000c1e1500 */
[----:B------:R-:W-:Y:S05]  /*ee90*/  BRA `(.L_x_1191) ;  /* 0x0000000c00547947 */ /* 0x000fea0003800000 */
.L_x_1194:
        /* <DEDUP_REMOVED lines=9> */
.L_x_1197:
[----:B------:R1:W5:Y:S01]  /*ef30*/  LDG.E.U16 R19, desc[UR36][R2.64] ;  /* 0x0000002402137981 */ /* 0x000362000c1e1500 */
[----:B------:R-:W-:Y:S05]  /*ef40*/  BRA `(.L_x_1191) ;  /* 0x0000000c00287947 */ /* 0x000fea0003800000 */
.L_x_1196:
        /* <DEDUP_REMOVED lines=13> */
.L_x_1186:
        /* <DEDUP_REMOVED lines=14> */
.L_x_1200:
        /* <DEDUP_REMOVED lines=13> */
.L_x_1199:
        /* <DEDUP_REMOVED lines=27> */
.L_x_1202:
        /* <DEDUP_REMOVED lines=14> */
.L_x_1201:
[----:B------:R-:W2:Y:S02]  /*f460*/  LDG.E.U16 R0, desc[UR36][R2.64] ;  /* 0x0000002402007981 */ /* 0x000ea4000c1e1500 */
[----:B--2---:R-:W-:-:S04]  /*f470*/  SHF.L.U32 R0, R0, 0x10, RZ ;  /* 0x0000001000007819 */ /* 0x004fc800000006ff */
[----:B------:R-:W-:-:S04]  /*f480*/  F2FP.F16.F32.PACK_AB R0, RZ, R0 ;  /* 0x00000000ff00723e */ /* 0x000fc800000000ff */
[----:B------:R-:W-:Y:S01]  /*f490*/  PRMT R19, R0, 0x7610, R19 ;  /* 0x0000761000137816 */ /* 0x000fe20000000013 */
[----:B------:R-:W-:Y:S06]  /*f4a0*/  BRA `(.L_x_1191) ;  /* 0x0000000400d07947 */ /* 0x000fec0003800000 */
.L_x_1198:
        /* <DEDUP_REMOVED lines=13> */
.L_x_1205:
        /* <DEDUP_REMOVED lines=21> */
.L_x_1209:
[----:B------:R-:W-:Y:S05]  /*f6d0*/  BSYNC.RECONVERGENT B1 ;  /* 0x0000000000017941 */ /* 0x000fea0003800200 */
.L_x_1208:
[----:B------:R-:W-:Y:S02]  /*f6e0*/  SHF.L.U32 R0, R0, 0x14, RZ ;  /* 0x0000001400007819 */ /* 0x000fe400000006ff */
[----:B------:R-:W-:-:S04]  /*f6f0*/  LEA R2, R2, 0x3b800000, 0x17 ;  /* 0x3b80000002027811 */ /* 0x000fc800078eb8ff */
[----:B------:R-:W-:-:S07]  /*f700*/  LOP3.LUT R0, R2, R0, R7, 0xfe, !PT ;  /* 0x0000000002007212 */ /* 0x000fce00078efe07 */
.L_x_1207:
[----:B------:R-:W-:Y:S05]  /*f710*/  BSYNC.RECONVERGENT B0 ;  /* 0x0000000000007941 */ /* 0x000fea0003800200 */
.L_x_1206:
[----:B------:R-:W-:-:S04]  /*f720*/  F2FP.F16.F32.PACK_AB R0, RZ, R0 ;  /* 0x00000000ff00723e */ /* 0x000fc800000000ff */
[----:B------:R-:W-:Y:S01]  /*f730*/  PRMT R19, R0, 0x7610, R19 ;  /* 0x0000761000137816 */ /* 0x000fe20000000013 */
[----:B------:R-:W-:Y:S06]  /*f740*/  BRA `(.L_x_1191) ;  /* 0x0000000400287947 */ /* 0x000fec0003800000 */
.L_x_1204:
        /* <DEDUP_REMOVED lines=21> */
.L_x_1213:
[----:B------:R-:W-:Y:S05]  /*f8a0*/  BSYNC.RECONVERGENT B1 ;  /* 0x0000000000017941 */ /* 0x000fea0003800200 */
.L_x_1212:
[----:B------:R-:W-:Y:S02]  /*f8b0*/  SHF.L.U32 R0, R0, 0x15, RZ ;  /* 0x0000001500007819 */ /* 0x000fe400000006ff */
[----:B------:R-:W-:-:S04]  /*f8c0*/  LEA R2, R2, 0x37800000, 0x17 ;  /* 0x3780000002027811 */ /* 0x000fc800078eb8ff */
[----:B------:R-:W-:-:S07]  /*f8d0*/  LOP3.LUT R0, R2, R0, R7, 0xfe, !PT ;  /* 0x0000000002007212 */ /* 0x000fce00078efe07 */
.L_x_1211:
[----:B------:R-:W-:Y:S05]  /*f8e0*/  BSYNC.RECONVERGENT B0 ;  /* 0x0000000000007941 */ /* 0x000fea0003800200 */
.L_x_1210:
[----:B------:R-:W-:-:S04]  /*f8f0*/  F2FP.F16.F32.PACK_AB R0, RZ, R0 ;  /* 0x00000000ff00723e */ /* 0x000fc800000000ff */
[----:B------:R-:W-:Y:S01]  /*f900*/  PRMT R19, R0, 0x7610, R19 ;  /* 0x0000761000137816 */ /* 0x000fe20000000013 */
[----:B------:R-:W-:Y:S06]  /*f910*/  BRA `(.L_x_1191) ;  /* 0x0000000000b47947 */ /* 0x000fec0003800000 */
.L_x_1203:
        /* <DEDUP_REMOVED lines=14> */
.L_x_1217:
[----:B------:R-:W-:Y:S05]  /*fa00*/  BSYNC.RECONVERGENT B0 ;  /* 0x0000000000007941 */ /* 0x000fea0003800200 */
.L_x_1216:
[----:B------:R-:W-:-:S04]  /*fa10*/  F2FP.F16.F32.PACK_AB R0, RZ, R0 ;  /* 0x00000000ff00723e */ /* 0x000fc800000000ff */
[----:B------:R-:W-:Y:S01]  /*fa20*/  PRMT R19, R0, 0x7610, R19 ;  /* 0x0000761000137816 */ /* 0x000fe20000000013 */
[----:B------:R-:W-:Y:S06]  /*fa30*/  BRA `(.L_x_1191) ;  /* 0x00000000006c7947 */ /* 0x000fec0003800000 */
.L_x_1190:
        /* <DEDUP_REMOVED lines=15> */
[----:B--2---:R-:W-:Y:S05]  /*fb30*/  CALL.ABS.NOINC R2 ;  /* 0x0000000002007343 */ /* 0x004fea0003c00000 */
.L_x_1218:
[----:B------:R-:W-:Y:S01]  /*fb40*/  PRMT R19, RZ, 0x7610, R19 ;  /* 0x00007610ff137816 */ /* 0x000fe20000000013 */
[----:B------:R-:W-:Y:S06]  /*fb50*/  BRA `(.L_x_1191) ;  /* 0x0000000000247947 */ /* 0x000fec0003800000 */
.L_x_1215:
[----:B------:R-:W2:Y:S02]  /*fb60*/  LDG.E.64 R2, desc[UR36][R2.64] ;  /* 0x0000002402027981 */ /* 0x000ea4000c1e1b00 */
[----:B--2---:R-:W0:Y:S02]  /*fb70*/  I2F.U64 R0, R2 ;  /* 0x0000000200007312 */ /* 0x004e240000301000 */
[----:B0-----:R-:W-:-:S04]  /*fb80*/  F2FP.F16.F32.PACK_AB R0, RZ, R0 ;  /* 0x00000000ff00723e */ /* 0x001fc800000000ff */
[----:B------:R-:W-:Y:S01]  /*fb90*/  PRMT R19, R0, 0x7610, R19 ;  /* 0x0000761000137816 */ /* 0x000fe20000000013 */
[----:B------:R-:W-:Y:S06]  /*fba0*/  BRA `(.L_x_1191) ;  /* 0x0000000000107947 */ /* 0x000fec0003800000 */
.L_x_1214:
[----:B------:R-:W2:Y:S02]  /*fbb0*/  LDG.E R2, desc[UR36][R2.64] ;  /* 0x0000002402027981 */ /* 0x000ea4000c1e1900 */
[----:B--2---:R-:W-:-:S04]  /*fbc0*/  I2FP.F32.U32 R0, R2 ;  /* 0x0000000200007245 */ /* 0x004fc80000201000 */
[----:B------:R-:W-:-:S04]  /*fbd0*/  F2FP.F16.F32.PACK_AB R0, RZ, R0 ;  /* 0x00000000ff00723e */ /* 0x000fc800000000ff */
[----:B------:R-:W-:-:S07]  /*fbe0*/  PRMT R19, R0, 0x7610, R19 ;  /* 0x0000761000137816 */ /* 0x000fce0000000013 */
.L_x_1191:
        /* <DEDUP_REMOVED lines=18> */
.L_x_1222:
[----:B------:R-:W2:Y:S02]  /*fd10*/  LDG.E.U8 R2, desc[UR36][R2.64] ;  /* 0x0000002402027981 */ /* 0x000ea4000c1e1100 */
[----:B--2---:R-:W-:-:S04]  /*fd20*/  I2FP.F32.U32 R0, R2 ;  /* 0x0000000200007245 */ /* 0x004fc80000201000 */
[----:B------:R-:W-:Y:S01]  /*fd30*/  F2FP.F16.F32.PACK_AB R0, RZ, R0 ;  /* 0x00000000ff00723e */ /* 0x000fe200000000ff */
[----:B------:R-:W-:Y:S06]  /*fd40*/  BRA `(.L_x_1224) ;  /* 0x0000000c009c7947 */ /* 0x000fec0003800000 */
.L_x_1221:
        /* <DEDUP_REMOVED lines=10> */
.L_x_1226:
[----:B------:R-:W2:Y:S02]  /*fdf0*/  LDG.E R2, desc[UR36][R2.64] ;  /* 0x0000002402027981 */ /* 0x000ea4000c1e1900 */
[----:B--2---:R-:W-:-:S04]  /*fe00*/  I2FP.F32.S32 R0, R2 ;  /* 0x0000000200007245 */ /* 0x004fc80000201400 */
[----:B------:R-:W-:Y:S01]  /*fe10*/  F2FP.F16.F32.PACK_AB R0, RZ, R0 ;  /* 0x00000000ff00723e */ /* 0x000fe200000000ff */
[----:B------:R-:W-:Y:S06]  /*fe20*/  BRA `(.L_x_1224) ;  /* 0x0000000c00647947 */ /* 0x000fec0003800000 */
.L_x_1225:
[----:B------:R-:W2:Y:S02]  /*fe30*/  LDG.E.U16 R2, desc[UR36][R2.64] ;  /* 0x0000002402027981 */ /* 0x000ea4000c1e1500 */
[----:B--2---:R-:W0:Y:S02]  /*fe40*/  I2F.S16 R0, R2 ;  /* 0x0000000200007306 */ /* 0x004e240000101400 */
[----:B0-----:R-:W-:Y:S01]  /*fe50*/  F2FP.F16.F32.PACK_AB R0, RZ, R0 ;  /* 0x00000000ff00723e */ /* 0x001fe200000000ff */
[----:B------:R-:W-:Y:S06]  /*fe60*/  BRA `(.L_x_1224) ;  /* 0x0000000c00547947 */ /* 0x000fec0003800000 */
.L_x_1220:
        /* <DEDUP_REMOVED lines=9> */
.L_x_1228:
[----:B------:R1:W5:Y:S01]  /*ff00*/  LDG.E.U16 R0, desc[UR36][R2.64] ;  /* 0x0000002402007981 */ /* 0x000362000c1e1500 */
[----:B------:R-:W-:Y:S05]  /*ff10*/  BRA `(.L_x_1224) ;  /* 0x0000000c00287947 */ /* 0x000fea0003800000 */
.L_x_1227:
        /* <DEDUP_REMOVED lines=9> */
.L_x_1230:
[----:B------:R0:W5:Y:S01]  /*ffb0*/  LDG.E.U16 R0, desc[UR36][R2.64] ;  /* 0x0000002402007981 */ /* 0x000162000c1e1500 */
[----:B------:R-:W-:Y:S05]  /*ffc0*/  BRA `(.L_x_1224) ;  /* 0x0000000800fc7947 */ /* 0x000fea0003800000 */
.L_x_1229:
        /* <DEDUP_REMOVED lines=12> */
.L_x_1219:
        /* <DEDUP_REMOVED lines=13> */
.L_x_1233:
        /* <DEDUP_REMOVED lines=12> */
.L_x_1232:
        /* <DEDUP_REMOVED lines=27> */
.L_x_1235:
        /* <DEDUP_REMOVED lines=13> */
.L_x_1234:
[----:B------:R-:W2:Y:S02]  /*104a0*/  LDG.E.U16 R0, desc[UR36][R2.64] ;  /* 0x0000002402007981 */ /* 0x000ea4000c1e1500 */
[----:B--2---:R-:W-:-:S05]  /*104b0*/  IMAD.U32 R0, R0, 0x10000, RZ ;  /* 0x0001000000007824 */ /* 0x004fca00078e00ff */
[----:B------:R-:W-:Y:S01]  /*104c0*/  F2FP.F16.F32.PACK_AB R0, RZ, R0 ;  /* 0x00000000ff00723e */ /* 0x000fe200000000ff */
[----:B------:R-:W-:Y:S06]  /*104d0*/  BRA `(.L_x_1224) ;  /* 0x0000000400b87947 */ /* 0x000fec0003800000 */
.L_x_1231:
        /* <DEDUP_REMOVED lines=12> */
.L_x_1238:
        /* <DEDUP_REMOVED lines=21> */
.L_x_1242:
[----:B------:R-:W-:Y:S05]  /*106f0*/  BSYNC.RECONVERGENT B1 ;  /* 0x0000000000017941 */ /* 0x000fea0003800200 */
.L_x_1241:
[----:B------:R-:W-:Y:S01]  /*10700*/  IMAD.SHL.U32 R0, R0, 0x100000, RZ ;  /* 0x0010000000007824 */ /* 0x000fe200078e00ff */
[----:B------:R-:W-:-:S04]  /*10710*/  LEA R2, R2, 0x3b800000, 0x17 ;  /* 0x3b80000002027811 */ /* 0x000fc800078eb8ff */
[----:B------:R-:W-:-:S07]  /*10720*/  LOP3.LUT R0, R2, R0, R7, 0xfe, !PT ;  /* 0x0000000002007212 */ /* 0x000fce00078efe07 */
.L_x_1240:
[----:B------:R-:W-:Y:S05]  /*10730*/  BSYNC.RECONVERGENT B0 ;  /* 0x0000000000007941 */ /* 0x000fea0003800200 */
.L_x_1239:
[----:B------:R-:W-:Y:S01]  /*10740*/  F2FP.F16.F32.PACK_AB R0, RZ, R0 ;  /* 0x00000000ff00723e */ /* 0x000fe200000000ff */
[----:B------:R-:W-:Y:S06]  /*10750*/  BRA `(.L_x_1224) ;  /* 0x0000000400187947 */ /* 0x000fec0003800000 */
.L_x_1237:
        /* <DEDUP_REMOVED lines=21> */
.L_x_1246:
[----:B------:R-:W-:Y:S05]  /*108b0*/  BSYNC.RECONVERGENT B1 ;  /* 0x0000000000017941 */ /* 0x000fea0003800200 */
.L_x_1245:
[----:B------:R-:W-:Y:S01]  /*108c0*/  IMAD.SHL.U32 R0, R0, 0x200000, RZ ;  /* 0x0020000000007824 */ /* 0x000fe200078e00ff */
[----:B------:R-:W-:-:S04]  /*108d0*/  LEA R2, R2, 0x37800000, 0x17 ;  /* 0x3780000002027811 */ /* 0x000fc800078eb8ff */
[----:B------:R-:W-:-:S07]  /*108e0*/  LOP3.LUT R0, R2, R0, R7, 0xfe, !PT ;  /* 0x0000000002007212 */ /* 0x000fce00078efe07 */
.L_x_1244:
[----:B------:R-:W-:Y:S05]  /*108f0*/  BSYNC.RECONVERGENT B0 ;  /* 0x0000000000007941 */ /* 0x000fea0003800200 */
.L_x_1243:
[----:B------:R-:W-:Y:S01]  /*10900*/  F2FP.F16.F32.PACK_AB R0, RZ, R0 ;  /* 0x00000000ff00723e */ /* 0x000fe200000000ff */
[----:B------:R-:W-:Y:S06]  /*10910*/  BRA `(.L_x_1224) ;  /* 0x0000000000a87947 */ /* 0x000fec0003800000 */
.L_x_1236:
        /* <DEDUP_REMOVED lines=14> */
.L_x_1250:
[----:B------:R-:W-:Y:S05]  /*10a00*/  BSYNC.RECONVERGENT B0 ;  /* 0x0000000000007941 */ /* 0x000fea0003800200 */
.L_x_1249:
[----:B------:R-:W-:Y:S01]  /*10a10*/  F2FP.F16.F32.PACK_AB R0, RZ, R0 ;  /* 0x00000000ff00723e */ /* 0x000fe200000000ff */
[----:B------:R-:W-:Y:S06]  /*10a20*/  BRA `(.L_x_1224) ;  /* 0x0000000000647947 */ /* 0x000fec0003800000 */
.L_x_1223:
        /* <DEDUP_REMOVED lines=16> */
.L_x_1251:
[----:B------:R-:W-:Y:S01]  /*10b30*/  PRMT R0, RZ, 0x7610, R0 ;  /* 0x00007610ff007816 */ /* 0x000fe20000000000 */
[----:B------:R-:W-:Y:S06]  /*10b40*/  BRA `(.L_x_1224) ;  /* 0x00000000001c7947 */ /* 0x000fec0003800000 */
.L_x_1248:
[----:B------:R-:W2:Y:S02]  /*10b50*/  LDG.E.64 R2, desc[UR36][R2.64] ;  /* 0x0000002402027981 */ /* 0x000ea4000c1e1b00 */
[----:B--2---:R-:W0:Y:S02]  /*10b60*/  I2F.U64 R0, R2 ;  /* 0x0000000200007312 */ /* 0x004e240000301000 */
[----:B0-----:R-:W-:Y:S01]  /*10b70*/  F2FP.F16.F32.PACK_AB R0, RZ, R0 ;  /* 0x00000000ff00723e */ /* 0x001fe200000000ff */
[----:B------:R-:W-:Y:S06]  /*10b80*/  BRA `(.L_x_1224) ;  /* 0x00000000000c7947 */ /* 0x000fec0003800000 */
.L_x_1247:
[----:B------:R-:W2:Y:S02]  /*10b90*/  LDG.E R2, desc[UR36][R2.64] ;  /* 0x0000002402027981 */ /* 0x000ea4000c1e1900 */
[----:B--2---:R-:W-:-:S04]  /*10ba0*/  I2FP.F32.U32 R0, R2 ;  /* 0x0000000200007245 */ /* 0x004fc80000201000 */
[----:B------:R-:W-:-:S07]  /*10bb0*/  F2FP.F16.F32.PACK_AB R0, RZ, R0 ;  /* 0x00000000ff00723e */ /* 0x000fce00000000ff */
.L_x_1224:
[----:B-----5:R-:W-:Y:S01]  /*10bc0*/  HADD2.F32 R19, -RZ, R19.H0_H0 ;  /* 0x20000013ff137230 */ /* 0x020fe20000004100 */
[----:B------:R-:W2:Y:S01]  /*10bd0*/  LDCU UR4, c[0x0][0x600] ;  /* 0x0000c000ff0477ac */ /* 0x000ea20008000800 */
[----:B------:R-:W-:-:S03]  /*10be0*/  HADD2.F32 R0, -RZ, R0.H0_H0 ;  /* 0x20000000ff007230 */ /* 0x000fc60000004100 */
[----:B------:R-:W-:Y:S01]  /*10bf0*/  FSETP.GT.FTZ.AND P0, PT, R19, RZ, PT ;  /* 0x000000ff1300720b */ /* 0x000fe20003f14000 */
[----:B------:R-:W-:-:S04]  /*10c00*/  ULOP3.LUT UR5, UR40, 0xff, URZ, 0xc0, !UPT ;  /* 0x000000ff28057892 */ /* 0x000fc8000f8ec0ff */
[----:B------:R-:W-:-:S08]  /*10c10*/  UISETP.GT.AND UP0, UPT, UR5, 0x9, UPT ;  /* 0x000000090500788c */ /* 0x000fd0000bf04270 */
[----:B--2---:R-:W-:-:S05]  /*10c20*/  @!P0 FMUL.FTZ R0, R0, UR4 ;  /* 0x0000000400008c20 */ /* 0x004fca0008410000 */
        /* <DEDUP_REMOVED lines=11> */
[----:B01----:R-:W0:Y:S02]  /*10ce0*/  F2I.FTZ.TRUNC.NTZ R3, R0 ;  /* 0x0000000000037305 */ /* 0x003e24000021f100 */
[----:B0-----:R-:W-:Y:S01]  /*10cf0*/  STG.E.U8 desc[UR36][R16.64], R3 ;  /* 0x0000000310007986 */ /* 0x001fe2000c101124 */
[----:B------:R-:W-:Y:S05]  /*10d00*/  EXIT ;  /* 0x000000000000794d */ /* 0x000fea0003800000 */
.L_x_1255:
[----:B01----:R-:W-:-:S06]  /*10d10*/  HADD2.F32 R3, -RZ, R0.H0_H0 ;  /* 0x20000000ff037230 */ /* 0x003fcc0000004100 */
[----:B------:R-:W0:Y:S02]  /*10d20*/  F2I.S64.TRUNC R2, R3 ;  /* 0x0000000300027311 */ /* 0x000e24000020d900 */
[----:B0-----:R-:W-:Y:S01]  /*10d30*/  STG.E.U8 desc[UR36][R16.64], R2 ;  /* 0x0000000210007986 */ /* 0x001fe2000c101124 */
[----:B------:R-:W-:Y:S05]  /*10d40*/  EXIT ;  /* 0x000000000000794d */ /* 0x000fea0003800000 */
.L_x_1254:
[----:B------:R-:W-:-:S09]  /*10d50*/  UISETP.NE.AND UP0, UPT, UR5, 0x2, UPT ;  /* 0x000000020500788c */ /* 0x000fd2000bf05270 */
[----:B------:R-:W-:Y:S05]  /*10d60*/  BRA.U !UP0, `(.L_x_1257) ;  /* 0x0000000108307547 */ /* 0x000fea000b800000 */
[----:B------:R-:W-:-:S09]  /*10d70*/  UISETP.NE.AND UP0, UPT, UR5, 0x3, UPT ;  /* 0x000000030500788c */ /* 0x000fd2000bf05270 */
[----:B------:R-:W-:Y:S05]  /*10d80*/  BRA.U !UP0, `(.L_x_1258) ;  /* 0x0000000108187547 */ /* 0x000fea000b800000 */
[----:B------:R-:W-:-:S09]  /*10d90*/  UISETP.NE.AND UP0, UPT, UR5, 0x4, UPT ;  /* 0x000000040500788c */ /* 0x000fd2000bf05270 */
[----:B------:R-:W-:Y:S05]  /*10da0*/  BRA.U UP0, `(.L_x_1256) ;  /* 0x0000000900707547 */ /* 0x000fea000b800000 */
[----:B01----:R-:W-:-:S06]  /*10db0*/  HADD2.F32 R2, -RZ, R0.H0_H0 ;  /* 0x20000000ff027230 */ /* 0x003fcc0000004100 */
[----:B------:R-:W0:Y:S02]  /*10dc0*/  F2I.S64.TRUNC R2, R2 ;  /* 0x0000000200027311 */ /* 0x000e24000020d900 */
[----:B0-----:R-:W-:Y:S01]  /*10dd0*/  STG.E.64 desc[UR36][R16.64], R2 ;  /* 0x0000000210007986 */ /* 0x001fe2000c101b24 */
[----:B------:R-:W-:Y:S05]  /*10de0*/  EXIT ;  /* 0x000000000000794d */ /* 0x000fea0003800000 */
.L_x_1258:
[----:B------:R-:W-:-:S04]  /*10df0*/  HADD2.F32 R0, -RZ, R0.H0_H0 ;  /* 0x20000000ff007230 */ /* 0x000fc80000004100 */
[----:B01----:R-:W0:Y:S02]  /*10e00*/  F2I.FTZ.TRUNC.NTZ R3, R0 ;  /* 0x0000000000037305 */ /* 0x003e24000021f100 */
[----:B0-----:R-:W-:Y:S01]  /*10e10*/  STG.E desc[UR36][R16.64], R3 ;  /* 0x0000000310007986 */ /* 0x001fe2000c101924 */
[----:B------:R-:W-:Y:S05]  /*10e20*/  EXIT ;  /* 0x000000000000794d */ /* 0x000fea0003800000 */
.L_x_1257:
[----:B------:R-:W-:-:S04]  /*10e30*/  HADD2.F32 R0, -RZ, R0.H0_H0 ;  /* 0x20000000ff007230 */ /* 0x000fc80000004100 */
[----:B01----:R-:W0:Y:S02]  /*10e40*/  F2I.FTZ.TRUNC.NTZ R3, R0 ;  /* 0x0000000000037305 */ /* 0x003e24000021f100 */
[----:B0-----:R-:W-:Y:S01]  /*10e50*/  STG.E.U16 desc[UR36][R16.64], R3 ;  /* 0x0000000310007986 */ /* 0x001fe2000c101524 */
[----:B------:R-:W-:Y:S05]  /*10e60*/  EXIT ;  /* 0x000000000000794d */ /* 0x000fea0003800000 */
.L_x_1253:
[----:B------:R-:W-:-:S09]  /*10e70*/  UISETP.GT.AND UP0, UPT, UR5, 0x6, UPT ;  /* 0x000000060500788c */ /* 0x000fd2000bf04270 */
[----:B------:R-:W-:Y:S05]  /*10e80*/  BRA.U UP0, `(.L_x_1259) ;  /* 0x0000000100247547 */ /* 0x000fea000b800000 */
[----:B------:R-:W-:-:S09]  /*10e90*/  UISETP.NE.AND UP0, UPT, UR5, 0x5, UPT ;  /* 0x000000050500788c */ /* 0x000fd2000bf05270 */
[----:B------:R-:W-:Y:S05]  /*10ea0*/  BRA.U !UP0, `(.L_x_1260) ;  /* 0x0000000108147547 */ /* 0x000fea000b800000 */
[----:B------:R-:W-:-:S09]  /*10eb0*/  UISETP.NE.AND UP0, UPT, UR5, 0x6, UPT ;  /* 0x000000060500788c */ /* 0x000fd2000bf05270 */
[----:B------:R-:W-:Y:S05]  /*10ec0*/  BRA.U UP0, `(.L_x_1256) ;  /* 0x0000000900287547 */ /* 0x000fea000b800000 */
[----:B01----:R-:W-:-:S05]  /*10ed0*/  HADD2.F32 R3, -RZ, R0.H0_H0 ;  /* 0x20000000ff037230 */ /* 0x003fca0000004100 */
[----:B------:R-:W-:Y:S01]  /*10ee0*/  STG.E desc[UR36][R16.64], R3 ;  /* 0x0000000310007986 */ /* 0x000fe2000c101924 */
[----:B------:R-:W-:Y:S05]  /*10ef0*/  EXIT ;  /* 0x000000000000794d */ /* 0x000fea0003800000 */
.L_x_1260:
[----:B------:R-:W-:Y:S01]  /*10f00*/  STG.E.U16 desc[UR36][R16.64], R0 ;  /* 0x0000000010007986 */ /* 0x000fe2000c101524 */
[----:B------:R-:W-:Y:S05]  /*10f10*/  EXIT ;  /* 0x000000000000794d */ /* 0x000fea0003800000 */
.L_x_1259:
[----:B------:R-:W-:-:S09]  /*10f20*/  UISETP.NE.AND UP0, UPT, UR5, 0x7, UPT ;  /* 0x000000070500788c */ /* 0x000fd2000bf05270 */
[----:B------:R-:W-:Y:S05]  /*10f30*/  BRA.U !UP0, `(.L_x_1261) ;  /* 0x0000000108347547 */ /* 0x000fea000b800000 */
[----:B------:R-:W-:-:S09]  /*10f40*/  UISETP.NE.AND UP0, UPT, UR5, 0x8, UPT ;  /* 0x000000080500788c */ /* 0x000fd2000bf05270 */
[----:B------:R-:W-:Y:S05]  /*10f50*/  BRA.U !UP0, `(.L_x_1262) ;  /* 0x0000000108187547 */ /* 0x000fea000b800000 */
[----:B------:R-:W-:-:S09]  /*10f60*/  UISETP.NE.AND UP0, UPT, UR5, 0x9, UPT ;  /* 0x000000090500788c */ /* 0x000fd2000bf05270 */
[----:B------:R-:W-:Y:S05]  /*10f70*/  BRA.U UP0, `(.L_x_1256) ;  /* 0x0000000500fc7547 */ /* 0x000fea000b800000 */
[----:B01----:R-:W-:Y:S02]  /*10f80*/  HADD2.F32 R2, -RZ, R0.H0_H0 ;  /* 0x20000000ff027230 */ /* 0x003fe40000004100 */
[----:B------:R-:W-:-:S05]  /*10f90*/  IMAD.MOV.U32 R3, RZ, RZ, RZ ;  /* 0x000000ffff037224 */ /* 0x000fca00078e00ff */
[----:B------:R-:W-:Y:S01]  /*10fa0*/  STG.E.64 desc[UR36][R16.64], R2 ;  /* 0x0000000210007986 */ /* 0x000fe2000c101b24 */
[----:B------:R-:W-:Y:S05]  /*10fb0*/  EXIT ;  /* 0x000000000000794d */ /* 0x000fea0003800000 */
.L_x_1262:
[----:B------:R-:W-:-:S05]  /*10fc0*/  HADD2.F32 R0, -RZ, R0.H0_H0 ;  /* 0x20000000ff007230 */ /* 0x000fca0000004100 */
[----:B------:R-:W-:-:S04]  /*10fd0*/  F2FP.F16.F32.PACK_AB R0, RZ, R0 ;  /* 0x00000000ff00723e */ /* 0x000fc800000000ff */
[----:B------:R-:W-:-:S05]  /*10fe0*/  PRMT R0, R0, 0x5410, RZ ;  /* 0x0000541000007816 */ /* 0x000fca00000000ff */
[----:B------:R-:W-:Y:S01]  /*10ff0*/  STG.E desc[UR36][R16.64], R0 ;  /* 0x0000000010007986 */ /* 0x000fe2000c101924 */
[----:B------:R-:W-:Y:S05]  /*11000*/  EXIT ;  /* 0x000000000000794d */ /* 0x000fea0003800000 */
.L_x_1261:
[----:B01----:R-:W-:-:S05]  /*11010*/  HADD2.F32 R2, -RZ, R0.H0_H0 ;  /* 0x20000000ff027230 */ /* 0x003fca0000004100 */
[----:B------:R-:W-:-:S06]  /*11020*/  FMUL.FTZ R2, R2, 1 ;  /* 0x3f80000002027820 */ /* 0x000fcc0000410000 */
[----:B------:R-:W0:Y:S02]  /*11030*/  F2F.F64.F32 R2, R2 ;  /* 0x0000000200027310 */ /* 0x000e240000201800 */
[----:B0-----:R-:W-:Y:S01]  /*11040*/  STG.E.64 desc[UR36][R16.64], R2 ;  /* 0x0000000210007986 */ /* 0x001fe2000c101b24 */
[----:B------:R-:W-:Y:S05]  /*11050*/  EXIT ;  /* 0x000000000000794d */ /* 0x000fea0003800000 */
.L_x_1252:
        /* <DEDUP_REMOVED lines=10> */
[----:B01----:R-:W-:-:S06]  /*11100*/  HADD2.F32 R3, -RZ, R0.H0_H0 ;  /* 0x20000000ff037230 */ /* 0x003fcc0000004100 */
[----:B------:R-:W0:Y:S02]  /*11110*/  F2I.FTZ.U32.TRUNC.NTZ R3, R3 ;  /* 0x0000000300037305 */ /* 0x000e24000021f000 */
[----:B0-----:R-:W-:Y:S01]  /*11120*/  STG.E.U16 desc[UR36][R16.64], R3 ;  /* 0x0000000310007986 */ /* 0x001fe2000c101524 */
[----:B------:R-:W-:Y:S05]  /*11130*/  EXIT ;  /* 0x000000000000794d */ /* 0x000fea0003800000 */
.L_x_1266:
[----:B01----:R-:W-:Y:S01]  /*11140*/  HADD2.F32 R3, -RZ, R0.H0_H0 ;  /* 0x20000000ff037230 */ /* 0x003fe20000004100 */
        /* <DEDUP_REMOVED lines=16> */
.L_x_1269:
[----:B------:R-:W-:-:S04]  /*11250*/  SHF.R.U32.HI R3, RZ, 0x18, R3 ;  /* 0x00000018ff037819 */ /* 0x000fc80000011603 */
[----:B------:R-:W-:-:S04]  /*11260*/  LOP3.LUT R0, R0, 0x80, R3, 0xf8, !PT ;  /* 0x0000008000007812 */ /* 0x000fc800078ef803 */
[----:B------:R-:W-:-:S07]  /*11270*/  PRMT R8, R0, 0x7610, R8 ;  /* 0x0000761000087816 */ /* 0x000fce0000000008 */
.L_x_1268:
[----:B------:R-:W-:Y:S05]  /*11280*/  BSYNC.RECONVERGENT B0 ;  /* 0x0000000000007941 */ /* 0x000fea0003800200 */
.L_x_1267:
[----:B------:R-:W-:Y:S01]  /*11290*/  STG.E.U8 desc[UR36][R16.64], R8 ;  /* 0x0000000810007986 */ /* 0x000fe2000c101124 */
[----:B------:R-:W-:Y:S05]  /*112a0*/  EXIT ;  /* 0x000000000000794d */ /* 0x000fea0003800000 */
.L_x_1265:
        /* <DEDUP_REMOVED lines=17> */
.L_x_1272:
[----:B------:R-:W-:-:S04]  /*113c0*/  SHF.R.U32.HI R3, RZ, 0x18, R3 ;  /* 0x00000018ff037819 */ /* 0x000fc80000011603 */
[----:B------:R-:W-:-:S04]  /*113d0*/  LOP3.LUT R0, R0, 0x80, R3, 0xf8, !PT ;  /* 0x0000008000007812 */ /* 0x000fc800078ef803 */
[----:B------:R-:W-:-:S07]  /*113e0*/  PRMT R8, R0, 0x7610, R8 ;  /* 0x0000761000087816 */ /* 0x000fce0000000008 */
.L_x_1271:
[----:B------:R-:W-:Y:S05]  /*113f0*/  BSYNC.RECONVERGENT B0 ;  /* 0x0000000000007941 */ /* 0x000fea0003800200 */
.L_x_1270:
[----:B------:R-:W-:Y:S01]  /*11400*/  STG.E.U8 desc[UR36][R16.64], R8 ;  /* 0x0000000810007986 */ /* 0x000fe2000c101124 */
[----:B------:R-:W-:Y:S05]  /*11410*/  EXIT ;  /* 0x000000000000794d */ /* 0x000fea0003800000 */
.L_x_1264:
[----:B------:R-:W-:-:S09]  /*11420*/  UISETP.NE.AND UP0, UPT, UR5, 0x1c, UPT ;  /* 0x0000001c0500788c */ /* 0x000fd2000bf05270 */
[----:B------:R-:W-:Y:S05]  /*11430*/  BRA.U !UP0, `(.L_x_1273) ;  /* 0x0000000108607547 */ /* 0x000fea000b800000 */
[----:B------:R-:W-:-:S09]  /*11440*/  UISETP.NE.AND UP0, UPT, UR5, 0x1d, UPT ;  /* 0x0000001d0500788c */ /* 0x000fd2000bf05270 */
[----:B------:R-:W-:Y:S05]  /*11450*/  BRA.U !UP0, `(.L_x_1274) ;  /* 0x0000000108487547 */ /* 0x000fea000b800000 */
[----:B------:R-:W-:-:S09]  /*11460*/  UISETP.NE.AND UP0, UPT, UR5, 0x2c, UPT ;  /* 0x0000002c0500788c */ /* 0x000fd2000bf05270 */
[----:B------:R-:W-:Y:S05]  /*11470*/  BRA.U UP0, `(.L_x_1256) ;  /* 0x0000000100bc7547 */ /* 0x000fea000b800000 */
[----:B01----:R-:W-:-:S05]  /*11480*/  HADD2.F32 R3, -RZ, R0.H0_H0 ;  /* 0x20000000ff037230 */ /* 0x003fca0000004100 */
        /* <DEDUP_REMOVED lines=13> */
[----:B------:R-:W-:Y:S01]  /*11560*/  STG.E.U8 desc[UR36][R16.64], R3 ;  /* 0x0000000310007986 */ /* 0x000fe2000c101124 */
[----:B------:R-:W-:Y:S05]  /*11570*/  EXIT ;  /* 0x000000000000794d */ /* 0x000fea0003800000 */
.L_x_1274:
[----:B01----:R-:W-:-:S06]  /*11580*/  HADD2.F32 R2, -RZ, R0.H0_H0 ;  /* 0x20000000ff027230 */ /* 0x003fcc0000004100 */
[----:B------:R-:W0:Y:S02]  /*11590*/  F2I.U64.TRUNC R2, R2 ;  /* 0x0000000200027311 */ /* 0x000e24000020d800 */
[----:B0-----:R-:W-:Y:S01]  /*115a0*/  STG.E.64 desc[UR36][R16.64], R2 ;  /* 0x0000000210007986 */ /* 0x001fe2000c101b24 */
[----:B------:R-:W-:Y:S05]  /*115b0*/  EXIT ;  /* 0x000000000000794d */ /* 0x000fea0003800000 */
.L_x_1273:
[----:B------:R-:W-:-:S04]  /*115c0*/  HADD2.F32 R0, -RZ, R0.H0_H0 ;  /* 0x20000000ff007230 */ /* 0x000fc80000004100 */
[----:B01----:R-:W0:Y:S02]  /*115d0*/  F2I.FTZ.U32.TRUNC.NTZ R3, R0 ;  /* 0x0000000000037305 */ /* 0x003e24000021f000 */
[----:B0-----:R-:W-:Y:S01]  /*115e0*/  STG.E desc[UR36][R16.64], R3 ;  /* 0x0000000310007986 */ /* 0x001fe2000c101924 */
[----:B------:R-:W-:Y:S05]  /*115f0*/  EXIT ;  /* 0x000000000000794d */ /* 0x000fea0003800000 */
.L_x_1263:
        /* <DEDUP_REMOVED lines=8> */
[----:B01----:R-:W-:-:S05]  /*11680*/  SEL R3, RZ, 0x1, !P0 ;  /* 0x00000001ff037807 */ /* 0x003fca0004000000 */
[----:B------:R-:W-:Y:S01]  /*11690*/  STG.E.U8 desc[UR36][R16.64], R3 ;  /* 0x0000000310007986 */ /* 0x000fe2000c101124 */
[----:B------:R-:W-:Y:S05]  /*116a0*/  EXIT ;  /* 0x000000000000794d */ /* 0x000fea0003800000 */
.L_x_1276:
[----:B------:R-:W-:Y:S01]  /*116b0*/  HADD2.F32 R0, -RZ, R0.H0_H0 ;  /* 0x20000000ff007230 */ /* 0x000fe20000004100 */
[----:B------:R-:W-:-:S04]  /*116c0*/  CS2R R6, SRZ ;  /* 0x0000000000067805 */ /* 0x000fc8000001ff00 */
[----:B------:R-:W-:-:S04]  /*116d0*/  FMUL.FTZ R0, R0, 1 ;  /* 0x3f80000000007820 */ /* 0x000fc80000410000 */
[----:B------:R-:W2:Y:S02]  /*116e0*/  F2F.F64.F32 R4, R0 ;  /* 0x0000000000047310 */ /* 0x000ea40000201800 */
[----:B--2---:R-:W-:Y:S01]  /*116f0*/  STG.E.128 desc[UR36][R16.64], R4 ;  /* 0x0000000410007986 */ /* 0x004fe2000c101d24 */
[----:B------:R-:W-:Y:S05]  /*11700*/  EXIT ;  /* 0x000000000000794d */ /* 0x000fea0003800000 */
.L_x_1275:
[----:B------:R-:W-:-:S09]  /*11710*/  UISETP.NE.AND UP0, UPT, UR5, 0xf, UPT ;  /* 0x0000000f0500788c */ /* 0x000fd2000bf05270 */
[----:B------:R-:W-:Y:S05]  /*11720*/  BRA.U !UP0, `(.L_x_1277) ;  /* 0x0000000108e87547 */ /* 0x000fea000b800000 */
[----:B------:R-:W-:-:S09]  /*11730*/  UISETP.NE.AND UP0, UPT, UR5, 0x17, UPT ;  /* 0x000000170500788c */ /* 0x000fd2000bf05270 */
[----:B------:R-:W-:Y:S05]  /*11740*/  BRA.U !UP0, `(.L_x_1278) ;  /* 0x0000000108907547 */ /* 0x000fea000b800000 */
[----:B------:R-:W-:-:S09]  /*11750*/  UISETP.NE.AND UP0, UPT, UR5, 0x18, UPT ;  /* 0x000000180500788c */ /* 0x000fd2000bf05270 */
[----:B------:R-:W-:Y:S05]  /*11760*/  BRA.U !UP0, `(.L_x_1279) ;  /* 0x0000000108447547 */ /* 0x000fea000b800000 */
.L_x_1256:
[----:B------:R-:W-:Y:S01]  /*11770*/  MOV R0, 0x0 ;  /* 0x0000000000007802 */ /* 0x000fe20000000f00 */
[----:B------:R-:W2:Y:S01]  /*11780*/  LDCU.64 UR4, c[0x4][0x128] ;  /* 0x01002500ff0477ac */ /* 0x000ea20008000a00 */
[----:B------:R-:W-:Y:S02]  /*11790*/  HFMA2 R12, -RZ, RZ, 0, 5.9604644775390625e-08 ;  /* 0x00000001ff0c7431 */ /* 0x000fe400000001ff */
[----:B------:R-:W-:Y:S01]  /*117a0*/  IMAD.MOV.U32 R8, RZ, RZ, 0x65 ;  /* 0x00000065ff087424 */ /* 0x000fe200078e00ff */
[----:B01----:R0:W1:Y:S01]  /*117b0*/  LDC.64 R2, c[0x4][R0] ;  /* 0x0100000000027b82 */ /* 0x0030620000000a00 */
[----:B------:R-:W3:Y:S01]  /*117c0*/  LDCU.64 UR6, c[0x4][0x130] ;  /* 0x01002600ff0677ac */ /* 0x000ee20008000a00 */
[----:B------:R-:W-:Y:S01]  /*117d0*/  IMAD.MOV.U32 R13, RZ, RZ, RZ ;  /* 0x000000ffff0d7224 */ /* 0x000fe200078e00ff */
[----:B------:R-:W4:Y:S01]  /*117e0*/  LDCU.64 UR8, c[0x4][0x30] ;  /* 0x01000600ff0877ac */ /* 0x000f220008000a00 */
[----:B--2---:R-:W-:Y:S02]  /*117f0*/  IMAD.U32 R4, RZ, RZ, UR4 ;  /* 0x00000004ff047e24 */ /* 0x004fe4000f8e00ff */
[----:B------:R-:W-:Y:S01]  /*11800*/  IMAD.U32 R5, RZ, RZ, UR5 ;  /* 0x00000005ff057e24 */ /* 0x000fe2000f8e00ff */
[----:B---3--:R-:W-:Y:S01]  /*11810*/  MOV R6, UR6 ;  /* 0x0000000600067c02 */ /* 0x008fe20008000f00 */
[----:B------:R-:W-:-:S02]  /*11820*/  IMAD.U32 R7, RZ, RZ, UR7 ;  /* 0x00000007ff077e24 */ /* 0x000fc4000f8e00ff */
[----:B----4-:R-:W-:Y:S02]  /*11830*/  IMAD.U32 R10, RZ, RZ, UR8 ;  /* 0x00000008ff0a7e24 */ /* 0x010fe4000f8e00ff */
[----:B0-----:R-:W-:-:S07]  /*11840*/  IMAD.U32 R11, RZ, RZ, UR9 ;  /* 0x00000009ff0b7e24 */ /* 0x001fce000f8e00ff */
[----:B------:R-:W-:-:S07]  /*11850*/  LEPC R20, `(.L_x_1280) ;  /* 0x000000001014794e */ /* 0x000fce0000000000 */
[----:B-1----:R-:W-:Y:S05]  /*11860*/  CALL.ABS.NOINC R2 ;  /* 0x0000000002007343 */ /* 0x002fea0003c00000 */
.L_x_1280:
[----:B------:R-:W-:Y:S05]  /*11870*/  EXIT ;  /* 0x000000000000794d */ /* 0x000fea0003800000 */
.L_x_1279:
[----:B------:R-:W-:Y:S01]  /*11880*/  HADD2.F32 R5, -RZ, R0.H0_H0 ;  /* 0x20000000ff057230 */ /* 0x000fe20000004100 */
[----:B------:R-:W-:Y:S01]  /*11890*/  BSSY.RECONVERGENT B0, `(.L_x_1281) ;  /* 0x000000c000007945 */ /* 0x000fe20003800200 */
[----:B------:R-:W-:-:S03]  /*118a0*/  IMAD.MOV.U32 R0, RZ, RZ, 0x7f ;  /* 0x0000007fff007424 */ /* 0x000fc600078e00ff */
[----:B01----:R-:W-:Y:S02]  /*118b0*/  LOP3.LUT R2, R5, 0x7fffffff, RZ, 0xc0, !PT ;  /* 0x7fffffff05027812 */ /* 0x003fe400078ec0ff */
        /* <DEDUP_REMOVED lines=9> */
.L_x_1282:
[----:B------:R-:W-:Y:S05]  /*11950*/  BSYNC.RECONVERGENT B0 ;  /* 0x0000000000007941 */ /* 0x000fea0003800200 */
.L_x_1281:
[----:B------:R-:W-:-:S05]  /*11960*/  LOP3.LUT R3, R0, 0x80, R3, 0xf8, !PT ;  /* 0x0000008000037812 */ /* 0x000fca00078ef803 */
[----:B------:R-:W-:Y:S01]  /*11970*/  STG.E.U8 desc[UR36][R16.64], R3 ;  /* 0x0000000310007986 */ /* 0x000fe2000c101124 */
[----:B------:R-:W-:Y:S05]  /*11980*/  EXIT ;  /* 0x000000000000794d */ /* 0x000fea0003800000 */
.L_x_1278:
[----:B01----:R-:W-:Y:S01]  /*11990*/  HADD2.F32 R3, -RZ, R0.H0_H0 ;  /* 0x20000000ff037230 */ /* 0x003fe20000004100 */
        /* <DEDUP_REMOVED lines=11> */
.L_x_1284:
[----:B------:R-:W-:Y:S01]  /*11a50*/  IMAD.MOV.U32 R0, RZ, RZ, 0x7f ;  /* 0x0000007fff007424 */ /* 0x000fe200078e00ff */
[----:B------:R-:W-:-:S04]  /*11a60*/  ISETP.GT.U32.AND P0, PT, R2, 0x7f800000, PT ;  /* 0x7f8000000200780c */ /* 0x000fc80003f04070 */
[----:B------:R-:W-:-:S09]  /*11a70*/  SEL R0, R0, 0x7c, P0 ;  /* 0x0000007c00007807 */ /* 0x000fd20000000000 */
.L_x_1285:
[----:B------:R-:W-:Y:S05]  /*11a80*/  BSYNC.RECONVERGENT B0 ;  /* 0x0000000000007941 */ /* 0x000fea0003800200 */
.L_x_1283:
[----:B------:R-:W-:-:S04]  /*11a90*/  SHF.R.U32.HI R3, RZ, 0x18, R3 ;  /* 0x00000018ff037819 */ /* 0x000fc80000011603 */
[----:B------:R-:W-:-:S05]  /*11aa0*/  LOP3.LUT R3, R0, 0x80, R3, 0xf8, !PT ;  /* 0x0000008000037812 */ /* 0x000fca00078ef803 */
[----:B------:R-:W-:Y:S01]  /*11ab0*/  STG.E.U8 desc[UR36][R16.64], R3 ;  /* 0x0000000310007986 */ /* 0x000fe2000c101124 */
[----:B------:R-:W-:Y:S05]  /*11ac0*/  EXIT ;  /* 0x000000000000794d */ /* 0x000fea0003800000 */
.L_x_1277:
[----:B------:R-:W-:-:S05]  /*11ad0*/  HADD2.F32 R0, -RZ, R0.H0_H0 ;  /* 0x20000000ff007230 */ /* 0x000fca0000004100 */
[----:B------:R-:W-:-:S05]  /*11ae0*/  F2FP.BF16.F32.PACK_AB R0, RZ, R0 ;  /* 0x00000000ff00723e */ /* 0x000fca00000010ff */
[----:B------:R-:W-:Y:S01]  /*11af0*/  STG.E.U16 desc[UR36][R16.64], R0 ;  /* 0x0000000010007986 */ /* 0x000fe2000c101524 */
[----:B------:R-:W-:Y:S05]  /*11b00*/  EXIT ;  /* 0x000000000000794d */ /* 0x000fea0003800000 */
.L_x_1286:
        /* <DEDUP_REMOVED lines=15> */
.L_x_5659:


//--------------------- .text._ZN2at6native27unrolled_elementwise_kernelIZZZNS0_66_GLOBAL__N__d53a5ca4_28_ActivationLeakyReluKernel_cu_9e10b42f_310626leaky_relu_backward_kernelERNS_18TensorIteratorBaseERKN3c106ScalarEENKUlvE_clEvENKUlvE1_clEvEUlNS5_4HalfESB_E_St5arrayIPcLm3EELi4E23TrivialOffsetCalculatorILi2EjESG_ILi1EjENS0_6memory12LoadWithCastILi2EEENSJ_13StoreWithCastILi1EEEEEviT_T0_T2_T3_T4_T5_ --------------------------
	.section	.text._ZN2at6native27unrolled_elementwise_kernelIZZZNS0_66_GLOBAL__N__d53a5ca4_28_ActivationLeakyReluKernel_cu_9e10b42f_310626leaky_relu_backward_kernelERNS_18TensorIteratorBaseERKN3c106ScalarEENKUlvE_clEvENKUlvE1_clEvEUlNS5_4HalfESB_E_St5arrayIPcLm3EELi4E23TrivialOffsetCalculatorILi2EjESG_ILi1EjENS0_6memory12LoadWithCastILi2EEENSJ_13StoreWithCastILi1EEEEEviT_T0_T2_T3_T4_T5_,"ax",@progbits
	.align	128
        .global         _ZN2at6native27unrolled_elementwise_kernelIZZZNS0_66_GLOBAL__N__d53a5ca4_28_ActivationLeakyReluKernel_cu_9e10b42f_310626leaky_relu_backward_kernelERNS_18TensorIteratorBaseERKN3c106ScalarEENKUlvE_clEvENKUlvE1_clEvEUlNS5_4HalfESB_E_St5arrayIPcLm3EELi4E23TrivialOffsetCalculatorILi2EjESG_ILi1EjENS0_6memory12LoadWithCastILi2EEENSJ_13StoreWithCastILi1EEEEEviT_T0_T2_T3_T4_T5_
        .type           _ZN2at6native27unrolled_elementwise_kernelIZZZNS0_66_GLOBAL__N__d53a5ca4_28_ActivationLeakyReluKernel_cu_9e10b42f_310626leaky_relu_backward_kernelERNS_18TensorIteratorBaseERKN3c106ScalarEENKUlvE_clEvENKUlvE1_clEvEUlNS5_4HalfESB_E_St5arrayIPcLm3EELi4E23TrivialOffsetCalculatorILi2EjESG_ILi1EjENS0_6memory12LoadWithCastILi2EEENSJ_13StoreWithCastILi1EEEEEviT_T0_T2_T3_T4_T5_,@function
        .size           _ZN2at6native27unrolled_elementwise_kernelIZZZNS0_66_GLOBAL__N__d53a5ca4_28_ActivationLeakyReluKernel_cu_9e10b42f_310626leaky_relu_backward_kernelERNS_18TensorIteratorBaseERKN3c106ScalarEENKUlvE_clEvENKUlvE1_clEvEUlNS5_4HalfESB_E_St5arrayIPcLm3EELi4E23TrivialOffsetCalculatorILi2EjESG_ILi1EjENS0_6memory12LoadWithCastILi2EEENSJ_13StoreWithCastILi1EEEEEviT_T0_T2_T3_T4_T5_,(.L_x_5660 - _ZN2at6native27unrolled_elementwise_kernelIZZZNS0_66_GLOBAL__N__d53a5ca4_28_ActivationLeakyReluKernel_cu_9e10b42f_310626leaky_relu_backward_kernelERNS_18TensorIteratorBaseERKN3c106ScalarEENKUlvE_clEvENKUlvE1_clEvEUlNS5_4HalfESB_E_St5arrayIPcLm3EELi4E23TrivialOffsetCalculatorILi2EjESG_ILi1EjENS0_6memory12LoadWithCastILi2EEENSJ_13StoreWithCastILi1EEEEEviT_T0_T2_T3_T4_T5_)
        .other          _ZN2at6native27unrolled_elementwise_kernelIZZZNS0_66_GLOBAL__N__d53a5ca4_28_ActivationLeakyReluKernel_cu_9e10b42f_310626leaky_relu_backward_kernelERNS_18TensorIteratorBaseERKN3c106ScalarEENKUlvE_clEvENKUlvE1_clEvEUlNS5_4HalfESB_E_St5arrayIPcLm3EELi4E23TrivialOffsetCalculatorILi2EjESG_ILi1EjENS0_6memory12LoadWithCastILi2EEENSJ_13StoreWithCastILi1EEEEEviT_T0_T2_T3_T4_T5_,@"STO_CUDA_ENTRY STV_DEFAULT"
_ZN2at6native27unrolled_elementwise_kernelIZZZNS0_66_GLOBAL__N__d53a5ca4_28_ActivationLeakyReluKernel_cu_9e10b42f_310626leaky_relu_backward_kernelERNS_18TensorIteratorBaseERKN3c106ScalarEENKUlvE_clEvENKUlvE1_clEvEUlNS5_4HalfESB_E_St5arrayIPcLm3EELi4E23TrivialOffsetCalculatorILi2EjESG_ILi1EjENS0_6memory12LoadWithCastILi2EEENSJ_13StoreWithCastILi1EEEEEviT_T0_T2_T3_T4_T5_:
.text._ZN2at6native27unrolled_elementwise_kernelIZZZNS0_66_GLOBAL__N__d53a5ca4_28_ActivationLeakyReluKernel_cu_9e10b42f_310626leaky_relu_backward_kernelERNS_18TensorIteratorBaseERKN3c106ScalarEENKUlvE_clEvENKUlvE1_clEvEUlNS5_4HalfESB_E_St5arrayIPcLm3EELi4E23TrivialOffsetCalculatorILi2EjESG_ILi1EjENS0_6memory12LoadWithCastILi2EEENSJ_13StoreWithCastILi1EEEEEviT_T0_T2_T3_T4_T5_:
        /* <DEDUP_REMOVED lines=36> */
.L_x_1292:
[----:B------:R-:W2:Y:S02]  /*0240*/  LDG.E.U8 R2, desc[UR36][R2.64] ;  /* 0x0000002402027981 */ /* 0x000ea4000c1e1100 */
[----:B--2---:R-:W-:-:S04]  /*0250*/  I2FP.F32.U32 R0, R2 ;  /* 0x0000000200007245 */ /* 0x004fc80000201000 */
[----:B------:R-:W-:-:S04]  /*0260*/  F2FP.F16.F32.PACK_AB R0, RZ, R0 ;  /* 0x00000000ff00723e */ /* 0x000fc800000000ff */
[----:B------:R-:W-:Y:S01]  /*0270*/  PRMT R24, R0, 0x7610, R24 ;  /* 0x0000761000187816 */ /* 0x000fe20000000018 */
[----:B------:R-:W-:Y:S06]  /*0280*/  BRA `(.L_x_1294) ;  /* 0x0000000c00d47947 */ /* 0x000fec0003800000 */
.L_x_1291:
        /* <DEDUP_REMOVED lines=11> */
.L_x_1296:
[----:B------:R-:W2:Y:S02]  /*0340*/  LDG.E R2, desc[UR36][R2.64] ;  /* 0x0000002402027981 */ /* 0x000ea4000c1e1900 */
[----:B--2---:R-:W-:-:S04]  /*0350*/  I2FP.F32.S32 R0, R2 ;  /* 0x0000000200007245 */ /* 0x004fc80000201400 */
[----:B------:R-:W-:-:S04]  /*0360*/  F2FP.F16.F32.PACK_AB R0, RZ, R0 ;  /* 0x00000000ff00723e */ /* 0x000fc800000000ff */
[----:B------:R-:W-:Y:S01]  /*0370*/  PRMT R24, R0, 0x7610, R24 ;  /* 0x0000761000187816 */ /* 0x000fe20000000018 */
[----:B------:R-:W-:Y:S06]  /*0380*/  BRA `(.L_x_1294) ;  /* 0x0000000c00947947 */ /* 0x000fec0003800000 */
.L_x_1295:
[----:B------:R-:W2:Y:S02]  /*0390*/  LDG.E.U16 R2, desc[UR36][R2.64] ;  /* 0x0000002402027981 */ /* 0x000ea4000c1e1500 */
[----:B--2---:R-:W0:Y:S02]  /*03a0*/  I2F.S16 R0, R2 ;  /* 0x0000000200007306 */ /* 0x004e240000101400 */
[----:B0-----:R-:W-:-:S04]  /*03b0*/  F2FP.F16.F32.PACK_AB R0, RZ, R0 ;  /* 0x00000000ff00723e */ /* 0x001fc800000000ff */
[----:B------:R-:W-:Y:S01]  /*03c0*/  PRMT R24, R0, 0x7610, R24 ;  /* 0x0000761000187816 */ /* 0x000fe20000000018 */
[----:B------:R-:W-:Y:S06]  /*03d0*/  BRA `(.L_x_1294) ;  /* 0x0000000c00807947 */ /* 0x000fec0003800000 */
.L_x_1290:
        /* <DEDUP_REMOVED lines=9> */
.L_x_1298:
[----:B------:R1:W5:Y:S01]  /*0470*/  LDG.E.U16 R24, desc[UR36][R2.64] ;  /* 0x0000002402187981 */ /* 0x000362000c1e1500 */
[----:B------:R-:W-:Y:S05]  /*0480*/  BRA `(.L_x_1294) ;  /* 0x0000000c00547947 */ /* 0x000fea0003800000 */
.L_x_1297:
        /* <DEDUP_REMOVED lines=9> */
.L_x_1300:
[----:B------:R0:W5:Y:S01]  /*0520*/  LDG.E.U16 R24, desc[UR36][R2.64] ;  /* 0x0000002402187981 */ /* 0x000162000c1e1500 */
[----:B------:R-:W-:Y:S05]  /*0530*/  BRA `(.L_x_1294) ;  /* 0x0000000c00287947 */ /* 0x000fea0003800000 */
.L_x_1299:
        /* <DEDUP_REMOVED lines=13> */
.L_x_1289:
        /* <DEDUP_REMOVED lines=14> */
.L_x_1303:
        /* <DEDUP_REMOVED lines=13> */
.L_x_1302:
        /* <DEDUP_REMOVED lines=27> */
.L_x_1305:
        /* <DEDUP_REMOVED lines=14> */
.L_x_1304:
[----:B------:R-:W2:Y:S02]  /*0a50*/  LDG.E.U16 R0, desc[UR36][R2.64] ;  /* 0x0000002402007981 */ /* 0x000ea4000c1e1500 */
[----:B--2---:R-:W-:-:S05]  /*0a60*/  IMAD.U32 R0, R0, 0x10000, RZ ;  /* 0x0001000000007824 */ /* 0x004fca00078e00ff */
[----:B------:R-:W-:-:S04]  /*0a70*/  F2FP.F16.F32.PACK_AB R0, RZ, R0 ;  /* 0x00000000ff00723e */ /* 0x000fc800000000ff */
[----:B------:R-:W-:Y:S01]  /*0a80*/  PRMT R24, R0, 0x7610, R24 ;  /* 0x0000761000187816 */ /* 0x000fe20000000018 */
[----:B------:R-:W-:Y:S06]  /*0a90*/  BRA `(.L_x_1294) ;  /* 0x0000000400d07947 */ /* 0x000fec0003800000 */
.L_x_1301:
        /* <DEDUP_REMOVED lines=13> */
.L_x_1308:
        /* <DEDUP_REMOVED lines=21> */
.L_x_1312:
[----:B------:R-:W-:Y:S05]  /*0cc0*/  BSYNC.RECONVERGENT B1 ;  /* 0x0000000000017941 */ /* 0x000fea0003800200 */
.L_x_1311:
[----:B------:R-:W-:Y:S01]  /*0cd0*/  IMAD.SHL.U32 R0, R0, 0x100000, RZ ;  /* 0x0010000000007824 */ /* 0x000fe200078e00ff */
[----:B------:R-:W-:-:S04]  /*0ce0*/  LEA R2, R2, 0x3b800000, 0x17 ;  /* 0x3b80000002027811 */ /* 0x000fc800078eb8ff */
[----:B------:R-:W-:-:S07]  /*0cf0*/  LOP3.LUT R0, R2, R0, R7, 0xfe, !PT ;  /* 0x0000000002007212 */ /* 0x000fce00078efe07 */
.L_x_1310:
[----:B------:R-:W-:Y:S05]  /*0d00*/  BSYNC.RECONVERGENT B0 ;  /* 0x0000000000007941 */ /* 0x000fea0003800200 */
.L_x_1309:
[----:B------:R-:W-:-:S04]  /*0d10*/  F2FP.F16.F32.PACK_AB R0, RZ, R0 ;  /* 0x00000000ff00723e */ /* 0x000fc800000000ff */
[----:B------:R-:W-:Y:S01]  /*0d20*/  PRMT R24, R0, 0x7610, R24 ;  /* 0x0000761000187816 */ /* 0x000fe20000000018 */
[----:B------:R-:W-:Y:S06]  /*0d30*/  BRA `(.L_x_1294) ;  /* 0x0000000400287947 */ /* 0x000fec0003800000 */
.L_x_1307:
        /* <DEDUP_REMOVED lines=21> */
.L_x_1316:
[----:B------:R-:W-:Y:S05]  /*0e90*/  BSYNC.RECONVERGENT B1 ;  /* 0x0000000000017941 */ /* 0x000fea0003800200 */
.L_x_1315:
[----:B------:R-:W-:Y:S01]  /*0ea0*/  IMAD.SHL.U32 R0, R0, 0x200000, RZ ;  /* 0x0020000000007824 */ /* 0x000fe200078e00ff */
[----:B------:R-:W-:-:S04]  /*0eb0*/  LEA R2, R2, 0x37800000, 0x17 ;  /* 0x3780000002027811 */ /* 0x000fc800078eb8ff */
[----:B------:R-:W-:-:S07]  /*0ec0*/  LOP3.LUT R0, R2, R0, R7, 0xfe, !PT ;  /* 0x0000000002007212 */ /* 0x000fce00078efe07 */
.L_x_1314:
[----:B------:R-:W-:Y:S05]  /*0ed0*/  BSYNC.RECONVERGENT B0 ;  /* 0x0000000000007941 */ /* 0x000fea0003800200 */
.L_x_1313:
[----:B------:R-:W-:-:S04]  /*0ee0*/  F2FP.F16.F32.PACK_AB R0, RZ, R0 ;  /* 0x00000000ff00723e */ /* 0x000fc800000000ff */
[----:B------:R-:W-:Y:S01]  /*0ef0*/  PRMT R24, R0, 0x7610, R24 ;  /* 0x0000761000187816 */ /* 0x000fe20000000018 */
[----:B------:R-:W-:Y:S06]  /*0f00*/  BRA `(.L_x_1294) ;  /* 0x0000000000b47947 */ /* 0x000fec0003800000 */
.L_x_1306:
[----:B------:R-:W-:-:S09]  /*0f10*/  UISETP.NE.AND UP0, UPT, UR4, 0x1c, UPT ;  /* 0x0000001c0400788c */ /* 0x000fd2000bf05270 */
[----:B------:R-:W-:Y:S05]  /*0f20*/  BRA.U !UP0, `(.L_x_1317) ;  /* 0x00000001089c7547 */ /* 0x000fea000b800000 */
[----:B------:R-:W-:-:S09]  /*0f30*/  UISETP.NE.AND UP0, UPT, UR4, 0x1d, UPT ;  /* 0x0000001d0400788c */ /* 0x000fd2000bf05270 */
[----:B------:R-:W-:Y:S05]  /*0f40*/  BRA.U !UP0, `(.L_x_1318) ;  /* 0x0000000108807547 */ /* 0x000fea000b800000 */
[----:B------:R-:W-:-:S09]  /*0f50*/  UISETP.NE.AND UP0, UPT, UR4, 0x2c, UPT ;  /* 0x0000002c0400788c */ /* 0x000fd2000bf05270 */
[----:B------:R-:W-:Y:S05]  /*0f60*/  BRA.U !UP0, `(.L_x_1319) ;  /* 0x0000000108487547 */ /* 0x000fea000b800000 */
.L_x_1293:
        /* <DEDUP_REMOVED lines=16> */
.L_x_1320:
[----:B------:R-:W-:Y:S01]  /*1070*/  PRMT R24, RZ, 0x7610, R24 ;  /* 0x00007610ff187816 */ /* 0x000fe20000000018 */
[----:B------:R-:W-:Y:S06]  /*1080*/  BRA `(.L_x_1294) ;  /* 0x0000000000547947 */ /* 0x000fec0003800000 */
.L_x_1319:
        /* <DEDUP_REMOVED lines=8> */
.L_x_1322:
[----:B------:R-:W-:Y:S05]  /*1110*/  BSYNC.RECONVERGENT B0 ;  /* 0x0000000000007941 */ /* 0x000fea0003800200 */
.L_x_1321:
[----:B------:R-:W-:-:S04]  /*1120*/  F2FP.F16.F32.PACK_AB R0, RZ, R0 ;  /* 0x00000000ff00723e */ /* 0x000fc800000000ff */
[----:B------:R-:W-:Y:S01]  /*1130*/  PRMT R24, R0, 0x7610, R24 ;  /* 0x0000761000187816 */ /* 0x000fe20000000018 */
[----:B------:R-:W-:Y:S06]  /*1140*/  BRA `(.L_x_1294) ;  /* 0x0000000000247947 */ /* 0x000fec0003800000 */
.L_x_1318:
[----:B------:R-:W2:Y:S02]  /*1150*/  LDG.E.64 R2, desc[UR36][R2.64] ;  /* 0x0000002402027981 */ /* 0x000ea4000c1e1b00 */
[----:B--2---:R-:W0:Y:S02]  /*1160*/  I2F.U64 R0, R2 ;  /* 0x0000000200007312 */ /* 0x004e240000301000 */
[----:B0-----:R-:W-:-:S04]  /*1170*/  F2FP.F16.F32.PACK_AB R0, RZ, R0 ;  /* 0x00000000ff00723e */ /* 0x001fc800000000ff */
[----:B------:R-:W-:Y:S01]  /*1180*/  PRMT R24, R0, 0x7610, R24 ;  /* 0x0000761000187816 */ /* 0x000fe20000000018 */
[----:B------:R-:W-:Y:S06]  /*1190*/  BRA `(.L_x_1294) ;  /* 0x0000000000107947 */ /* 0x000fec0003800000 */
.L_x_1317:
[----:B------:R-:W2:Y:S02]  /*11a0*/  LDG.E R2, desc[UR36][R2.64] ;  /* 0x0000002402027981 */ /* 0x000ea4000c1e1900 */
[----:B--2---:R-:W-:-:S04]  /*11b0*/  I2FP.F32.U32 R0, R2 ;  /* 0x0000000200007245 */ /* 0x004fc80000201000 */
[----:B------:R-:W-:-:S04]  /*11c0*/  F2FP.F16.F32.PACK_AB R0, RZ, R0 ;  /* 0x00000000ff00723e */ /* 0x000fc800000000ff */
[----:B------:R-:W-:-:S07]  /*11d0*/  PRMT R24, R0, 0x7610, R24 ;  /* 0x0000761000187816 */ /* 0x000fce0000000018 */
.L_x_1294:
[----:B01----:R-:W0:Y:S01]  /*11e0*/  LDC.64 R2, c[0x0][0x3a8] ;  /* 0x0000ea00ff027b82 */ /* 0x003e220000000a00 */
        /* <DEDUP_REMOVED lines=20> */
.L_x_1326:
[----:B------:R-:W2:Y:S02]  /*1330*/  LDG.E.U8 R2, desc[UR36][R2.64] ;  /* 0x0000002402027981 */ /* 0x000ea4000c1e1100 */
[----:B--2---:R-:W-:-:S04]  /*1340*/  I2FP.F32.U32 R0, R2 ;  /* 0x0000000200007245 */ /* 0x004fc80000201000 */
[----:B------:R-:W-:-:S04]  /*1350*/  F2FP.F16.F32.PACK_AB R0, RZ, R0 ;  /* 0x00000000ff00723e */ /* 0x000fc800000000ff */
[----:B------:R-:W-:Y:S01]  /*1360*/  PRMT R23, R0, 0x7610, R23 ;  /* 0x0000761000177816 */ /* 0x000fe20000000017 */
[----:B------:R-:W-:Y:S06]  /*1370*/  BRA `(.L_x_1328) ;  /* 0x0000000c00d47947 */ /* 0x000fec0003800000 */
.L_x_1325:
        /* <DEDUP_REMOVED lines=11> */
.L_x_1330:
[----:B------:R-:W2:Y:S02]  /*1430*/  LDG.E R2, desc[UR36][R2.64] ;  /* 0x0000002402027981 */ /* 0x000ea4000c1e1900 */
[----:B--2---:R-:W-:-:S04]  /*1440*/  I2FP.F32.S32 R0, R2 ;  /* 0x0000000200007245 */ /* 0x004fc80000201400 */
[----:B------:R-:W-:-:S04]  /*1450*/  F2FP.F16.F32.PACK_AB R0, RZ, R0 ;  /* 0x00000000ff00723e */ /* 0x000fc800000000ff */
[----:B------:R-:W-:Y:S01]  /*1460*/  PRMT R23, R0, 0x7610, R23 ;  /* 0x0000761000177816 */ /* 0x000fe20000000017 */
[----:B------:R-:W-:Y:S06]  /*1470*/  BRA `(.L_x_1328) ;  /* 0x0000000c00947947 */ /* 0x000fec0003800000 */
.L_x_1329:
[----:B------:R-:W2:Y:S02]  /*1480*/  LDG.E.U16 R2, desc[UR36][R2.64] ;  /* 0x0000002402027981 */ /* 0x000ea4000c1e1500 */
[----:B--2---:R-:W0:Y:S02]  /*1490*/  I2F.S16 R0, R2 ;  /* 0x0000000200007306 */ /* 0x004e240000101400 */
[----:B0-----:R-:W-:-:S04]  /*14a0*/  F2FP.F16.F32.PACK_AB R0, RZ, R0 ;  /* 0x00000000ff00723e */ /* 0x001fc800000000ff */
[----:B------:R-:W-:Y:S01]  /*14b0*/  PRMT R23, R0, 0x7610, R23 ;  /* 0x0000761000177816 */ /* 0x000fe20000000017 */
[----:B------:R-:W-:Y:S06]  /*14c0*/  BRA `(.L_x_1328) ;  /* 0x0000000c00807947 */ /* 0x000fec0003800000 */
.L_x_1324:
        /* <DEDUP_REMOVED lines=9> */
.L_x_1332:
[----:B------:R1:W5:Y:S01]  /*1560*/  LDG.E.U16 R23, desc[UR36][R2.64] ;  /* 0x0000002402177981 */ /* 0x000362000c1e1500 */
[----:B------:R-:W-:Y:S05]  /*1570*/  BRA `(.L_x_1328) ;  /* 0x0000000c00547947 */ /* 0x000fea0003800000 */
.L_x_1331:
        /* <DEDUP_REMOVED lines=9> */
.L_x_1334:
[----:B------:R0:W5:Y:S01]  /*1610*/  LDG.E.U16 R23, desc[UR36][R2.64] ;  /* 0x0000002402177981 */ /* 0x000162000c1e1500 */
[----:B------:R-:W-:Y:S05]  /*1620*/  BRA `(.L_x_1328) ;  /* 0x0000000c00287947 */ /* 0x000fea0003800000 */
.L_x_1333:
        /* <DEDUP_REMOVED lines=13> */
.L_x_1323:
        /* <DEDUP_REMOVED lines=14> */
.L_x_1337:
        /* <DEDUP_REMOVED lines=13> */
.L_x_1336:
        /* <DEDUP_REMOVED lines=27> */
.L_x_1339:
        /* <DEDUP_REMOVED lines=14> */
.L_x_1338:
[----:B------:R-:W2:Y:S02]  /*1b40*/  LDG.E.U16 R0, desc[UR36][R2.64] ;  /* 0x0000002402007981 */ /* 0x000ea4000c1e1500 */
[----:B--2---:R-:W-:-:S05]  /*1b50*/  IMAD.U32 R0, R0, 0x10000, RZ ;  /* 0x0001000000007824 */ /* 0x004fca00078e00ff */
[----:B------:R-:W-:-:S04]  /*1b60*/  F2FP.F16.F32.PACK_AB R0, RZ, R0 ;  /* 0x00000000ff00723e */ /* 0x000fc800000000ff */
[----:B------:R-:W-:Y:S01]  /*1b70*/  PRMT R23, R0, 0x7610, R23 ;  /* 0x0000761000177816 */ /* 0x000fe20000000017 */
[----:B------:R-:W-:Y:S06]  /*1b80*/  BRA `(.L_x_1328) ;  /* 0x0000000400d07947 */ /* 0x000fec0003800000 */
.L_x_1335:
        /* <DEDUP_REMOVED lines=13> */
.L_x_1342:
        /* <DEDUP_REMOVED lines=21> */
.L_x_1346:
[----:B------:R-:W-:Y:S05]  /*1db0*/  BSYNC.RECONVERGENT B1 ;  /* 0x0000000000017941 */ /* 0x000fea0003800200 */
.L_x_1345:
[----:B------:R-:W-:Y:S01]  /*1dc0*/  IMAD.SHL.U32 R0, R0, 0x100000, RZ ;  /* 0x0010000000007824 */ /* 0x000fe200078e00ff */
[----:B------:R-:W-:-:S04]  /*1dd0*/  LEA R2, R2, 0x3b800000, 0x17 ;  /* 0x3b80000002027811 */ /* 0x000fc800078eb8ff */
[----:B------:R-:W-:-:S07]  /*1de0*/  LOP3.LUT R0, R2, R0, R7, 0xfe, !PT ;  /* 0x0000000002007212 */ /* 0x000fce00078efe07 */
.L_x_1344:
[----:B------:R-:W-:Y:S05]  /*1df0*/  BSYNC.RECONVERGENT B0 ;  /* 0x0000000000007941 */ /* 0x000fea0003800200 */
.L_x_1343:
[----:B------:R-:W-:-:S04]  /*1e00*/  F2FP.F16.F32.PACK_AB R0, RZ, R0 ;  /* 0x00000000ff00723e */ /* 0x000fc800000000ff */
[----:B------:R-:W-:Y:S01]  /*1e10*/  PRMT R23, R0, 0x7610, R23 ;  /* 0x0000761000177816 */ /* 0x000fe20000000017 */
[----:B------:R-:W-:Y:S06]  /*1e20*/  BRA `(.L_x_1328) ;  /* 0x0000000400287947 */ /* 0x000fec0003800000 */
.L_x_1341:
        /* <DEDUP_REMOVED lines=21> */
.L_x_1350:
[----:B------:R-:W-:Y:S05]  /*1f80*/  BSYNC.RECONVERGENT B1 ;  /* 0x0000000000017941 */ /* 0x000fea0003800200 */
.L_x_1349:
[----:B------:R-:W-:Y:S01]  /*1f90*/  IMAD.SHL.U32 R0, R0, 0x200000, RZ ;  /* 0x0020000000007824 */ /* 0x000fe200078e00ff */
[----:B------:R-:W-:-:S04]  /*1fa0*/  LEA R2, R2, 0x37800000, 0x17 ;  /* 0x3780000002027811 */ /* 0x000fc800078eb8ff */
[----:B------:R-:W-:-:S07]  /*1fb0*/  LOP3.LUT R0, R2, R0, R7, 0xfe, !PT ;  /* 0x0000000002007212 */ /* 0x000fce00078efe07 */
.L_x_1348:
[----:B------:R-:W-:Y:S05]  /*1fc0*/  BSYNC.RECONVERGENT B0 ;  /* 0x0000000000007941 */ /* 0x000fea0003800200 */
.L_x_1347:
[----:B------:R-:W-:-:S04]  /*1fd0*/  F2FP.F16.F32.PACK_AB R0, RZ, R0 ;  /* 0x00000000ff00723e */ /* 0x000fc800000000ff */
[----:B------:R-:W-:Y:S01]  /*1fe0*/  PRMT R23, R0, 0x7610, R23 ;  /* 0x0000761000177816 */ /* 0x000fe20000000017 */
[----:B------:R-:W-:Y:S06]  /*1ff0*/  BRA `(.L_x_1328) ;  /* 0x0000000000b47947 */ /* 0x000fec0003800000 */
.L_x_1340:
[----:B------:R-:W-:-:S09]  /*2000*/  UISETP.NE.AND UP0, UPT, UR4, 0x1c, UPT ;  /* 0x0000001c0400788c */ /* 0x000fd2000bf05270 */
[----:B------:R-:W-:Y:S05]  /*2010*/  BRA.U !UP0, `(.L_x_1351) ;  /* 0x00000001089c7547 */ /* 0x000fea000b800000 */
[----:B------:R-:W-:-:S09]  /*2020*/  UISETP.NE.AND UP0, UPT, UR4, 0x1d, UPT ;  /* 0x0000001d0400788c */ /* 0x000fd2000bf05270 */
[----:B------:R-:W-:Y:S05]  /*2030*/  BRA.U !UP0, `(.L_x_1352) ;  /* 0x0000000108807547 */ /* 0x000fea000b800000 */
[----:B------:R-:W-:-:S09]  /*2040*/  UISETP.NE.AND UP0, UPT, UR4, 0x2c, UPT ;  /* 0x0000002c0400788c */ /* 0x000fd2000bf05270 */
[----:B------:R-:W-:Y:S05]  /*2050*/  BRA.U !UP0, `(.L_x_1353) ;  /* 0x0000000108487547 */ /* 0x000fea000b800000 */
.L_x_1327:
        /* <DEDUP_REMOVED lines=16> */
.L_x_1354:
[----:B------:R-:W-:Y:S01]  /*2160*/  PRMT R23, RZ, 0x7610, R23 ;  /* 0x00007610ff177816 */ /* 0x000fe20000000017 */
[----:B------:R-:W-:Y:S06]  /*2170*/  BRA `(.L_x_1328) ;  /* 0x0000000000547947 */ /* 0x000fec0003800000 */
.L_x_1353:
        /* <DEDUP_REMOVED lines=8> */
.L_x_1356:
[----:B------:R-:W-:Y:S05]  /*2200*/  BSYNC.RECONVERGENT B0 ;  /* 0x0000000000007941 */ /* 0x000fea0003800200 */
.L_x_1355:
[----:B------:R-:W-:-:S04]  /*2210*/  F2FP.F16.F32.PACK_AB R0, RZ, R0 ;  /* 0x00000000ff00723e */ /* 0x000fc800000000ff */
[----:B------:R-:W-:Y:S01]  /*2220*/  PRMT R23, R0, 0x7610, R23 ;  /* 0x0000761000177816 */ /* 0x000fe20000000017 */
[----:B------:R-:W-:Y:S06]  /*2230*/  BRA `(.L_x_1328) ;  /* 0x0000000000247947 */ /* 0x000fec0003800000 */
.L_x_1352:
[----:B------:R-:W2:Y:S02]  /*2240*/  LDG.E.64 R2, desc[UR36][R2.64] ;  /* 0x0000002402027981 */ /* 0x000ea4000c1e1b00 */
[----:B--2---:R-:W0:Y:S02]  /*2250*/  I2F.U64 R0, R2 ;  /* 0x0000000200007312 */ /* 0x004e240000301000 */
[----:B0-----:R-:W-:-:S04]  /*2260*/  F2FP.F16.F32.PACK_AB R0, RZ, R0 ;  /* 0x00000000ff00723e */ /* 0x001fc800000000ff */
[----:B------:R-:W-:Y:S01]  /*2270*/  PRMT R23, R0, 0x7610, R23 ;  /* 0x0000761000177816 */ /* 0x000fe20000000017 */
[----:B------:R-:W-:Y:S06]  /*2280*/  BRA `(.L_x_1328) ;  /* 0x0000000000107947 */ /* 0x000fec0003800000 */
.L_x_1351:
[----:B------:R-:W2:Y:S02]  /*2290*/  LDG.E R2, desc[UR36][R2.64] ;  /* 0x0000002402027981 */ /* 0x000ea4000c1e1900 */
[----:B--2---:R-:W-:-:S04]  /*22a0*/  I2FP.F32.U32 R0, R2 ;  /* 0x0000000200007245 */ /* 0x004fc80000201000 */
[----:B------:R-:W-:-:S04]  /*22b0*/  F2FP.F16.F32.PACK_AB R0, RZ, R0 ;  /* 0x00000000ff00723e */ /* 0x000fc800000000ff */
[----:B------:R-:W-:-:S07]  /*22c0*/  PRMT R23, R0, 0x7610, R23 ;  /* 0x0000761000177816 */ /* 0x000fce0000000017 */
.L_x_1328:
[----:B------:R-:W-:-:S07]  /*22d0*/  VIADD R26, R22, 0x80 ;  /* 0x00000080161a7836 */ /* 0x000fce0000000000 */
.L_x_1288:
[----:B------:R-:W-:Y:S05]  /*22e0*/  BSYNC.RECONVERGENT B6 ;  /* 0x0000000000067941 */ /* 0x000fea0003800200 */
.L_x_1287:
[----:B------:R-:W-:Y:S01]  /*22f0*/  ISETP.GE.AND P0, PT, R26, R25, PT ;  /* 0x000000191a00720c */ /* 0x000fe20003f06270 */
[----:B------:R-:W-:Y:S01]  /*2300*/  BSSY.RECONVERGENT B6, `(.L_x_1357) ;  /* 0x0000224000067945 */ /* 0x000fe20003800200 */
[----:B------:R-:W-:Y:S02]  /*2310*/  PRMT R19, RZ, 0x7610, R19 ;  /* 0x00007610ff137816 */ /* 0x000fe40000000013 */
[----:B------:R-:W-:-:S09]  /*2320*/  PRMT R18, RZ, 0x7610, R18 ;  /* 0x00007610ff127816 */ /* 0x000fd20000000012 */
[----:B------:R-:W-:Y:S05]  /*2330*/  @P0 BRA `(.L_x_1358) ;  /* 0x0000002000800947 */ /* 0x000fea0003800000 */
[----:B01----:R-:W0:Y:S01]  /*2340*/  LDC.64 R2, c[0x0][0x3a0] ;  /* 0x0000e800ff027b82 */ /* 0x003e220000000a00 */
        /* <DEDUP_REMOVED lines=21> */
.L_x_1362:
[----:B------:R-:W2:Y:S02]  /*24a0*/  LDG.E.U8 R2, desc[UR36][R2.64] ;  /* 0x0000002402027981 */ /* 0x000ea4000c1e1100 */
[----:B--2---:R-:W-:-:S04]  /*24b0*/  I2FP.F32.U32 R0, R2 ;  /* 0x0000000200007245 */ /* 0x004fc80000201000 */
[----:B------:R-:W-:-:S04]  /*24c0*/  F2FP.F16.F32.PACK_AB R0, RZ, R0 ;  /* 0x00000000ff00723e */ /* 0x000fc800000000ff */
[----:B------:R-:W-:Y:S01]  /*24d0*/  PRMT R19, R0, 0x7610, R19 ;  /* 0x0000761000137816 */ /* 0x000fe20000000013 */
[----:B------:R-:W-:Y:S06]  /*24e0*/  BRA `(.L_x_1364) ;  /* 0x0000000c00d47947 */ /* 0x000fec0003800000 */
.L_x_1361:
        /* <DEDUP_REMOVED lines=11> */
.L_x_1366:
[----:B------:R-:W2:Y:S02]  /*25a0*/  LDG.E R2, desc[UR36][R2.64] ;  /* 0x0000002402027981 */ /* 0x000ea4000c1e1900 */
[----:B--2---:R-:W-:-:S04]  /*25b0*/  I2FP.F32.S32 R0, R2 ;  /* 0x0000000200007245 */ /* 0x004fc80000201400 */
[----:B------:R-:W-:-:S04]  /*25c0*/  F2FP.F16.F32.PACK_AB R0, RZ, R0 ;  /* 0x00000000ff00723e */ /* 0x000fc800000000ff */
[----:B------:R-:W-:Y:S01]  /*25d0*/  PRMT R19, R0, 0x7610, R19 ;  /* 0x0000761000137816 */ /* 0x000fe20000000013 */
[----:B------:R-:W-:Y:S06]  /*25e0*/  BRA `(.L_x_1364) ;  /* 0x0000000c00947947 */ /* 0x000fec0003800000 */
.L_x_1365:
[----:B------:R-:W2:Y:S02]  /*25f0*/  LDG.E.U16 R2, desc[UR36][R2.64] ;  /* 0x0000002402027981 */ /* 0x000ea4000c1e1500 */
[----:B--2---:R-:W0:Y:S02]  /*2600*/  I2F.S16 R0, R2 ;  /* 0x0000000200007306 */ /* 0x004e240000101400 */
[----:B0-----:R-:W-:-:S04]  /*2610*/  F2FP.F16.F32.PACK_AB R0, RZ, R0 ;  /* 0x00000000ff00723e */ /* 0x001fc800000000ff */
[----:B------:R-:W-:Y:S01]  /*2620*/  PRMT R19, R0, 0x7610, R19 ;  /* 0x0000761000137816 */ /* 0x000fe20000000013 */
[----:B------:R-:W-:Y:S06]  /*2630*/  BRA `(.L_x_1364) ;  /* 0x0000000c00807947 */ /* 0x000fec0003800000 */
.L_x_1360:
        /* <DEDUP_REMOVED lines=9> */
.L_x_1368:
[----:B------:R1:W5:Y:S01]  /*26d0*/  LDG.E.U16 R19, desc[UR36][R2.64] ;  /* 0x0000002402137981 */ /* 0x000362000c1e1500 */
[----:B------:R-:W-:Y:S05]  /*26e0*/  BRA `(.L_x_1364) ;  /* 0x0000000c00547947 */ /* 0x000fea0003800000 */
.L_x_1367:
        /* <DEDUP_REMOVED lines=9> */
.L_x_1370:
[----:B------:R0:W5:Y:S01]  /*2780*/  LDG.E.U16 R19, desc[UR36][R2.64] ;  /* 0x0000002402137981 */ /* 0x000162000c1e1500 */
[----:B------:R-:W-:Y:S05]  /*2790*/  BRA `(.L_x_1364) ;  /* 0x0000000c00287947 */ /* 0x000fea0003800000 */
.L_x_1369:
        /* <DEDUP_REMOVED lines=13> */
.L_x_1359:
        /* <DEDUP_REMOVED lines=14> */
.L_x_1373:
        /* <DEDUP_REMOVED lines=13> */
.L_x_1372:
        /* <DEDUP_REMOVED lines=27> */
.L_x_1375:
        /* <DEDUP_REMOVED lines=14> */
.L_x_1374:
[----:B------:R-:W2:Y:S02]  /*2cb0*/  LDG.E.U16 R0, desc[UR36][R2.64] ;  /* 0x0000002402007981 */ /* 0x000ea4000c1e1500 */
[----:B--2---:R-:W-:-:S05]  /*2cc0*/  IMAD.U32 R0, R0, 0x10000, RZ ;  /* 0x0001000000007824 */ /* 0x004fca00078e00ff */
[----:B------:R-:W-:-:S04]  /*2cd0*/  F2FP.F16.F32.PACK_AB R0, RZ, R0 ;  /* 0x00000000ff00723e */ /* 0x000fc800000000ff */
[----:B------:R-:W-:Y:S01]  /*2ce0*/  PRMT R19, R0, 0x7610, R19 ;  /* 0x0000761000137816 */ /* 0x000fe20000000013 */
[----:B------:R-:W-:Y:S06]  /*2cf0*/  BRA `(.L_x_1364) ;  /* 0x0000000400d07947 */ /* 0x000fec0003800000 */
.L_x_1371:
        /* <DEDUP_REMOVED lines=13> */
.L_x_1378:
        /* <DEDUP_REMOVED lines=21> */
.L_x_1382:
[----:B------:R-:W-:Y:S05]  /*2f20*/  BSYNC.RECONVERGENT B1 ;  /* 0x0000000000017941 */ /* 0x000fea0003800200 */
.L_x_1381:
[----:B------:R-:W-:Y:S01]  /*2f30*/  IMAD.SHL.U32 R0, R0, 0x100000, RZ ;  /* 0x0010000000007824 */ /* 0x000fe200078e00ff */
[----:B------:R-:W-:-:S04]  /*2f40*/  LEA R2, R2, 0x3b800000, 0x17 ;  /* 0x3b80000002027811 */ /* 0x000fc800078eb8ff */
[----:B------:R-:W-:-:S07]  /*2f50*/  LOP3.LUT R0, R2, R0, R7, 0xfe, !PT ;  /* 0x0000000002007212 */ /* 0x000fce00078efe07 */
.L_x_1380:
[----:B------:R-:W-:Y:S05]  /*2f60*/  BSYNC.RECONVERGENT B0 ;  /* 0x0000000000007941 */ /* 0x000fea0003800200 */
.L_x_1379:
[----:B------:R-:W-:-:S04]  /*2f70*/  F2FP.F16.F32.PACK_AB R0, RZ, R0 ;  /* 0x00000000ff00723e */ /* 0x000fc800000000ff */
[----:B------:R-:W-:Y:S01]  /*2f80*/  PRMT R19, R0, 0x7610, R19 ;  /* 0x0000761000137816 */ /* 0x000fe20000000013 */
[----:B------:R-:W-:Y:S06]  /*2f90*/  BRA `(.L_x_1364) ;  /* 0x0000000400287947 */ /* 0x000fec0003800000 */
.L_x_1377:
        /* <DEDUP_REMOVED lines=21> */
.L_x_1386:
[----:B------:R-:W-:Y:S05]  /*30f0*/  BSYNC.RECONVERGENT B1 ;  /* 0x0000000000017941 */ /* 0x000fea0003800200 */
.L_x_1385:
[----:B------:R-:W-:Y:S01]  /*3100*/  IMAD.SHL.U32 R0, R0, 0x200000, RZ ;  /* 0x0020000000007824 */ /* 0x000fe200078e00ff */
[----:B------:R-:W-:-:S04]  /*3110*/  LEA R2, R2, 0x37800000, 0x17 ;  /* 0x3780000002027811 */ /* 0x000fc800078eb8ff */
[----:B------:R-:W-:-:S07]  /*3120*/  LOP3.LUT R0, R2, R0, R7, 0xfe, !PT ;  /* 0x0000000002007212 */ /* 0x000fce00078efe07 */
.L_x_1384:
[----:B------:R-:W-:Y:S05]  /*3130*/  BSYNC.RECONVERGENT B0 ;  /* 0x0000000000007941 */ /* 0x000fea0003800200 */
.L_x_1383:
[----:B------:R-:W-:-:S04]  /*3140*/  F2FP.F16.F32.PACK_AB R0, RZ, R0 ;  /* 0x00000000ff00723e */ /* 0x000fc800000000ff */
[----:B------:R-:W-:Y:S01]  /*3150*/  PRMT R19, R0, 0x7610, R19 ;  /* 0x0000761000137816 */ /* 0x000fe20000000013 */
[----:B------:R-:W-:Y:S06]  /*3160*/  BRA `(.L_x_1364) ;  /* 0x0000000000b47947 */ /* 0x000fec0003800000 */
.L_x_1376:
        /* <DEDUP_REMOVED lines=14> */
.L_x_1390:
[----:B------:R-:W-:Y:S05]  /*3250*/  BSYNC.RECONVERGENT B0 ;  /* 0x0000000000007941 */ /* 0x000fea0003800200 */
.L_x_1389:
[----:B------:R-:W-:-:S04]  /*3260*/  F2FP.F16.F32.PACK_AB R0, RZ, R0 ;  /* 0x00000000ff00723e */ /* 0x000fc800000000ff */
[----:B------:R-:W-:Y:S01]  /*3270*/  PRMT R19, R0, 0x7610, R19 ;  /* 0x0000761000137816 */ /* 0x000fe20000000013 */
[----:B------:R-:W-:Y:S06]  /*3280*/  BRA `(.L_x_1364) ;  /* 0x00000000006c7947 */ /* 0x000fec0003800000 */
.L_x_1363:
        /* <DEDUP_REMOVED lines=16> */
.L_x_1391:
[----:B------:R-:W-:Y:S01]  /*3390*/  PRMT R19, RZ, 0x7610, R19 ;  /* 0x00007610ff137816 */ /* 0x000fe20000000013 */
[----:B------:R-:W-:Y:S06]  /*33a0*/  BRA `(.L_x_1364) ;  /* 0x0000000000247947 */ /* 0x000fec0003800000 */
.L_x_1388:
[----:B------:R-:W2:Y:S02]  /*33b0*/  LDG.E.64 R2, desc[UR36][R2.64] ;  /* 0x0000002402027981 */ /* 0x000ea4000c1e1b00 */
[----:B--2---:R-:W0:Y:S02]  /*33c0*/  I2F.U64 R0, R2 ;  /* 0x0000000200007312 */ /* 0x004e240000301000 */
[----:B0-----:R-:W-:-:S04]  /*33d0*/  F2FP.F16.F32.PACK_AB R0, RZ, R0 ;  /* 0x00000000ff00723e */ /* 0x001fc800000000ff */
[----:B------:R-:W-:Y:S01]  /*33e0*/  PRMT R19, R0, 0x7610, R19 ;  /* 0x0000761000137816 */ /* 0x000fe20000000013 */
[----:B------:R-:W-:Y:S06]  /*33f0*/  BRA `(.L_x_1364) ;  /* 0x0000000000107947 */ /* 0x000fec0003800000 */
.L_x_1387:
[----:B------:R-:W2:Y:S02]  /*3400*/  LDG.E R2, desc[UR36][R2.64] ;  /* 0x0000002402027981 */ /* 0x000ea4000c1e1900 */
[----:B--2---:R-:W-:-:S04]  /*3410*/  I2FP.F32.U32 R0, R2 ;  /* 0x0000000200007245 */ /* 0x004fc80000201000 */
[----:B------:R-:W-:-:S04]  /*3420*/  F2FP.F16.F32.PACK_AB R0, RZ, R0 ;  /* 0x00000000ff00723e */ /* 0x000fc800000000ff */
[----:B------:R-:W-:-:S07]  /*3430*/  PRMT R19, R0, 0x7610, R19 ;  /* 0x0000761000137816 */ /* 0x000fce0000000013 */
.L_x_1364:
        /* <DEDUP_REMOVED lines=21> */
.L_x_1395:
[----:B------:R-:W2:Y:S02]  /*3590*/  LDG.E.U8 R2, desc[UR36][R2.64] ;  /* 0x0000002402027981 */ /* 0x000ea4000c1e1100 */
[----:B--2---:R-:W-:-:S04]  /*35a0*/  I2FP.F32.U32 R0, R2 ;  /* 0x0000000200007245 */ /* 0x004fc80000201000 */
[----:B------:R-:W-:-:S04]  /*35b0*/  F2FP.F16.F32.PACK_AB R0, RZ, R0 ;  /* 0x00000000ff00723e */ /* 0x000fc800000000ff */
[----:B------:R-:W-:Y:S01]  /*35c0*/  PRMT R18, R0, 0x7610, R18 ;  /* 0x0000761000127816 */ /* 0x000fe20000000012 */
[----:B------:R-:W-:Y:S06]  /*35d0*/  BRA `(.L_x_1397) ;  /* 0x0000000c00d47947 */ /* 0x000fec0003800000 */
.L_x_1394:
        /* <DEDUP_REMOVED lines=11> */
.L_x_1399:
[----:B------:R-:W2:Y:S02]  /*3690*/  LDG.E R2, desc[UR36][R2.64] ;  /* 0x0000002402027981 */ /* 0x000ea4000c1e1900 */
[----:B--2---:R-:W-:-:S04]  /*36a0*/  I2FP.F32.S32 R0, R2 ;  /* 0x0000000200007245 */ /* 0x004fc80000201400 */
[----:B------:R-:W-:-:S04]  /*36b0*/  F2FP.F16.F32.PACK_AB R0, RZ, R0 ;  /* 0x00000000ff00723e */ /* 0x000fc800000000ff */
[----:B------:R-:W-:Y:S01]  /*36c0*/  PRMT R18, R0, 0x7610, R18 ;  /* 0x0000761000127816 */ /* 0x000fe20000000012 */
[----:B------:R-:W-:Y:S06]  /*36d0*/  BRA `(.L_x_1397) ;  /* 0x0000000c00947947 */ /* 0x000fec0003800000 */
.L_x_1398:
[----:B------:R-:W2:Y:S02]  /*36e0*/  LDG.E.U16 R2, desc[UR36][R2.64] ;  /* 0x0000002402027981 */ /* 0x000ea4000c1e1500 */
[----:B--2---:R-:W0:Y:S02]  /*36f0*/  I2F.S16 R0, R2 ;  /* 0x0000000200007306 */ /* 0x004e240000101400 */
[----:B0-----:R-:W-:-:S04]  /*3700*/  F2FP.F16.F32.PACK_AB R0, RZ, R0 ;  /* 0x00000000ff00723e */ /* 0x001fc800000000ff */
[----:B------:R-:W-:Y:S01]  /*3710*/  PRMT R18, R0, 0x7610, R18 ;  /* 0x0000761000127816 */ /* 0x000fe20000000012 */
[----:B------:R-:W-:Y:S06]  /*3720*/  BRA `(.L_x_1397) ;  /* 0x0000000c00807947 */ /* 0x000fec0003800000 */
.L_x_1393:
        /* <DEDUP_REMOVED lines=9> */
.L_x_1401:
[----:B------:R1:W5:Y:S01]  /*37c0*/  LDG.E.U16 R18, desc[UR36][R2.64] ;  /* 0x0000002402127981 */ /* 0x000362000c1e1500 */
[----:B------:R-:W-:Y:S05]  /*37d0*/  BRA `(.L_x_1397) ;  /* 0x0000000c00547947 */ /* 0x000fea0003800000 */
.L_x_1400:
        /* <DEDUP_REMOVED lines=9> */
.L_x_1403:
[----:B------:R0:W5:Y:S01]  /*3870*/  LDG.E.U16 R18, desc[UR36][R2.64] ;  /* 0x0000002402127981 */ /* 0x000162000c1e1500 */
[----:B------:R-:W-:Y:S05]  /*3880*/  BRA `(.L_x_1397) ;  /* 0x0000000c00287947 */ /* 0x000fea0003800000 */
.L_x_1402:
        /* <DEDUP_REMOVED lines=13> */
.L_x_1392:
        /* <DEDUP_REMOVED lines=14> */
.L_x_1406:
        /* <DEDUP_REMOVED lines=13> */
.L_x_1405:
        /* <DEDUP_REMOVED lines=27> */
.L_x_1408:
        /* <DEDUP_REMOVED lines=14> */
.L_x_1407:
[----:B------:R-:W2:Y:S02]  /*3da0*/  LDG.E.U16 R0, desc[UR36][R2.64] ;  /* 0x0000002402007981 */ /* 0x000ea4000c1e1500 */
[----:B--2---:R-:W-:-:S05]  /*3db0*/  IMAD.U32 R0, R0, 0x10000, RZ ;  /* 0x0001000000007824 */ /* 0x004fca00078e00ff */
[----:B------:R-:W-:-:S04]  /*3dc0*/  F2FP.F16.F32.PACK_AB R0, RZ, R0 ;  /* 0x00000000ff00723e */ /* 0x000fc800000000ff */
[----:B------:R-:W-:Y:S01]  /*3dd0*/  PRMT R18, R0, 0x7610, R18 ;  /* 0x0000761000127816 */ /* 0x000fe20000000012 */
[----:B------:R-:W-:Y:S06]  /*3de0*/  BRA `(.L_x_1397) ;  /* 0x0000000400d07947 */ /* 0x000fec0003800000 */
.L_x_1404:
        /* <DEDUP_REMOVED lines=13> */
.L_x_1411:
        /* <DEDUP_REMOVED lines=21> */
.L_x_1415:
[----:B------:R-:W-:Y:S05]  /*4010*/  BSYNC.RECONVERGENT B1 ;  /* 0x0000000000017941 */ /* 0x000fea0003800200 */
.L_x_1414:
[----:B------:R-:W-:Y:S01]  /*4020*/  IMAD.SHL.U32 R0, R0, 0x100000, RZ ;  /* 0x0010000000007824 */ /* 0x000fe200078e00ff */
[----:B------:R-:W-:-:S04]  /*4030*/  LEA R2, R2, 0x3b800000, 0x17 ;  /* 0x3b80000002027811 */ /* 0x000fc800078eb8ff */
[----:B------:R-:W-:-:S07]  /*4040*/  LOP3.LUT R0, R2, R0, R7, 0xfe, !PT ;  /* 0x0000000002007212 */ /* 0x000fce00078efe07 */
.L_x_1413:
[----:B------:R-:W-:Y:S05]  /*4050*/  BSYNC.RECONVERGENT B0 ;  /* 0x0000000000007941 */ /* 0x000fea0003800200 */
.L_x_1412:
[----:B------:R-:W-:-:S04]  /*4060*/  F2FP.F16.F32.PACK_AB R0, RZ, R0 ;  /* 0x00000000ff00723e */ /* 0x000fc800000000ff */
[----:B------:R-:W-:Y:S01]  /*4070*/  PRMT R18, R0, 0x7610, R18 ;  /* 0x0000761000127816 */ /* 0x000fe20000000012 */
[----:B------:R-:W-:Y:S06]  /*4080*/  BRA `(.L_x_1397) ;  /* 0x0000000400287947 */ /* 0x000fec0003800000 */
.L_x_1410:
        /* <DEDUP_REMOVED lines=21> */
.L_x_1419:
[----:B------:R-:W-:Y:S05]  /*41e0*/  BSYNC.RECONVERGENT B1 ;  /* 0x0000000000017941 */ /* 0x000fea0003800200 */
.L_x_1418:
[----:B------:R-:W-:Y:S01]  /*41f0*/  IMAD.SHL.U32 R0, R0, 0x200000, RZ ;  /* 0x0020000000007824 */ /* 0x000fe200078e00ff */
[----:B------:R-:W-:-:S04]  /*4200*/  LEA R2, R2, 0x37800000, 0x17 ;  /* 0x3780000002027811 */ /* 0x000fc800078eb8ff */
[----:B------:R-:W-:-:S07]  /*4210*/  LOP3.LUT R0, R2, R0, R7, 0xfe, !PT ;  /* 0x0000000002007212 */ /* 0x000fce00078efe07 */
.L_x_1417:
[----:B------:R-:W-:Y:S05]  /*4220*/  BSYNC.RECONVERGENT B0 ;  /* 0x0000000000007941 */ /* 0x000fea0003800200 */
.L_x_1416:
[----:B------:R-:W-:-:S04]  /*4230*/  F2FP.F16.F32.PACK_AB R0, RZ, R0 ;  /* 0x00000000ff00723e */ /* 0x000fc800000000ff */
[----:B------:R-:W-:Y:S01]  /*4240*/  PRMT R18, R0, 0x7610, R18 ;  /* 0x0000761000127816 */ /* 0x000fe20000000012 */
[----:B------:R-:W-:Y:S06]  /*4250*/  BRA `(.L_x_1397) ;  /* 0x0000000000b47947 */ /* 0x000fec0003800000 */
.L_x_1409:
        /* <DEDUP_REMOVED lines=14> */
.L_x_1423:
[----:B------:R-:W-:Y:S05]  /*4340*/  BSYNC.RECONVERGENT B0 ;  /* 0x0000000000007941 */ /* 0x000fea0003800200 */
.L_x_1422:
[----:B------:R-:W-:-:S04]  /*4350*/  F2FP.F16.F32.PACK_AB R0, RZ, R0 ;  /* 0x00000000ff00723e */ /* 0x000fc800000000ff */
[----:B------:R-:W-:Y:S01]  /*4360*/  PRMT R18, R0, 0x7610, R18 ;  /* 0x0000761000127816 */ /* 0x000fe20000000012 */
[----:B------:R-:W-:Y:S06]  /*4370*/  BRA `(.L_x_1397) ;  /* 0x00000000006c7947 */ /* 0x000fec0003800000 */
.L_x_1396:
        /* <DEDUP_REMOVED lines=16> */
.L_x_1424:
[----:B------:R-:W-:Y:S01]  /*4480*/  PRMT R18, RZ, 0x7610, R18 ;  /* 0x00007610ff127816 */ /* 0x000fe20000000012 */
[----:B------:R-:W-:Y:S06]  /*4490*/  BRA `(.L_x_1397) ;  /* 0x0000000000247947 */ /* 0x000fec0003800000 */
.L_x_1421:
[----:B------:R-:W2:Y:S02]  /*44a0*/  LDG.E.64 R2, desc[UR36][R2.64] ;  /* 0x0000002402027981 */ /* 0x000ea4000c1e1b00 */
[----:B--2---:R-:W0:Y:S02]  /*44b0*/  I2F.U64 R0, R2 ;  /* 0x0000000200007312 */ /* 0x004e240000301000 */
[----:B0-----:R-:W-:-:S04]  /*44c0*/  F2FP.F16.F32.PACK_AB R0, RZ, R0 ;  /* 0x00000000ff00723e */ /* 0x001fc800000000ff */
[----:B------:R-:W-:Y:S01]  /*44d0*/  PRMT R18, R0, 0x7610, R18 ;  /* 0x0000761000127816 */ /* 0x000fe20000000012 */
[----:B------:R-:W-:Y:S06]  /*44e0*/  BRA `(.L_x_1397) ;  /* 0x0000000000107947 */ /* 0x000fec0003800000 */
.L_x_1420:
[----:B------:R-:W2:Y:S02]  /*44f0*/  LDG.E R2, desc[UR36][R2.64] ;  /* 0x0000002402027981 */ /* 0x000ea4000c1e1900 */
[----:B--2---:R-:W-:-:S04]  /*4500*/  I2FP.F32.U32 R0, R2 ;  /* 0x0000000200007245 */ /* 0x004fc80000201000 */
[----:B------:R-:W-:-:S04]  /*4510*/  F2FP.F16.F32.PACK_AB R0, RZ, R0 ;  /* 0x00000000ff00723e */ /* 0x000fc800000000ff */
[----:B------:R-:W-:-:S07]  /*4520*/  PRMT R18, R0, 0x7610, R18 ;  /* 0x0000761000127816 */ /* 0x000fce0000000012 */
.L_x_1397:
[----:B------:R-:W-:-:S07]  /*4530*/  VIADD R26, R26, 0x80 ;  /* 0x000000801a1a7836 */ /* 0x000fce0000000000 */
.L_x_1358:
[----:B------:R-:W-:Y:S05]  /*4540*/  BSYNC.RECONVERGENT B6 ;  /* 0x0000000000067941 */ /* 0x000fea0003800200 */
.L_x_1357:
[----:B------:R-:W-:Y:S01]  /*4550*/  ISETP.GE.AND P0, PT, R26, R25, PT ;  /* 0x000000191a00720c */ /* 0x000fe20003f06270 */
[----:B------:R-:W-:Y:S01]  /*4560*/  BSSY.RECONVERGENT B6, `(.L_x_1425) ;  /* 0x0000226000067945 */ /* 0x000fe20003800200 */
[----:B------:R-:W-:Y:S02]  /*4570*/  PRMT R17, RZ, 0x7610, R17 ;  /* 0x00007610ff117816 */ /* 0x000fe40000000011 */
[----:B------:R-:W-:-:S09]  /*4580*/  PRMT R16, RZ, 0x7610, R16 ;  /* 0x00007610ff107816 */ /* 0x000fd20000000010 */
[----:B------:R-:W-:Y:S05]  /*4590*/  @P0 BRA `(.L_x_1426) ;  /* 0x0000002000880947 */ /* 0x000fea0003800000 */
[----:B------:R-:W2:Y:S01]  /*45a0*/  LDC.64 R4, c[0x0][0x3a0] ;  /* 0x0000e800ff047b82 */ /* 0x000ea20000000a00 */
[----:B------:R-:W3:Y:S01]  /*45b0*/  LDCU UR5, c[0x0][0x3b8] ;  /* 0x00007700ff0577ac */ /* 0x000ee20008000800 */
[----:B01----:R-:W-:Y:S01]  /*45c0*/  IMAD R2, R27, 0x200, R26 ;  /* 0x000002001b027824 */ /* 0x003fe200078e021a */
[----:B------:R-:W-:-:S04]  /*45d0*/  UPRMT UR4, UR38, 0x9910, URZ ;  /* 0x0000991026047896 */ /* 0x000fc800080000ff */
[----:B------:R-:W-:Y:S01]  /*45e0*/  UISETP.GT.AND UP0, UPT, UR4, 0x9, UPT ;  /* 0x000000090400788c */ /* 0x000fe2000bf04270 */
[----:B---3--:R-:W-:-:S05]  /*45f0*/  IMAD R3, R2, UR5, RZ ;  /* 0x0000000502037c24 */ /* 0x008fca000f8e02ff */
[----:B--2---:R-:W-:-:S05]  /*4600*/  IADD3 R4, P0, PT, R3, R4, RZ ;  /* 0x0000000403047210 */ /* 0x004fca0007f1e0ff */
        /* <DEDUP_REMOVED lines=15> */
.L_x_1430:
[----:B------:R-:W2:Y:S02]  /*4700*/  LDG.E.U8 R4, desc[UR36][R4.64] ;  /* 0x0000002404047981 */ /* 0x000ea4000c1e1100 */
[----:B--2---:R-:W-:-:S04]  /*4710*/  I2FP.F32.U32 R0, R4 ;  /* 0x0000000400007245 */ /* 0x004fc80000201000 */
[----:B------:R-:W-:-:S04]  /*4720*/  F2FP.F16.F32.PACK_AB R0, RZ, R0 ;  /* 0x00000000ff00723e */ /* 0x000fc800000000ff */
[----:B------:R-:W-:Y:S01]  /*4730*/  PRMT R17, R0, 0x7610, R17 ;  /* 0x0000761000117816 */ /* 0x000fe20000000011 */
[----:B------:R-:W-:Y:S06]  /*4740*/  BRA `(.L_x_1432) ;  /* 0x0000000c00d87947 */ /* 0x000fec0003800000 */
.L_x_1429:
        /* <DEDUP_REMOVED lines=11> */
.L_x_1434:
[----:B------:R-:W2:Y:S02]  /*4800*/  LDG.E R4, desc[UR36][R4.64] ;  /* 0x0000002404047981 */ /* 0x000ea4000c1e1900 */
[----:B--2---:R-:W-:-:S04]  /*4810*/  I2FP.F32.S32 R0, R4 ;  /* 0x0000000400007245 */ /* 0x004fc80000201400 */
[----:B------:R-:W-:-:S04]  /*4820*/  F2FP.F16.F32.PACK_AB R0, RZ, R0 ;  /* 0x00000000ff00723e */ /* 0x000fc800000000ff */
[----:B------:R-:W-:Y:S01]  /*4830*/  PRMT R17, R0, 0x7610, R17 ;  /* 0x0000761000117816 */ /* 0x000fe20000000011 */
[----:B------:R-:W-:Y:S06]  /*4840*/  BRA `(.L_x_1432) ;  /* 0x0000000c00987947 */ /* 0x000fec0003800000 */
.L_x_1433:
[----:B------:R-:W2:Y:S02]  /*4850*/  LDG.E.U16 R4, desc[UR36][R4.64] ;  /* 0x0000002404047981 */ /* 0x000ea4000c1e1500 */
[----:B--2---:R-:W0:Y:S02]  /*4860*/  I2F.S16 R0, R4 ;  /* 0x0000000400007306 */ /* 0x004e240000101400 */
[----:B0-----:R-:W-:-:S04]  /*4870*/  F2FP.F16.F32.PACK_AB R0, RZ, R0 ;  /* 0x00000000ff00723e */ /* 0x001fc800000000ff */
[----:B------:R-:W-:Y:S01]  /*4880*/  PRMT R17, R0, 0x7610, R17 ;  /* 0x0000761000117816 */ /* 0x000fe20000000011 */
[----:B------:R-:W-:Y:S06]  /*4890*/  BRA `(.L_x_1432) ;  /* 0x0000000c00847947 */ /* 0x000fec0003800000 */
.L_x_1428:
        /* <DEDUP_REMOVED lines=9> */
.L_x_1436:
[----:B------:R1:W5:Y:S01]  /*4930*/  LDG.E.U16 R17, desc[UR36][R4.64] ;  /* 0x0000002404117981 */ /* 0x000362000c1e1500 */
[----:B------:R-:W-:Y:S05]  /*4940*/  BRA `(.L_x_1432) ;  /* 0x0000000c00587947 */ /* 0x000fea0003800000 */
.L_x_1435:
        /* <DEDUP_REMOVED lines=9> */
.L_x_1438:
[----:B------:R0:W5:Y:S01]  /*49e0*/  LDG.E.U16 R17, desc[UR36][R4.64] ;  /* 0x0000002404117981 */ /* 0x000162000c1e1500 */
[----:B------:R-:W-:Y:S05]  /*49f0*/  BRA `(.L_x_1432) ;  /* 0x0000000c002c7947 */ /* 0x000fea0003800000 */
.L_x_1437:
        /* <DEDUP_REMOVED lines=13> */
.L_x_1427:
        /* <DEDUP_REMOVED lines=14> */
.L_x_1441:
        /* <DEDUP_REMOVED lines=13> */
.L_x_1440:
        /* <DEDUP_REMOVED lines=27> */
.L_x_1443:
        /* <DEDUP_REMOVED lines=12> */
[----:B------:R-:W-:-:S04]  /*4ef0*/  F2FP.F16.F32.PACK_AB R0, RZ, R0 ;  /* 0x00000000ff00723e */ /* 0x000fc800000000ff */
[----:B------:R-:W-:Y:S01]  /*4f00*/  PRMT R17, R0, 0x7610, R17 ;  /* 0x0000761000117816 */ /* 0x000fe20000000011 */
[----:B------:R-:W-:Y:S06]  /*4f10*/  BRA `(.L_x_1432) ;  /* 0x0000000400e47947 */ /* 0x000fec0003800000 */
.L_x_1442:
[----:B------:R-:W2:Y:S02]  /*4f20*/  LDG.E.U16 R0, desc[UR36][R4.64] ;  /* 0x0000002404007981 */ /* 0x000ea4000c1e1500 */
[----:B--2---:R-:W-:-:S05]  /*4f30*/  IMAD.U32 R0, R0, 0x10000, RZ ;  /* 0x0001000000007824 */ /* 0x004fca00078e00ff */
[----:B------:R-:W-:-:S04]  /*4f40*/  F2FP.F16.F32.PACK_AB R0, RZ, R0 ;  /* 0x00000000ff00723e */ /* 0x000fc800000000ff */
[----:B------:R-:W-:Y:S01]  /*4f50*/  PRMT R17, R0, 0x7610, R17 ;  /* 0x0000761000117816 */ /* 0x000fe20000000011 */
[----:B------:R-:W-:Y:S06]  /*4f60*/  BRA `(.L_x_1432) ;  /* 0x0000000400d07947 */ /* 0x000fec0003800000 */
.L_x_1439:
        /* <DEDUP_REMOVED lines=13> */
.L_x_1446:
        /* <DEDUP_REMOVED lines=21> */
.L_x_1450:
[----:B------:R-:W-:Y:S05]  /*5190*/  BSYNC.RECONVERGENT B1 ;  /* 0x0000000000017941 */ /* 0x000fea0003800200 */
.L_x_1449:
[----:B------:R-:W-:Y:S01]  /*51a0*/  IMAD.SHL.U32 R0, R0, 0x100000, RZ ;  /* 0x0010000000007824 */ /* 0x000fe200078e00ff */
[----:B------:R-:W-:-:S04]  /*51b0*/  LEA R3, R3, 0x3b800000, 0x17 ;  /* 0x3b80000003037811 */ /* 0x000fc800078eb8ff */
[----:B------:R-:W-:-:S07]  /*51c0*/  LOP3.LUT R0, R3, R0, R7, 0xfe, !PT ;  /* 0x0000000003007212 */ /* 0x000fce00078efe07 */
.L_x_1448:
[----:B------:R-:W-:Y:S05]  /*51d0*/  BSYNC.RECONVERGENT B0 ;  /* 0x0000000000007941 */ /* 0x000fea0003800200 */
.L_x_1447:
[----:B------:R-:W-:-:S04]  /*51e0*/  F2FP.F16.F32.PACK_AB R0, RZ, R0 ;  /* 0x00000000ff00723e */ /* 0x000fc800000000ff */
[----:B------:R-:W-:Y:S01]  /*51f0*/  PRMT R17, R0, 0x7610, R17 ;  /* 0x0000761000117816 */ /* 0x000fe20000000011 */
[----:B------:R-:W-:Y:S06]  /*5200*/  BRA `(.L_x_1432) ;  /* 0x0000000400287947 */ /* 0x000fec0003800000 */
.L_x_1445:
        /* <DEDUP_REMOVED lines=21> */
.L_x_1454:
[----:B------:R-:W-:Y:S05]  /*5360*/  BSYNC.RECONVERGENT B1 ;  /* 0x0000000000017941 */ /* 0x000fea0003800200 */
.L_x_1453:
[----:B------:R-:W-:Y:S01]  /*5370*/  IMAD.SHL.U32 R0, R0, 0x200000, RZ ;  /* 0x0020000000007824 */ /* 0x000fe200078e00ff */
[----:B------:R-:W-:-:S04]  /*5380*/  LEA R3, R3, 0x37800000, 0x17 ;  /* 0x3780000003037811 */ /* 0x000fc800078eb8ff */
[----:B------:R-:W-:-:S07]  /*5390*/  LOP3.LUT R0, R3, R0, R7, 0xfe, !PT ;  /* 0x0000000003007212 */ /* 0x000fce00078efe07 */
.L_x_1452:
[----:B------:R-:W-:Y:S05]  /*53a0*/  BSYNC.RECONVERGENT B0 ;  /* 0x0000000000007941 */ /* 0x000fea0003800200 */
.L_x_1451:
[----:B------:R-:W-:-:S04]  /*53b0*/  F2FP.F16.F32.PACK_AB R0, RZ, R0 ;  /* 0x00000000ff00723e */ /* 0x000fc800000000ff */
[----:B------:R-:W-:Y:S01]  /*53c0*/  PRMT R17, R0, 0x7610, R17 ;  /* 0x0000761000117816 */ /* 0x000fe20000000011 */
[----:B------:R-:W-:Y:S06]  /*53d0*/  BRA `(.L_x_1432) ;  /* 0x0000000000b47947 */ /* 0x000fec0003800000 */
.L_x_1444:
        /* <DEDUP_REMOVED lines=14> */
.L_x_1458:
[----:B------:R-:W-:Y:S05]  /*54c0*/  BSYNC.RECONVERGENT B0 ;  /* 0x0000000000007941 */ /* 0x000fea0003800200 */
.L_x_1457:
[----:B------:R-:W-:-:S04]  /*54d0*/  F2FP.F16.F32.PACK_AB R0, RZ, R0 ;  /* 0x00000000ff00723e */ /* 0x000fc800000000ff */
[----:B------:R-:W-:Y:S01]  /*54e0*/  PRMT R17, R0, 0x7610, R17 ;  /* 0x0000761000117816 */ /* 0x000fe20000000011 */
[----:B------:R-:W-:Y:S06]  /*54f0*/  BRA `(.L_x_1432) ;  /* 0x00000000006c7947 */ /* 0x000fec0003800000 */
.L_x_1431:
        /* <DEDUP_REMOVED lines=16> */
.L_x_1459:
[----:B------:R-:W-:Y:S01]  /*5600*/  PRMT R17, RZ, 0x7610, R17 ;  /* 0x00007610ff117816 */ /* 0x000fe20000000011 */
[----:B------:R-:W-:Y:S06]  /*5610*/  BRA `(.L_x_1432) ;  /* 0x0000000000247947 */ /* 0x000fec0003800000 */
.L_x_1456:
[----:B------:R-:W2:Y:S02]  /*5620*/  LDG.E.64 R4, desc[UR36][R4.64] ;  /* 0x0000002404047981 */ /* 0x000ea4000c1e1b00 */
[----:B--2---:R-:W0:Y:S02]  /*5630*/  I2F.U64 R0, R4 ;  /* 0x0000000400007312 */ /* 0x004e240000301000 */
[----:B0-----:R-:W-:-:S04]  /*5640*/  F2FP.F16.F32.PACK_AB R0, RZ, R0 ;  /* 0x00000000ff00723e */ /* 0x001fc800000000ff */
[----:B------:R-:W-:Y:S01]  /*5650*/  PRMT R17, R0, 0x7610, R17 ;  /* 0x0000761000117816 */ /* 0x000fe20000000011 */
[----:B------:R-:W-:Y:S06]  /*5660*/  BRA `(.L_x_1432) ;  /* 0x0000000000107947 */ /* 0x000fec0003800000 */
.L_x_1455:
[----:B------:R-:W2:Y:S02]  /*5670*/  LDG.E R4, desc[UR36][R4.64] ;  /* 0x0000002404047981 */ /* 0x000ea4000c1e1900 */
[----:B--2---:R-:W-:-:S04]  /*5680*/  I2FP.F32.U32 R0, R4 ;  /* 0x0000000400007245 */ /* 0x004fc80000201000 */
[----:B------:R-:W-:-:S04]  /*5690*/  F2FP.F16.F32.PACK_AB R0, RZ, R0 ;  /* 0x00000000ff00723e */ /* 0x000fc800000000ff */
[----:B------:R-:W-:-:S07]  /*56a0*/  PRMT R17, R0, 0x7610, R17 ;  /* 0x0000761000117816 */ /* 0x000fce0000000011 */
.L_x_1432:
[----:B------:R-:W2:Y:S01]  /*56b0*/  LDCU.U8 UR6, c[0x0][0x3b5] ;  /* 0x000076a0ff0677ac */ /* 0x000ea20008000000 */
[----:B01----:R-:W0:Y:S01]  /*56c0*/  LDC.64 R4, c[0x0][0x3a8] ;  /* 0x0000ea00ff047b82 */ /* 0x003e220000000a00 */
[----:B------:R-:W1:Y:S01]  /*56d0*/  LDCU UR5, c[0x0][0x3bc] ;  /* 0x00007780ff0577ac */ /* 0x000e620008000800 */
[----:B--2---:R-:W-:-:S04]  /*56e0*/  UPRMT UR4, UR6, 0x9910, URZ ;  /* 0x0000991006047896 */ /* 0x004fc800080000ff */
        /* <DEDUP_REMOVED lines=18> */
.L_x_1463:
[----:B------:R-:W2:Y:S02]  /*5810*/  LDG.E.U8 R2, desc[UR36][R2.64] ;  /* 0x0000002402027981 */ /* 0x000ea4000c1e1100 */
[----:B--2---:R-:W-:-:S04]  /*5820*/  I2FP.F32.U32 R0, R2 ;  /* 0x0000000200007245 */ /* 0x004fc80000201000 */
[----:B------:R-:W-:-:S04]  /*5830*/  F2FP.F16.F32.PACK_AB R0, RZ, R0 ;  /* 0x00000000ff00723e */ /* 0x000fc800000000ff */
[----:B------:R-:W-:Y:S01]  /*5840*/  PRMT R16, R0, 0x7610, R16 ;  /* 0x0000761000107816 */ /* 0x000fe20000000010 */
[----:B------:R-:W-:Y:S06]  /*5850*/  BRA `(.L_x_1465) ;  /* 0x0000000c00d47947 */ /* 0x000fec0003800000 */
.L_x_1462:
        /* <DEDUP_REMOVED lines=11> */
.L_x_1467:
[----:B------:R-:W2:Y:S02]  /*5910*/  LDG.E R2, desc[UR36][R2.64] ;  /* 0x0000002402027981 */ /* 0x000ea4000c1e1900 */
[----:B--2---:R-:W-:-:S04]  /*5920*/  I2FP.F32.S32 R0, R2 ;  /* 0x0000000200007245 */ /* 0x004fc80000201400 */
[----:B------:R-:W-:-:S04]  /*5930*/  F2FP.F16.F32.PACK_AB R0, RZ, R0 ;  /* 0x00000000ff00723e */ /* 0x000fc800000000ff */
[----:B------:R-:W-:Y:S01]  /*5940*/  PRMT R16, R0, 0x7610, R16 ;  /* 0x0000761000107816 */ /* 0x000fe20000000010 */
[----:B------:R-:W-:Y:S06]  /*5950*/  BRA `(.L_x_1465) ;  /* 0x0000000c00947947 */ /* 0x000fec0003800000 */
.L_x_1466:
[----:B------:R-:W2:Y:S02]  /*5960*/  LDG.E.U16 R2, desc[UR36][R2.64] ;  /* 0x0000002402027981 */ /* 0x000ea4000c1e1500 */
[----:B--2---:R-:W0:Y:S02]  /*5970*/  I2F.S16 R0, R2 ;  /* 0x0000000200007306 */ /* 0x004e240000101400 */
[----:B0-----:R-:W-:-:S04]  /*5980*/  F2FP.F16.F32.PACK_AB R0, RZ, R0 ;  /* 0x00000000ff00723e */ /* 0x001fc800000000ff */
[----:B------:R-:W-:Y:S01]  /*5990*/  PRMT R16, R0, 0x7610, R16 ;  /* 0x0000761000107816 */ /* 0x000fe20000000010 */
[----:B------:R-:W-:Y:S06]  /*59a0*/  BRA `(.L_x_1465) ;  /* 0x0000000c00807947 */ /* 0x000fec0003800000 */
.L_x_1461:
        /* <DEDUP_REMOVED lines=9> */
.L_x_1469:
[----:B------:R1:W5:Y:S01]  /*5a40*/  LDG.E.U16 R16, desc[UR36][R2.64] ;  /* 0x0000002402107981 */ /* 0x000362000c1e1500 */
[----:B------:R-:W-:Y:S05]  /*5a50*/  BRA `(.L_x_1465) ;  /* 0x0000000c00547947 */ /* 0x000fea0003800000 */
.L_x_1468:
        /* <DEDUP_REMOVED lines=9> */
.L_x_1471:
[----:B------:R0:W5:Y:S01]  /*5af0*/  LDG.E.U16 R16, desc[UR36][R2.64] ;  /* 0x0000002402107981 */ /* 0x000162000c1e1500 */
[----:B------:R-:W-:Y:S05]  /*5b00*/  BRA `(.L_x_1465) ;  /* 0x0000000c00287947 */ /* 0x000fea0003800000 */
.L_x_1470:
        /* <DEDUP_REMOVED lines=13> */
.L_x_1460:
        /* <DEDUP_REMOVED lines=14> */
.L_x_1474:
        /* <DEDUP_REMOVED lines=13> */
.L_x_1473:
        /* <DEDUP_REMOVED lines=27> */
.L_x_1476:
        /* <DEDUP_REMOVED lines=14> */
.L_x_1475:
[----:B------:R-:W2:Y:S02]  /*6020*/  LDG.E.U16 R0, desc[UR36][R2.64] ;  /* 0x0000002402007981 */ /* 0x000ea4000c1e1500 */
[----:B--2---:R-:W-:-:S05]  /*6030*/  IMAD.U32 R0, R0, 0x10000, RZ ;  /* 0x0001000000007824 */ /* 0x004fca00078e00ff */
[----:B------:R-:W-:-:S04]  /*6040*/  F2FP.F16.F32.PACK_AB R0, RZ, R0 ;  /* 0x00000000ff00723e */ /* 0x000fc800000000ff */
[----:B------:R-:W-:Y:S01]  /*6050*/  PRMT R16, R0, 0x7610, R16 ;  /* 0x0000761000107816 */ /* 0x000fe20000000010 */
[----:B------:R-:W-:Y:S06]  /*6060*/  BRA `(.L_x_1465) ;  /* 0x0000000400d07947 */ /* 0x000fec0003800000 */
.L_x_1472:
        /* <DEDUP_REMOVED lines=13> */
.L_x_1479:
        /* <DEDUP_REMOVED lines=21> */
.L_x_1483:
[----:B------:R-:W-:Y:S05]  /*6290*/  BSYNC.RECONVERGENT B1 ;  /* 0x0000000000017941 */ /* 0x000fea0003800200 */
.L_x_1482:
[----:B------:R-:W-:Y:S01]  /*62a0*/  IMAD.SHL.U32 R0, R0, 0x100000, RZ ;  /* 0x0010000000007824 */ /* 0x000fe200078e00ff */
[----:B------:R-:W-:-:S04]  /*62b0*/  LEA R2, R2, 0x3b800000, 0x17 ;  /* 0x3b80000002027811 */ /* 0x000fc800078eb8ff */
[----:B------:R-:W-:-:S07]  /*62c0*/  LOP3.LUT R0, R2, R0, R7, 0xfe, !PT ;  /* 0x0000000002007212 */ /* 0x000fce00078efe07 */
.L_x_1481:
[----:B------:R-:W-:Y:S05]  /*62d0*/  BSYNC.RECONVERGENT B0 ;  /* 0x0000000000007941 */ /* 0x000fea0003800200 */
.L_x_1480:
[----:B------:R-:W-:-:S04]  /*62e0*/  F2FP.F16.F32.PACK_AB R0, RZ, R0 ;  /* 0x00000000ff00723e */ /* 0x000fc800000000ff */
[----:B------:R-:W-:Y:S01]  /*62f0*/  PRMT R16, R0, 0x7610, R16 ;  /* 0x0000761000107816 */ /* 0x000fe20000000010 */
[----:B------:R-:W-:Y:S06]  /*6300*/  BRA `(.L_x_1465) ;  /* 0x0000000400287947 */ /* 0x000fec0003800000 */
.L_x_1478:
        /* <DEDUP_REMOVED lines=21> */
.L_x_1487:
[----:B------:R-:W-:Y:S05]  /*6460*/  BSYNC.RECONVERGENT B1 ;  /* 0x0000000000017941 */ /* 0x000fea0003800200 */
.L_x_1486:
[----:B------:R-:W-:Y:S01]  /*6470*/  IMAD.SHL.U32 R0, R0, 0x200000, RZ ;  /* 0x0020000000007824 */ /* 0x000fe200078e00ff */
[----:B------:R-:W-:-:S04]  /*6480*/  LEA R2, R2, 0x37800000, 0x17 ;  /* 0x3780000002027811 */ /* 0x000fc800078eb8ff */
[----:B------:R-:W-:-:S07]  /*6490*/  LOP3.LUT R0, R2, R0, R7, 0xfe, !PT ;  /* 0x0000000002007212 */ /* 0x000fce00078efe07 */
.L_x_1485:
[----:B------:R-:W-:Y:S05]  /*64a0*/  BSYNC.RECONVERGENT B0 ;  /* 0x0000000000007941 */ /* 0x000fea0003800200 */
.L_x_1484:
[----:B------:R-:W-:-:S04]  /*64b0*/  F2FP.F16.F32.PACK_AB R0, RZ, R0 ;  /* 0x00000000ff00723e */ /* 0x000fc800000000ff */
[----:B------:R-:W-:Y:S01]  /*64c0*/  PRMT R16, R0, 0x7610, R16 ;  /* 0x0000761000107816 */ /* 0x000fe20000000010 */
[----:B------:R-:W-:Y:S06]  /*64d0*/  BRA `(.L_x_1465) ;  /* 0x0000000000b47947 */ /* 0x000fec0003800000 */
.L_x_1477:
        /* <DEDUP_REMOVED lines=14> */
.L_x_1491:
[----:B------:R-:W-:Y:S05]  /*65c0*/  BSYNC.RECONVERGENT B0 ;  /* 0x0000000000007941 */ /* 0x000fea0003800200 */
.L_x_1490:
[----:B------:R-:W-:-:S04]  /*65d0*/  F2FP.F16.F32.PACK_AB R0, RZ, R0 ;  /* 0x00000000ff00723e */ /* 0x000fc800000000ff */
[----:B------:R-:W-:Y:S01]  /*65e0*/  PRMT R16, R0, 0x7610, R16 ;  /* 0x0000761000107816 */ /* 0x000fe20000000010 */
[----:B------:R-:W-:Y:S06]  /*65f0*/  BRA `(.L_x_1465) ;  /* 0x00000000006c7947 */ /* 0x000fec0003800000 */
.L_x_1464:
        /* <DEDUP_REMOVED lines=16> */
.L_x_1492:
[----:B------:R-:W-:Y:S01]  /*6700*/  PRMT R16, RZ, 0x7610, R16 ;  /* 0x00007610ff107816 */ /* 0x000fe20000000010 */
[----:B------:R-:W-:Y:S06]  /*6710*/  BRA `(.L_x_1465) ;  /* 0x0000000000247947 */ /* 0x000fec0003800000 */
.L_x_1489:
[----:B------:R-:W2:Y:S02]  /*6720*/  LDG.E.64 R2, desc[UR36][R2.64] ;  /* 0x0000002402027981 */ /* 0x000ea4000c1e1b00 */
[----:B--2---:R-:W0:Y:S02]  /*6730*/  I2F.U64 R0, R2 ;  /* 0x0000000200007312 */ /* 0x004e240000301000 */
[----:B0-----:R-:W-:-:S04]  /*6740*/  F2FP.F16.F32.PACK_AB R0, RZ, R0 ;  /* 0x00000000ff00723e */ /* 0x001fc800000000ff */
[----:B------:R-:W-:Y:S01]  /*6750*/  PRMT R16, R0, 0x7610, R16 ;  /* 0x0000761000107816 */ /* 0x000fe20000000010 */
[----:B------:R-:W-:Y:S06]  /*6760*/  BRA `(.L_x_1465) ;  /* 0x0000000000107947 */ /* 0x000fec0003800000 */
.L_x_1488:
[----:B------:R-:W2:Y:S02]  /*6770*/  LDG.E R2, desc[UR36][R2.64] ;  /* 0x0000002402027981 */ /* 0x000ea4000c1e1900 */
[----:B--2---:R-:W-:-:S04]  /*6780*/  I2FP.F32.U32 R0, R2 ;  /* 0x0000000200007245 */ /* 0x004fc80000201000 */
[----:B------:R-:W-:-:S04]  /*6790*/  F2FP.F16.F32.PACK_AB R0, RZ, R0 ;  /* 0x00000000ff00723e */ /* 0x000fc800000000ff */
[----:B------:R-:W-:-:S07]  /*67a0*/  PRMT R16, R0, 0x7610, R16 ;  /* 0x0000761000107816 */ /* 0x000fce0000000010 */
.L_x_1465:
[----:B------:R-:W-:-:S07]  /*67b0*/  VIADD R26, R26, 0x80 ;  /* 0x000000801a1a7836 */ /* 0x000fce0000000000 */
.L_x_1426:
[----:B------:R-:W-:Y:S05]  /*67c0*/  BSYNC.RECONVERGENT B6 ;  /* 0x0000000000067941 */ /* 0x000fea0003800200 */
.L_x_1425:
[----:B------:R-:W-:Y:S01]  /*67d0*/  ISETP.GE.AND P0, PT, R26, R25, PT ;  /* 0x000000191a00720c */ /* 0x000fe20003f06270 */
[----:B------:R-:W-:Y:S01]  /*67e0*/  BSSY.RECONVERGENT B6, `(.L_x_1493) ;  /* 0x0000215000067945 */ /* 0x000fe20003800200 */
[----:B01----:R-:W-:Y:S02]  /*67f0*/  PRMT R2, RZ, 0x7610, R2 ;  /* 0x00007610ff027816 */ /* 0x003fe40000000002 */
[----:B------:R-:W-:-:S09]  /*6800*/  PRMT R0, RZ, 0x7610, R0 ;  /* 0x00007610ff007816 */ /* 0x000fd20000000000 */
[----:B------:R-:W-:Y:S05]  /*6810*/  @P0 BRA `(.L_x_1494) ;  /* 0x0000002000440947 */ /* 0x000fea0003800000 */
        /* <DEDUP_REMOVED lines=22> */
.L_x_1498:
[----:B------:R-:W2:Y:S02]  /*6980*/  LDG.E.U8 R4, desc[UR36][R4.64] ;  /* 0x0000002404047981 */ /* 0x000ea4000c1e1100 */
[----:B--2---:R-:W-:-:S04]  /*6990*/  I2FP.F32.U32 R0, R4 ;  /* 0x0000000400007245 */ /* 0x004fc80000201000 */
[----:B------:R-:W-:-:S04]  /*69a0*/  F2FP.F16.F32.PACK_AB R0, RZ, R0 ;  /* 0x00000000ff00723e */ /* 0x000fc800000000ff */
[----:B------:R-:W-:Y:S01]  /*69b0*/  PRMT R2, R0, 0x7610, R2 ;  /* 0x0000761000027816 */ /* 0x000fe20000000002 */
[----:B------:R-:W-:Y:S06]  /*69c0*/  BRA `(.L_x_1500) ;  /* 0x0000000c00d47947 */ /* 0x000fec0003800000 */
.L_x_1497:
        /* <DEDUP_REMOVED lines=11> */
.L_x_1502:
[----:B------:R-:W2:Y:S02]  /*6a80*/  LDG.E R4, desc[UR36][R4.64] ;  /* 0x0000002404047981 */ /* 0x000ea4000c1e1900 */
[----:B--2---:R-:W-:-:S04]  /*6a90*/  I2FP.F32.S32 R0, R4 ;  /* 0x0000000400007245 */ /* 0x004fc80000201400 */
[----:B------:R-:W-:-:S04]  /*6aa0*/  F2FP.F16.F32.PACK_AB R0, RZ, R0 ;  /* 0x00000000ff00723e */ /* 0x000fc800000000ff */
[----:B------:R-:W-:Y:S01]  /*6ab0*/  PRMT R2, R0, 0x7610, R2 ;  /* 0x0000761000027816 */ /* 0x000fe20000000002 */
[----:B------:R-:W-:Y:S06]  /*6ac0*/  BRA `(.L_x_1500) ;  /* 0x0000000c00947947 */ /* 0x000fec0003800000 */
.L_x_1501:
[----:B------:R-:W2:Y:S02]  /*6ad0*/  LDG.E.U16 R4, desc[UR36][R4.64] ;  /* 0x0000002404047981 */ /* 0x000ea4000c1e1500 */
[----:B--2---:R-:W0:Y:S02]  /*6ae0*/  I2F.S16 R0, R4 ;  /* 0x0000000400007306 */ /* 0x004e240000101400 */
[----:B0-----:R-:W-:-:S04]  /*6af0*/  F2FP.F16.F32.PACK_AB R0, RZ, R0 ;  /* 0x00000000ff00723e */ /* 0x001fc800000000ff */
[----:B------:R-:W-:Y:S01]  /*6b00*/  PRMT R2, R0, 0x7610, R2 ;  /* 0x0000761000027816 */ /* 0x000fe20000000002 */
[----:B------:R-:W-:Y:S06]  /*6b10*/  BRA `(.L_x_1500) ;  /* 0x0000000c00807947 */ /* 0x000fec0003800000 */
.L_x_1496:
        /* <DEDUP_REMOVED lines=9> */
.L_x_1504:
[----:B------:R0:W5:Y:S01]  /*6bb0*/  LDG.E.U16 R2, desc[UR36][R4.64] ;  /* 0x0000002404027981 */ /* 0x000162000c1e1500 */
[----:B------:R-:W-:Y:S05]  /*6bc0*/  BRA `(.L_x_1500) ;  /* 0x0000000c00547947 */ /* 0x000fea0003800000 */
.L_x_1503:
        /* <DEDUP_REMOVED lines=9> */
.L_x_1506:
[----:B------:R1:W5:Y:S01]  /*6c60*/  LDG.E.U16 R2, desc[UR36][R4.64] ;  /* 0x0000002404027981 */ /* 0x000362000c1e1500 */
[----:B------:R-:W-:Y:S05]  /*6c70*/  BRA `(.L_x_1500) ;  /* 0x0000000c00287947 */ /* 0x000fea0003800000 */
.L_x_1505:
        /* <DEDUP_REMOVED lines=13> */
.L_x_1495:
        /* <DEDUP_REMOVED lines=14> */
.L_x_1509:
        /* <DEDUP_REMOVED lines=13> */
.L_x_1508:
        /* <DEDUP_REMOVED lines=27> */
.L_x_1511:
        /* <DEDUP_REMOVED lines=14> */
.L_x_1510:
[----:B------:R-:W2:Y:S02]  /*7190*/  LDG.E.U16 R0, desc[UR36][R4.64] ;  /* 0x0000002404007981 */ /* 0x000ea4000c1e1500 */
[----:B--2---:R-:W-:-:S05]  /*71a0*/  IMAD.U32 R0, R0, 0x10000, RZ ;  /* 0x0001000000007824 */ /* 0x004fca00078e00ff */
[----:B------:R-:W-:-:S04]  /*71b0*/  F2FP.F16.F32.PACK_AB R0, RZ, R0 ;  /* 0x00000000ff00723e */ /* 0x000fc800000000ff */
[----:B------:R-:W-:Y:S01]  /*71c0*/  PRMT R2, R0, 0x7610, R2 ;  /* 0x0000761000027816 */ /* 0x000fe20000000002 */
[----:B------:R-:W-:Y:S06]  /*71d0*/  BRA `(.L_x_1500) ;  /* 0x0000000400d07947 */ /* 0x000fec0003800000 */
.L_x_1507:
        /* <DEDUP_REMOVED lines=13> */
.L_x_1514:
        /* <DEDUP_REMOVED lines=21> */
.L_x_1518:
[----:B------:R-:W-:Y:S05]  /*7400*/  BSYNC.RECONVERGENT B1 ;  /* 0x0000000000017941 */ /* 0x000fea0003800200 */
.L_x_1517:
[----:B------:R-:W-:Y:S01]  /*7410*/  IMAD.SHL.U32 R0, R0, 0x100000, RZ ;  /* 0x0010000000007824 */ /* 0x000fe200078e00ff */
[----:B------:R-:W-:-:S04]  /*7420*/  LEA R2, R2, 0x3b800000, 0x17 ;  /* 0x3b80000002027811 */ /* 0x000fc800078eb8ff */
[----:B------:R-:W-:-:S07]  /*7430*/  LOP3.LUT R0, R2, R0, R7, 0xfe, !PT ;  /* 0x0000000002007212 */ /* 0x000fce00078efe07 */
.L_x_1516:
[----:B------:R-:W-:Y:S05]  /*7440*/  BSYNC.RECONVERGENT B0 ;  /* 0x0000000000007941 */ /* 0x000fea0003800200 */
.L_x_1515:
[----:B------:R-:W-:-:S04]  /*7450*/  F2FP.F16.F32.PACK_AB R0, RZ, R0 ;  /* 0x00000000ff00723e */ /* 0x000fc800000000ff */
[----:B------:R-:W-:Y:S01]  /*7460*/  PRMT R2, R0, 0x7610, R2 ;  /* 0x0000761000027816 */ /* 0x000fe20000000002 */
[----:B------:R-:W-:Y:S06]  /*7470*/  BRA `(.L_x_1500) ;  /* 0x0000000400287947 */ /* 0x000fec0003800000 */
.L_x_1513:
        /* <DEDUP_REMOVED lines=21> */
.L_x_1522:
[----:B------:R-:W-:Y:S05]  /*75d0*/  BSYNC.RECONVERGENT B1 ;  /* 0x0000000000017941 */ /* 0x000fea0003800200 */
.L_x_1521:
[----:B------:R-:W-:Y:S01]  /*75e0*/  IMAD.SHL.U32 R0, R0, 0x200000, RZ ;  /* 0x0020000000007824 */ /* 0x000fe200078e00ff */
[----:B------:R-:W-:-:S04]  /*75f0*/  LEA R2, R2, 0x37800000, 0x17 ;  /* 0x3780000002027811 */ /* 0x000fc800078eb8ff */
[----:B------:R-:W-:-:S07]  /*7600*/  LOP3.LUT R0, R2, R0, R7, 0xfe, !PT ;  /* 0x0000000002007212 */ /* 0x000fce00078efe07 */
.L_x_1520:
[----:B------:R-:W-:Y:S05]  /*7610*/  BSYNC.RECONVERGENT B0 ;  /* 0x0000000000007941 */ /* 0x000fea0003800200 */
.L_x_1519:
[----:B------:R-:W-:-:S04]  /*7620*/  F2FP.F16.F32.PACK_AB R0, RZ, R0 ;  /* 0x00000000ff00723e */ /* 0x000fc800000000ff */
[----:B------:R-:W-:Y:S01]  /*7630*/  PRMT R2, R0, 0x7610, R2 ;  /* 0x0000761000027816 */ /* 0x000fe20000000002 */
[----:B------:R-:W-:Y:S06]  /*7640*/  BRA `(.L_x_1500) ;  /* 0x0000000000b47947 */ /* 0x000fec0003800000 */
.L_x_1512:
        /* <DEDUP_REMOVED lines=14> */
.L_x_1526:
[----:B------:R-:W-:Y:S05]  /*7730*/  BSYNC.RECONVERGENT B0 ;  /* 0x0000000000007941 */ /* 0x000fea0003800200 */
.L_x_1525:
[----:B------:R-:W-:-:S04]  /*7740*/  F2FP.F16.F32.PACK_AB R0, RZ, R0 ;  /* 0x00000000ff00723e */ /* 0x000fc800000000ff */
[----:B------:R-:W-:Y:S01]  /*7750*/  PRMT R2, R0, 0x7610, R2 ;  /* 0x0000761000027816 */ /* 0x000fe20000000002 */
[----:B------:R-:W-:Y:S06]  /*7760*/  BRA `(.L_x_1500) ;  /* 0x00000000006c7947 */ /* 0x000fec0003800000 */
.L_x_1499:
        /* <DEDUP_REMOVED lines=16> */
.L_x_1527:
[----:B------:R-:W-:Y:S01]  /*7870*/  PRMT R2, RZ, 0x7610, R2 ;  /* 0x00007610ff027816 */ /* 0x000fe20000000002 */
[----:B------:R-:W-:Y:S06]  /*7880*/  BRA `(.L_x_1500) ;  /* 0x0000000000247947 */ /* 0x000fec0003800000 */
.L_x_1524:
[----:B------:R-:W2:Y:S02]  /*7890*/  LDG.E.64 R4, desc[UR36][R4.64] ;  /* 0x0000002404047981 */ /* 0x000ea4000c1e1b00 */
[----:B--2---:R-:W0:Y:S02]  /*78a0*/  I2F.U64 R0, R4 ;  /* 0x0000000400007312 */ /* 0x004e240000301000 */
[----:B0-----:R-:W-:-:S04]  /*78b0*/  F2FP.F16.F32.PACK_AB R0, RZ, R0 ;  /* 0x00000000ff00723e */ /* 0x001fc800000000ff */
[----:B------:R-:W-:Y:S01]  /*78c0*/  PRMT R2, R0, 0x7610, R2 ;  /* 0x0000761000027816 */ /* 0x000fe20000000002 */
[----:B------:R-:W-:Y:S06]  /*78d0*/  BRA `(.L_x_1500) ;  /* 0x0000000000107947 */ /* 0x000fec0003800000 */
.L_x_1523:
[----:B------:R-:W2:Y:S02]  /*78e0*/  LDG.E R4, desc[UR36][R4.64] ;  /* 0x0000002404047981 */ /* 0x000ea4000c1e1900 */
[----:B--2---:R-:W-:-:S04]  /*78f0*/  I2FP.F32.U32 R0, R4 ;  /* 0x0000000400007245 */ /* 0x004fc80000201000 */
[----:B------:R-:W-:-:S04]  /*7900*/  F2FP.F16.F32.PACK_AB R0, RZ, R0 ;  /* 0x00000000ff00723e */ /* 0x000fc800000000ff */
[----:B------:R-:W-:-:S07]  /*7910*/  PRMT R2, R0, 0x7610, R2 ;  /* 0x0000761000027816 */ /* 0x000fce0000000002 */
.L_x_1500:
        /* <DEDUP_REMOVED lines=21> */
.L_x_1531:
[----:B------:R-:W2:Y:S02]  /*7a70*/  LDG.E.U8 R4, desc[UR36][R4.64] ;  /* 0x0000002404047981 */ /* 0x000ea4000c1e1100 */
[----:B--2---:R-:W-:-:S04]  /*7a80*/  I2FP.F32.U32 R0, R4 ;  /* 0x0000000400007245 */ /* 0x004fc80000201000 */
[----:B------:R-:W-:Y:S01]  /*7a90*/  F2FP.F16.F32.PACK_AB R0, RZ, R0 ;  /* 0x00000000ff00723e */ /* 0x000fe200000000ff */
[----:B------:R-:W-:Y:S06]  /*7aa0*/  BRA `(.L_x_1494) ;  /* 0x0000000c00a07947 */ /* 0x000fec0003800000 */
.L_x_1530:
        /* <DEDUP_REMOVED lines=10> */
.L_x_1534:
[----:B------:R-:W2:Y:S02]  /*7b50*/  LDG.E R4, desc[UR36][R4.64] ;  /* 0x0000002404047981 */ /* 0x000ea4000c1e1900 */
[----:B--2---:R-:W-:-:S04]  /*7b60*/  I2FP.F32.S32 R0, R4 ;  /* 0x0000000400007245 */ /* 0x004fc80000201400 */
[----:B------:R-:W-:Y:S01]  /*7b70*/  F2FP.F16.F32.PACK_AB R0, RZ, R0 ;  /* 0x00000000ff00723e */ /* 0x000fe200000000ff */
[----:B------:R-:W-:Y:S06]  /*7b80*/  BRA `(.L_x_1494) ;  /* 0x0000000c00687947 */ /* 0x000fec0003800000 */
.L_x_1533:
[----:B------:R-:W2:Y:S02]  /*7b90*/  LDG.E.U16 R4, desc[UR36][R4.64] ;  /* 0x0000002404047981 */ /* 0x000ea4000c1e1500 */
[----:B--2---:R-:W0:Y:S02]  /*7ba0*/  I2F.S16 R0, R4 ;  /* 0x0000000400007306 */ /* 0x004e240000101400 */
[----:B0-----:R-:W-:Y:S01]  /*7bb0*/  F2FP.F16.F32.PACK_AB R0, RZ, R0 ;  /* 0x00000000ff00723e */ /* 0x001fe200000000ff */
[----:B------:R-:W-:Y:S06]  /*7bc0*/  BRA `(.L_x_1494) ;  /* 0x0000000c00587947 */ /* 0x000fec0003800000 */
.L_x_1529:
        /* <DEDUP_REMOVED lines=9> */
.L_x_1536:
[----:B------:R0:W5:Y:S01]  /*7c60*/  LDG.E.U16 R0, desc[UR36][R4.64] ;  /* 0x0000002404007981 */ /* 0x000162000c1e1500 */
[----:B------:R-:W-:Y:S05]  /*7c70*/  BRA `(.L_x_1494) ;  /* 0x0000000c002c7947 */ /* 0x000fea0003800000 */
.L_x_1535:
        /* <DEDUP_REMOVED lines=9> */
.L_x_1538:
[----:B------:R1:W5:Y:S01]  /*7d10*/  LDG.E.U16 R0, desc[UR36][R4.64] ;  /* 0x0000002404007981 */ /* 0x000362000c1e1500 */
[----:B------:R-:W-:Y:S05]  /*7d20*/  BRA `(.L_x_1494) ;  /* 0x0000000c00007947 */ /* 0x000fea0003800000 */
.L_x_1537:
        /* <DEDUP_REMOVED lines=12> */
.L_x_1528:
        /* <DEDUP_REMOVED lines=13> */
.L_x_1541:
        /* <DEDUP_REMOVED lines=12> */
.L_x_1540:
        /* <DEDUP_REMOVED lines=27> */
.L_x_1543:
        /* <DEDUP_REMOVED lines=12> */
[----:B------:R-:W-:Y:S01]  /*81f0*/  F2FP.F16.F32.PACK_AB R0, RZ, R0 ;  /* 0x00000000ff00723e */ /* 0x000fe200000000ff */
[----:B------:R-:W-:Y:S06]  /*8200*/  BRA `(.L_x_1494) ;  /* 0x0000000400c87947 */ /* 0x000fec0003800000 */
.L_x_1542:
[----:B------:R-:W2:Y:S02]  /*8210*/  LDG.E.U16 R0, desc[UR36][R4.64] ;  /* 0x0000002404007981 */ /* 0x000ea4000c1e1500 */
[----:B--2---:R-:W-:-:S05]  /*8220*/  IMAD.U32 R0, R0, 0x10000, RZ ;  /* 0x0001000000007824 */ /* 0x004fca00078e00ff */
[----:B------:R-:W-:Y:S01]  /*8230*/  F2FP.F16.F32.PACK_AB R0, RZ, R0 ;  /* 0x00000000ff00723e */ /* 0x000fe200000000ff */
[----:B------:R-:W-:Y:S06]  /*8240*/  BRA `(.L_x_1494) ;  /* 0x0000000400b87947 */ /* 0x000fec0003800000 */
.L_x_1539:
        /* <DEDUP_REMOVED lines=12> */
.L_x_1546:
        /* <DEDUP_REMOVED lines=21> */
.L_x_1550:
[----:B------:R-:W-:Y:S05]  /*8460*/  BSYNC.RECONVERGENT B1 ;  /* 0x0000000000017941 */ /* 0x000fea0003800200 */
.L_x_1549:
[----:B------:R-:W-:Y:S01]  /*8470*/  IMAD.SHL.U32 R0, R0, 0x100000, RZ ;  /* 0x0010000000007824 */ /* 0x000fe200078e00ff */
[----:B------:R-:W-:-:S04]  /*8480*/  LEA R3, R3, 0x3b800000, 0x17 ;  /* 0x3b80000003037811 */ /* 0x000fc800078eb8ff */
[----:B------:R-:W-:-:S07]  /*8490*/  LOP3.LUT R0, R3, R0, R7, 0xfe, !PT ;  /* 0x0000000003007212 */ /* 0x000fce00078efe07 */
.L_x_1548:
[----:B------:R-:W-:Y:S05]  /*84a0*/  BSYNC.RECONVERGENT B0 ;  /* 0x0000000000007941 */ /* 0x000fea0003800200 */
.L_x_1547:
[----:B------:R-:W-:Y:S01]  /*84b0*/  F2FP.F16.F32.PACK_AB R0, RZ, R0 ;  /* 0x00000000ff00723e */ /* 0x000fe200000000ff */
[----:B------:R-:W-:Y:S06]  /*84c0*/  BRA `(.L_x_1494) ;  /* 0x0000000400187947 */ /* 0x000fec0003800000 */
.L_x_1545:
        /* <DEDUP_REMOVED lines=21> */
.L_x_1554:
[----:B------:R-:W-:Y:S05]  /*8620*/  BSYNC.RECONVERGENT B1 ;  /* 0x0000000000017941 */ /* 0x000fea0003800200 */
.L_x_1553:
[----:B------:R-:W-:Y:S01]  /*8630*/  IMAD.SHL.U32 R0, R0, 0x200000, RZ ;  /* 0x0020000000007824 */ /* 0x000fe200078e00ff */
[----:B------:R-:W-:-:S04]  /*8640*/  LEA R3, R3, 0x37800000, 0x17 ;  /* 0x3780000003037811 */ /* 0x000fc800078eb8ff */
[----:B------:R-:W-:-:S07]  /*8650*/  LOP3.LUT R0, R3, R0, R7, 0xfe, !PT ;  /* 0x0000000003007212 */ /* 0x000fce00078efe07 */
.L_x_1552:
[----:B------:R-:W-:Y:S05]  /*8660*/  BSYNC.RECONVERGENT B0 ;  /* 0x0000000000007941 */ /* 0x000fea0003800200 */
.L_x_1551:
[----:B------:R-:W-:Y:S01]  /*8670*/  F2FP.F16.F32.PACK_AB R0, RZ, R0 ;  /* 0x00000000ff00723e */ /* 0x000fe200000000ff */
[----:B------:R-:W-:Y:S06]  /*8680*/  BRA `(.L_x_1494) ;  /* 0x0000000000a87947 */ /* 0x000fec0003800000 */
.L_x_1544:
        /* <DEDUP_REMOVED lines=14> */
.L_x_1558:
[----:B------:R-:W-:Y:S05]  /*8770*/  BSYNC.RECONVERGENT B0 ;  /* 0x0000000000007941 */ /* 0x000fea0003800200 */
.L_x_1557:
[----:B------:R-:W-:Y:S01]  /*8780*/  F2FP.F16.F32.PACK_AB R0, RZ, R0 ;  /* 0x00000000ff00723e */ /* 0x000fe200000000ff */
[----:B------:R-:W-:Y:S06]  /*8790*/  BRA `(.L_x_1494) ;  /* 0x0000000000647947 */ /* 0x000fec0003800000 */
.L_x_1532:
        /* <DEDUP_REMOVED lines=16> */
.L_x_1559:
[----:B------:R-:W-:Y:S01]  /*88a0*/  PRMT R0, RZ, 0x7610, R0 ;  /* 0x00007610ff007816 */ /* 0x000fe20000000000 */
[----:B------:R-:W-:Y:S06]  /*88b0*/  BRA `(.L_x_1494) ;  /* 0x00000000001c7947 */ /* 0x000fec0003800000 */
.L_x_1556:
[----:B------:R-:W2:Y:S02]  /*88c0*/  LDG.E.64 R4, desc[UR36][R4.64] ;  /* 0x0000002404047981 */ /* 0x000ea4000c1e1b00 */
[----:B--2---:R-:W0:Y:S02]  /*88d0*/  I2F.U64 R0, R4 ;  /* 0x0000000400007312 */ /* 0x004e240000301000 */
[----:B0-----:R-:W-:Y:S01]  /*88e0*/  F2FP.F16.F32.PACK_AB R0, RZ, R0 ;  /* 0x00000000ff00723e */ /* 0x001fe200000000ff */
[----:B------:R-:W-:Y:S06]  /*88f0*/  BRA `(.L_x_1494) ;  /* 0x00000000000c7947 */ /* 0x000fec0003800000 */
.L_x_1555:
[----:B------:R-:W2:Y:S02]  /*8900*/  LDG.E R4, desc[UR36][R4.64] ;  /* 0x0000002404047981 */ /* 0x000ea4000c1e1900 */
[----:B--2---:R-:W-:-:S04]  /*8910*/  I2FP.F32.U32 R0, R4 ;  /* 0x0000000400007245 */ /* 0x004fc80000201000 */
[----:B------:R-:W-:-:S07]  /*8920*/  F2FP.F16.F32.PACK_AB R0, RZ, R0 ;  /* 0x00000000ff00723e */ /* 0x000fce00000000ff */
.L_x_1494:
[----:B------:R-:W-:Y:S05]  /*8930*/  BSYNC.RECONVERGENT B6 ;  /* 0x0000000000067941 */ /* 0x000fea0003800200 */
.L_x_1493:
[CC--:B------:R-:W-:Y:S01]  /*8940*/  ISETP.GE.AND P0, PT, R22.reuse, R25.reuse, PT ;  /* 0x000000191600720c */ /* 0x0c0fe20003f06270 */
[C---:B01----:R-:W-:Y:S01]  /*8950*/  VIADD R4, R22.reuse, 0x100 ;  /* 0x0000010016047836 */ /* 0x043fe20000000000 */
[----:B------:R-:W-:Y:S01]  /*8960*/  BSSY.RECONVERGENT B6, `(.L_x_1560) ;  /* 0x000012c000067945 */ /* 0x000fe20003800200 */
[C---:B------:R-:W-:Y:S02]  /*8970*/  VIADD R26, R22.reuse, 0x80 ;  /* 0x00000080161a7836 */ /* 0x040fe40000000000 */
[----:B------:R-:W-:Y:S01]  /*8980*/  VIADD R6, R22, 0x180 ;  /* 0x0000018016067836 */ /* 0x000fe20000000000 */
[-C--:B------:R-:W-:Y:S02]  /*8990*/  ISETP.GE.AND P2, PT, R4, R25.reuse, PT ;  /* 0x000000190400720c */ /* 0x080fe40003f46270 */
[-C--:B------:R-:W-:Y:S02]  /*89a0*/  ISETP.GE.AND P3, PT, R26, R25.reuse, PT ;  /* 0x000000191a00720c */ /* 0x080fe40003f66270 */
[----:B------:R-:W-:-:S03]  /*89b0*/  ISETP.GE.AND P1, PT, R6, R25, PT ;  /* 0x000000190600720c */ /* 0x000fc60003f26270 */
[----:B------:R-:W0:Y:S01]  /*89c0*/  @!P0 LDC R4, c[0x0][0x388] ;  /* 0x0000e200ff048b82 */ /* 0x000e220000000800 */
[----:B-----5:R-:W-:Y:S02]  /*89d0*/  @!P0 HADD2.F32 R24, -RZ, R24.H0_H0 ;  /* 0x20000018ff188230 */ /* 0x020fe40000004100 */
[----:B------:R-:W-:-:S03]  /*89e0*/  @!P0 HADD2.F32 R23, -RZ, R23.H0_H0 ;  /* 0x20000017ff178230 */ /* 0x000fc60000004100 */
[----:B------:R-:W-:Y:S01]  /*89f0*/  FSETP.GT.OR P6, PT, R24, RZ, P0 ;  /* 0x000000ff1800720b */ /* 0x000fe200007c4400 */
[----:B------:R-:W-:Y:S01]  /*8a00*/  @!P2 HADD2.F32 R17, -RZ, R17.H0_H0 ;  /* 0x20000011ff11a230 */ /* 0x000fe20000004100 */
[----:B------:R-:W1:Y:S01]  /*8a10*/  @!P3 LDC R5, c[0x0][0x388] ;  /* 0x0000e200ff05bb82 */ /* 0x000e620000000800 */
[----:B------:R-:W-:Y:S02]  /*8a20*/  @!P3 HADD2.F32 R3, -RZ, R19.H0_H0 ;  /* 0x20000013ff03b230 */ /* 0x000fe40000004100 */
[----:B------:R-:W-:Y:S01]  /*8a30*/  @!P1 HADD2.F32 R2, -RZ, R2.H0_H0 ;  /* 0x20000002ff029230 */ /* 0x000fe20000004100 */
[----:B------:R-:W-:Y:S02]  /*8a40*/  FSETP.GT.OR P4, PT, R17, RZ, P2 ;  /* 0x000000ff1100720b */ /* 0x000fe40001784400 */
[----:B------:R-:W-:Y:S01]  /*8a50*/  FSETP.GT.OR P5, PT, R3, RZ, P3 ;  /* 0x000000ff0300720b */ /* 0x000fe20001fa4400 */
[----:B------:R-:W-:Y:S01]  /*8a60*/  @!P2 HADD2.F32 R3, -RZ, R16.H0_H0 ;  /* 0x20000010ff03a230 */ /* 0x000fe20000004100 */
[----:B------:R-:W2:Y:S08]  /*8a70*/  @!P2 LDC R6, c[0x0][0x388] ;  /* 0x0000e200ff06ab82 */ /* 0x000eb00000000800 */
[----:B------:R-:W3:Y:S01]  /*8a80*/  @!P1 LDC R7, c[0x0][0x388] ;  /* 0x0000e200ff079b82 */ /* 0x000ee20000000800 */
[----:B0-----:R-:W-:Y:S01]  /*8a90*/  @!P6 FMUL.FTZ R23, R23, R4 ;  /* 0x000000041717e220 */ /* 0x001fe20000410000 */
[----:B------:R-:W-:Y:S01]  /*8aa0*/  FSETP.GT.OR P6, PT, R2, RZ, P1 ;  /* 0x000000ff0200720b */ /* 0x000fe20000fc4400 */
[----:B------:R-:W-:-:S02]  /*8ab0*/  @!P3 HADD2.F32 R2, -RZ, R18.H0_H0 ;  /* 0x20000012ff02b230 */ /* 0x000fc40000004100 */
[----:B------:R-:W-:Y:S01]  /*8ac0*/  @!P1 HADD2.F32 R4, -RZ, R0.H0_H0 ;  /* 0x20000000ff049230 */ /* 0x000fe20000004100 */
[----:B------:R-:W-:Y:S02]  /*8ad0*/  @!P0 F2FP.F16.F32.PACK_AB R0, RZ, R23 ;  /* 0x00000017ff00823e */ /* 0x000fe400000000ff */
[----:B------:R-:W0:Y:S01]  /*8ae0*/  LDC.U8 R17, c[0x0][0x3c0] ;  /* 0x0000f000ff117b82 */ /* 0x000e220000000000 */
[----:B-1----:R-:W-:-:S05]  /*8af0*/  @!P5 FMUL.FTZ R2, R2, R5 ;  /* 0x000000050202d220 */ /* 0x002fca0000410000 */
[----:B------:R-:W-:Y:S01]  /*8b00*/  @!P3 F2FP.F16.F32.PACK_AB R19, RZ, R2 ;  /* 0x00000002ff13b23e */ /* 0x000fe200000000ff */
[----:B--2---:R-:W-:-:S05]  /*8b10*/  @!P4 FMUL.FTZ R3, R3, R6 ;  /* 0x000000060303c220 */ /* 0x004fca0000410000 */
[----:B------:R-:W-:Y:S01]  /*8b20*/  @!P2 F2FP.F16.F32.PACK_AB R18, RZ, R3 ;  /* 0x00000003ff12a23e */ /* 0x000fe200000000ff */
[----:B---3--:R-:W-:-:S05]  /*8b30*/  @!P6 FMUL.FTZ R4, R4, R7 ;  /* 0x000000070404e220 */ /* 0x008fca0000410000 */
[----:B------:R-:W-:Y:S01]  /*8b40*/  @!P1 F2FP.F16.F32.PACK_AB R16, RZ, R4 ;  /* 0x00000004ff10923e */ /* 0x000fe200000000ff */
[----:B------:R-:W-:Y:S06]  /*8b50*/  @P0 BRA `(.L_x_1561) ;  /* 0x0000001000300947 */ /* 0x000fec0003800000 */
[----:B------:R-:W1:Y:S01]  /*8b60*/  LDCU UR4, c[0x0][0x3c4] ;  /* 0x00007880ff0477ac */ /* 0x000e620008000800 */
[----:B------:R-:W2:Y:S01]  /*8b70*/  LDC.64 R2, c[0x0][0x398] ;  /* 0x0000e600ff027b82 */ /* 0x000ea20000000a00 */
[----:B------:R-:W-:Y:S01]  /*8b80*/  IMAD R4, R27, 0x200, R22 ;  /* 0x000002001b047824 */ /* 0x000fe200078e0216 */
[----:B0-----:R-:W-:-:S03]  /*8b90*/  PRMT R6, R17, 0x9910, RZ ;  /* 0x0000991011067816 */ /* 0x001fc600000000ff */
[----:B-1----:R-:W-:Y:S02]  /*8ba0*/  IMAD R5, R4, UR4, RZ ;  /* 0x0000000404057c24 */ /* 0x002fe4000f8e02ff */
[----:B------:R-:W-:-:S05]  /*8bb0*/  IMAD.MOV.U32 R4, RZ, RZ, R6 ;  /* 0x000000ffff047224 */ /* 0x000fca00078e0006 */
[----:B------:R-:W-:Y:S02]  /*8bc0*/  ISETP.GT.AND P0, PT, R4, 0x9, PT ;  /* 0x000000090400780c */ /* 0x000fe40003f04270 */
[----:B--2---:R-:W-:-:S05]  /*8bd0*/  IADD3 R2, P1, PT, R5, R2, RZ ;  /* 0x0000000205027210 */ /* 0x004fca0007f3e0ff */
        /* <DEDUP_REMOVED lines=10> */
[----:B------:R-:W-:Y:S02]  /*8c80*/  HADD2.F32 R0, -RZ, R0.H0_H0 ;  /* 0x20000000ff007230 */ /* 0x000fe40000004100 */
[----:B------:R-:W-:Y:S02]  /*8c90*/  IMAD.MOV.U32 R22, RZ, RZ, R26 ;  /* 0x000000ffff167224 */ /* 0x000fe400078e001a */
[----:B------:R-:W0:Y:S02]  /*8ca0*/  F2I.FTZ.TRUNC.NTZ R5, R0 ;  /* 0x0000000000057305 */ /* 0x000e24000021f100 */
[----:B0-----:R0:W-:Y:S01]  /*8cb0*/  STG.E.U8 desc[UR36][R2.64], R5 ;  /* 0x0000000502007986 */ /* 0x0011e2000c101124 */
[----:B------:R-:W-:Y:S05]  /*8cc0*/  BRA `(.L_x_1561) ;  /* 0x0000000c00d47947 */ /* 0x000fea0003800000 */
.L_x_1565:
[----:B------:R-:W-:Y:S02]  /*8cd0*/  HADD2.F32 R5, -RZ, R0.H0_H0 ;  /* 0x20000000ff057230 */ /* 0x000fe40000004100 */
[----:B------:R-:W-:-:S04]  /*8ce0*/  IMAD.MOV.U32 R22, RZ, RZ, R26 ;  /* 0x000000ffff167224 */ /* 0x000fc800078e001a */
[----:B------:R-:W0:Y:S02]  /*8cf0*/  F2I.S64.TRUNC R4, R5 ;  /* 0x0000000500047311 */ /* 0x000e24000020d900 */
[----:B0-----:R0:W-:Y:S01]  /*8d00*/  STG.E.U8 desc[UR36][R2.64], R4 ;  /* 0x0000000402007986 */ /* 0x0011e2000c101124 */
[----:B------:R-:W-:Y:S05]  /*8d10*/  BRA `(.L_x_1561) ;  /* 0x0000000c00c07947 */ /* 0x000fea0003800000 */
.L_x_1564:
[----:B------:R-:W-:-:S13]  /*8d20*/  ISETP.NE.AND P0, PT, R4, 0x2, PT ;  /* 0x000000020400780c */ /* 0x000fda0003f05270 */
[----:B------:R-:W-:Y:S05]  /*8d30*/  @!P0 BRA `(.L_x_1567) ;  /* 0x0000000000388947 */ /* 0x000fea0003800000 */
[----:B------:R-:W-:-:S13]  /*8d40*/  ISETP.NE.AND P0, PT, R4, 0x3, PT ;  /* 0x000000030400780c */ /* 0x000fda0003f05270 */
[----:B------:R-:W-:Y:S05]  /*8d50*/  @!P0 BRA `(.L_x_1568) ;  /* 0x00000000001c8947 */ /* 0x000fea0003800000 */
[----:B------:R-:W-:-:S13]  /*8d60*/  ISETP.NE.AND P0, PT, R4, 0x4, PT ;  /* 0x000000040400780c */ /* 0x000fda0003f05270 */
[----:B------:R-:W-:Y:S05]  /*8d70*/  @P0 BRA `(.L_x_1566) ;  /* 0x0000000800f80947 */ /* 0x000fea0003800000 */
[----:B------:R-:W-:Y:S02]  /*8d80*/  HADD2.F32 R4, -RZ, R0.H0_H0 ;  /* 0x20000000ff047230 */ /* 0x000fe40000004100 */
[----:B------:R-:W-:-:S04]  /*8d90*/  IMAD.MOV.U32 R22, RZ, RZ, R26 ;  /* 0x000000ffff167224 */ /* 0x000fc800078e001a */
[----:B------:R-:W0:Y:S02]  /*8da0*/  F2I.S64.TRUNC R4, R4 ;  /* 0x0000000400047311 */ /* 0x000e24000020d900 */
[----:B0-----:R0:W-:Y:S01]  /*8db0*/  STG.E.64 desc[UR36][R2.64], R4 ;  /* 0x0000000402007986 */ /* 0x0011e2000c101b24 */
[----:B------:R-:W-:Y:S05]  /*8dc0*/  BRA `(.L_x_1561) ;  /* 0x0000000c00947947 */ /* 0x000fea0003800000 */
.L_x_1568:
[----:B------:R-:W-:Y:S02]  /*8dd0*/  HADD2.F32 R0, -RZ, R0.H0_H0 ;  /* 0x20000000ff007230 */ /* 0x000fe40000004100 */
[----:B------:R-:W-:Y:S02]  /*8de0*/  IMAD.MOV.U32 R22, RZ, RZ, R26 ;  /* 0x000000ffff167224 */ /* 0x000fe400078e001a */
[----:B------:R-:W0:Y:S02]  /*8df0*/  F2I.FTZ.TRUNC.NTZ R5, R0 ;  /* 0x0000000000057305 */ /* 0x000e24000021f100 */
[----:B0-----:R0:W-:Y:S01]  /*8e00*/  STG.E desc[UR36][R2.64], R5 ;  /* 0x0000000502007986 */ /* 0x0011e2000c101924 */
[----:B------:R-:W-:Y:S05]  /*8e10*/  BRA `(.L_x_1561) ;  /* 0x0000000c00807947 */ /* 0x000fea0003800000 */
.L_x_1567:
[----:B------:R-:W-:Y:S02]  /*8e20*/  HADD2.F32 R0, -RZ, R0.H0_H0 ;  /* 0x20000000ff007230 */ /* 0x000fe40000004100 */
[----:B------:R-:W-:Y:S02]  /*8e30*/  IMAD.MOV.U32 R22, RZ, RZ, R26 ;  /* 0x000000ffff167224 */ /* 0x000fe400078e001a */
[----:B------:R-:W0:Y:S02]  /*8e40*/  F2I.FTZ.TRUNC.NTZ R5, R0 ;  /* 0x0000000000057305 */ /* 0x000e24000021f100 */
[----:B0-----:R0:W-:Y:S01]  /*8e50*/  STG.E.U16 desc[UR36][R2.64], R5 ;  /* 0x0000000502007986 */ /* 0x0011e2000c101524 */
[----:B------:R-:W-:Y:S05]  /*8e60*/  BRA `(.L_x_1561) ;  /* 0x0000000c006c7947 */ /* 0x000fea0003800000 */
.L_x_1563:
[----:B------:R-:W-:-:S13]  /*8e70*/  ISETP.GT.AND P0, PT, R4, 0x6, PT ;  /* 0x000000060400780c */ /* 0x000fda0003f04270 */
[----:B------:R-:W-:Y:S05]  /*8e80*/  @P0 BRA `(.L_x_1569) ;  /* 0x00000000002c0947 */ /* 0x000fea0003800000 */
[----:B------:R-:W-:-:S13]  /*8e90*/  ISETP.NE.AND P0, PT, R4, 0x5, PT ;  /* 0x000000050400780c */ /* 0x000fda0003f05270 */
[----:B------:R-:W-:Y:S05]  /*8ea0*/  @!P0 BRA `(.L_x_1570) ;  /* 0x0000000000188947 */ /* 0x000fea0003800000 */
[----:B------:R-:W-:-:S13]  /*8eb0*/  ISETP.NE.AND P0, PT, R4, 0x6, PT ;  /* 0x000000060400780c */ /* 0x000fda0003f05270 */
[----:B------:R-:W-:Y:S05]  /*8ec0*/  @P0 BRA `(.L_x_1566) ;  /* 0x0000000800a40947 */ /* 0x000fea0003800000 */
[----:B------:R-:W-:Y:S02]  /*8ed0*/  HADD2.F32 R5, -RZ, R0.H0_H0 ;  /* 0x20000000ff057230 */ /* 0x000fe40000004100 */
[----:B------:R-:W-:-:S03]  /*8ee0*/  IMAD.MOV.U32 R22, RZ, RZ, R26 ;  /* 0x000000ffff167224 */ /* 0x000fc600078e001a */
[----:B------:R2:W-:Y:S01]  /*8ef0*/  STG.E desc[UR36][R2.64], R5 ;  /* 0x0000000502007986 */ /* 0x0005e2000c101924 */
[----:B------:R-:W-:Y:S05]  /*8f00*/  BRA `(.L_x_1561) ;  /* 0x0000000c00447947 */ /* 0x000fea0003800000 */
.L_x_1570:
[----:B------:R1:W-:Y:S01]  /*8f10*/  STG.E.U16 desc[UR36][R2.64], R0 ;  /* 0x0000000002007986 */ /* 0x0003e2000c101524 */
[----:B------:R-:W-:Y:S01]  /*8f20*/  IMAD.MOV.U32 R22, RZ, RZ, R26 ;  /* 0x000000ffff167224 */ /* 0x000fe200078e001a */
[----:B------:R-:W-:Y:S06]  /*8f30*/  BRA `(.L_x_1561) ;  /* 0x0000000c00387947 */ /* 0x000fec0003800000 */
.L_x_1569:
[----:B------:R-:W-:-:S13]  /*8f40*/  ISETP.NE.AND P0, PT, R4, 0x7, PT ;  /* 0x000000070400780c */ /* 0x000fda0003f05270 */
[----:B------:R-:W-:Y:S05]  /*8f50*/  @!P0 BRA `(.L_x_1571) ;  /* 0x00000000003c8947 */ /* 0x000fea0003800000 */
[----:B------:R-:W-:-:S13]  /*8f60*/  ISETP.NE.AND P0, PT, R4, 0x8, PT ;  /* 0x000000080400780c */ /* 0x000fda0003f05270 */
[----:B------:R-:W-:Y:S05]  /*8f70*/  @!P0 BRA `(.L_x_1572) ;  /* 0x00000000001c8947 */ /* 0x000fea0003800000 */
[----:B------:R-:W-:-:S13]  /*8f80*/  ISETP.NE.AND P0, PT, R4, 0x9, PT ;  /* 0x000000090400780c */ /* 0x000fda0003f05270 */
[----:B------:R-:W-:Y:S05]  /*8f90*/  @P0 BRA `(.L_x_1566) ;  /* 0x0000000800700947 */ /* 0x000fea0003800000 */
[----:B------:R-:W-:Y:S02]  /*8fa0*/  HADD2.F32 R4, -RZ, R0.H0_H0 ;  /* 0x20000000ff047230 */ /* 0x000fe40000004100 */
[----:B------:R-:W-:Y:S02]  /*8fb0*/  IMAD.MOV.U32 R5, RZ, RZ, RZ ;  /* 0x000000ffff057224 */ /* 0x000fe400078e00ff */
[----:B------:R-:W-:-:S03]  /*8fc0*/  IMAD.MOV.U32 R22, RZ, RZ, R26 ;  /* 0x000000ffff167224 */ /* 0x000fc600078e001a */
[----:B------:R3:W-:Y:S01]  /*8fd0*/  STG.E.64 desc[UR36][R2.64], R4 ;  /* 0x0000000402007986 */ /* 0x0007e2000c101b24 */
[----:B------:R-:W-:Y:S05]  /*8fe0*/  BRA `(.L_x_1561) ;  /* 0x0000000c000c7947 */ /* 0x000fea0003800000 */
.L_x_1572:
[----:B------:R-:W-:Y:S02]  /*8ff0*/  HADD2.F32 R0, -RZ, R0.H0_H0 ;  /* 0x20000000ff007230 */ /* 0x000fe40000004100 */
[----:B------:R-:W-:-:S03]  /*9000*/  IMAD.MOV.U32 R22, RZ, RZ, R26 ;  /* 0x000000ffff167224 */ /* 0x000fc600078e001a */
[----:B------:R-:W-:-:S04]  /*9010*/  F2FP.F16.F32.PACK_AB R0, RZ, R0 ;  /* 0x00000000ff00723e */ /* 0x000fc800000000ff */
[----:B------:R-:W-:-:S05]  /*9020*/  PRMT R0, R0, 0x5410, RZ ;  /* 0x0000541000007816 */ /* 0x000fca00000000ff */
[----:B------:R4:W-:Y:S01]  /*9030*/  STG.E desc[UR36][R2.64], R0 ;  /* 0x0000000002007986 */ /* 0x0009e2000c101924 */
[----:B------:R-:W-:Y:S05]  /*9040*/  BRA `(.L_x_1561) ;  /* 0x0000000800f47947 */ /* 0x000fea0003800000 */
.L_x_1571:
[----:B------:R-:W-:Y:S02]  /*9050*/  HADD2.F32 R4, -RZ, R0.H0_H0 ;  /* 0x20000000ff047230 */ /* 0x000fe40000004100 */
[----:B------:R-:W-:-:S03]  /*9060*/  IMAD.MOV.U32 R22, RZ, RZ, R26 ;  /* 0x000000ffff167224 */ /* 0x000fc600078e001a */
[----:B------:R-:W-:-:S06]  /*9070*/  FMUL.FTZ R4, R4, 1 ;  /* 0x3f80000004047820 */ /* 0x000fcc0000410000 */
[----:B------:R-:W0:Y:S02]  /*9080*/  F2F.F64.F32 R4, R4 ;  /* 0x0000000400047310 */ /* 0x000e240000201800 */
[----:B0-----:R0:W-:Y:S01]  /*9090*/  STG.E.64 desc[UR36][R2.64], R4 ;  /* 0x0000000402007986 */ /* 0x0011e2000c101b24 */
[----:B------:R-:W-:Y:S05]  /*90a0*/  BRA `(.L_x_1561) ;  /* 0x0000000800dc7947 */ /* 0x000fea0003800000 */
.L_x_1562:
        /* <DEDUP_REMOVED lines=10> */
[----:B------:R-:W-:-:S04]  /*9150*/  FSETP.NEU.FTZ.AND P0, PT, R0, RZ, PT ;  /* 0x000000ff0000720b */ /* 0x000fc80003f1d000 */
[----:B------:R-:W-:-:S05]  /*9160*/  SEL R5, RZ, 0x1, !P0 ;  /* 0x00000001ff057807 */ /* 0x000fca0004000000 */
[----:B------:R0:W-:Y:S01]  /*9170*/  STG.E.U8 desc[UR36][R2.64], R5 ;  /* 0x0000000502007986 */ /* 0x0001e2000c101124 */
[----:B------:R-:W-:Y:S05]  /*9180*/  BRA `(.L_x_1561) ;  /* 0x0000000800a47947 */ /* 0x000fea0003800000 */
.L_x_1575:
[----:B------:R-:W-:Y:S01]  /*9190*/  HADD2.F32 R0, -RZ, R0.H0_H0 ;  /* 0x20000000ff007230 */ /* 0x000fe20000004100 */
[----:B------:R-:W-:Y:S01]  /*91a0*/  CS2R R6, SRZ ;  /* 0x0000000000067805 */ /* 0x000fe2000001ff00 */
[----:B------:R-:W-:-:S03]  /*91b0*/  IMAD.MOV.U32 R22, RZ, RZ, R26 ;  /* 0x000000ffff167224 */ /* 0x000fc600078e001a */
[----:B------:R-:W-:-:S04]  /*91c0*/  FMUL.FTZ R0, R0, 1 ;  /* 0x3f80000000007820 */ /* 0x000fc80000410000 */
[----:B------:R-:W0:Y:S02]  /*91d0*/  F2F.F64.F32 R4, R0 ;  /* 0x0000000000047310 */ /* 0x000e240000201800 */
[----:B0-----:R0:W-:Y:S01]  /*91e0*/  STG.E.128 desc[UR36][R2.64], R4 ;  /* 0x0000000402007986 */ /* 0x0011e2000c101d24 */
[----:B------:R-:W-:Y:S05]  /*91f0*/  BRA `(.L_x_1561) ;  /* 0x0000000800887947 */ /* 0x000fea0003800000 */
.L_x_1574:
[----:B------:R-:W-:-:S13]  /*9200*/  ISETP.NE.AND P0, PT, R4, 0xf, PT ;  /* 0x0000000f0400780c */ /* 0x000fda0003f05270 */
[----:B------:R-:W-:Y:S05]  /*9210*/  @!P0 BRA `(.L_x_1576) ;  /* 0x0000000000a88947 */ /* 0x000fea0003800000 */
[----:B------:R-:W-:-:S13]  /*9220*/  ISETP.NE.AND P0, PT, R4, 0x17, PT ;  /* 0x000000170400780c */ /* 0x000fda0003f05270 */
[----:B------:R-:W-:Y:S05]  /*9230*/  @!P0 BRA `(.L_x_1577) ;  /* 0x0000000000508947 */ /* 0x000fea0003800000 */
[----:B------:R-:W-:-:S13]  /*9240*/  ISETP.NE.AND P0, PT, R4, 0x18, PT ;  /* 0x000000180400780c */ /* 0x000fda0003f05270 */
[----:B------:R-:W-:Y:S05]  /*9250*/  @P0 BRA `(.L_x_1566) ;  /* 0x0000000400c00947 */ /* 0x000fea0003800000 */
        /* <DEDUP_REMOVED lines=13> */
.L_x_1579:
[----:B------:R-:W-:Y:S05]  /*9330*/  BSYNC.RECONVERGENT B0 ;  /* 0x0000000000007941 */ /* 0x000fea0003800200 */
.L_x_1578:
[----:B------:R-:W-:Y:S01]  /*9340*/  LOP3.LUT R5, R0, 0x80, R5, 0xf8, !PT ;  /* 0x0000008000057812 */ /* 0x000fe200078ef805 */
[----:B------:R-:W-:-:S04]  /*9350*/  IMAD.MOV.U32 R22, RZ, RZ, R26 ;  /* 0x000000ffff167224 */ /* 0x000fc800078e001a */
[----:B------:R0:W-:Y:S01]  /*9360*/  STG.E.U8 desc[UR36][R2.64], R5 ;  /* 0x0000000502007986 */ /* 0x0001e2000c101124 */
[----:B------:R-:W-:Y:S05]  /*9370*/  BRA `(.L_x_1561) ;  /* 0x0000000800287947 */ /* 0x000fea0003800000 */
.L_x_1577:
        /* <DEDUP_REMOVED lines=15> */
.L_x_1581:
[----:B------:R-:W-:Y:S05]  /*9470*/  BSYNC.RECONVERGENT B0 ;  /* 0x0000000000007941 */ /* 0x000fea0003800200 */
.L_x_1580:
[----:B------:R-:W-:Y:S01]  /*9480*/  LOP3.LUT R5, R0, 0x80, R5, 0xf8, !PT ;  /* 0x0000008000057812 */ /* 0x000fe200078ef805 */
[----:B------:R-:W-:-:S04]  /*9490*/  IMAD.MOV.U32 R22, RZ, RZ, R26 ;  /* 0x000000ffff167224 */ /* 0x000fc800078e001a */
[----:B------:R0:W-:Y:S01]  /*94a0*/  STG.E.U8 desc[UR36][R2.64], R5 ;  /* 0x0000000502007986 */ /* 0x0001e2000c101124 */
[----:B------:R-:W-:Y:S05]  /*94b0*/  BRA `(.L_x_1561) ;  /* 0x0000000400d87947 */ /* 0x000fea0003800000 */
.L_x_1576:
[----:B------:R-:W-:Y:S02]  /*94c0*/  HADD2.F32 R0, -RZ, R0.H0_H0 ;  /* 0x20000000ff007230 */ /* 0x000fe40000004100 */
[----:B------:R-:W-:-:S03]  /*94d0*/  IMAD.MOV.U32 R22, RZ, RZ, R26 ;  /* 0x000000ffff167224 */ /* 0x000fc600078e001a */
[----:B------:R-:W-:-:S05]  /*94e0*/  F2FP.BF16.F32.PACK_AB R0, RZ, R0 ;  /* 0x00000000ff00723e */ /* 0x000fca00000010ff */
[----:B------:R0:W-:Y:S01]  /*94f0*/  STG.E.U16 desc[UR36][R2.64], R0 ;  /* 0x0000000002007986 */ /* 0x0001e2000c101524 */
[----:B------:R-:W-:Y:S05]  /*9500*/  BRA `(.L_x_1561) ;  /* 0x0000000400c47947 */ /* 0x000fea0003800000 */
.L_x_1573:
        /* <DEDUP_REMOVED lines=10> */
[----:B------:R-:W0:Y:S02]  /*95b0*/  F2I.FTZ.U32.TRUNC.NTZ R5, R5 ;  /* 0x0000000500057305 */ /* 0x000e24000021f000 */
[----:B0-----:R0:W-:Y:S01]  /*95c0*/  STG.E.U16 desc[UR36][R2.64], R5 ;  /* 0x0000000502007986 */ /* 0x0011e2000c101524 */
[----:B------:R-:W-:Y:S05]  /*95d0*/  BRA `(.L_x_1561) ;  /* 0x0000000400907947 */ /* 0x000fea0003800000 */
.L_x_1584:
        /* <DEDUP_REMOVED lines=13> */
.L_x_1587:
[----:B------:R-:W-:-:S04]  /*96b0*/  SHF.R.U32.HI R0, RZ, 0x14, R5 ;  /* 0x00000014ff007819 */ /* 0x000fc80000011605 */
[----:B------:R-:W-:-:S04]  /*96c0*/  LOP3.LUT R0, R0, 0x1, RZ, 0xc0, !PT ;  /* 0x0000000100007812 */ /* 0x000fc800078ec0ff */
[----:B------:R-:W-:-:S04]  /*96d0*/  IADD3 R0, PT, PT, R5, 0x487ffff, R0 ;  /* 0x0487ffff05007810 */ /* 0x000fc80007ffe000 */
[----:B------:R-:W-:-:S04]  /*96e0*/  SHF.R.U32.HI R0, RZ, 0x14, R0 ;  /* 0x00000014ff007819 */ /* 0x000fc80000011600 */
[----:B------:R-:W-:-:S07]  /*96f0*/  LOP3.LUT R4, R0, 0xff, RZ, 0xc0, !PT ;  /* 0x000000ff00047812 */ /* 0x000fce00078ec0ff */
.L_x_1588:
[----:B------:R-:W-:-:S04]  /*9700*/  SHF.R.U32.HI R5, RZ, 0x18, R5 ;  /* 0x00000018ff057819 */ /* 0x000fc80000011605 */
[----:B------:R-:W-:-:S04]  /*9710*/  LOP3.LUT R4, R4, 0x80, R5, 0xf8, !PT ;  /* 0x0000008004047812 */ /* 0x000fc800078ef805 */
[----:B------:R-:W-:-:S07]  /*9720*/  PRMT R0, R4, 0x7610, R0 ;  /* 0x0000761004007816 */ /* 0x000fce0000000000 */
.L_x_1586:
[----:B------:R-:W-:Y:S05]  /*9730*/  BSYNC.RECONVERGENT B0 ;  /* 0x0000000000007941 */ /* 0x000fea0003800200 */
.L_x_1585:
[----:B------:R0:W-:Y:S01]  /*9740*/  STG.E.U8 desc[UR36][R2.64], R0 ;  /* 0x0000000002007986 */ /* 0x0001e2000c101124 */
[----:B------:R-:W-:Y:S01]  /*9750*/  IMAD.MOV.U32 R22, RZ, RZ, R26 ;  /* 0x000000ffff167224 */ /* 0x000fe200078e001a */
[----:B------:R-:W-:Y:S06]  /*9760*/  BRA `(.L_x_1561) ;  /* 0x00000004002c7947 */ /* 0x000fec0003800000 */
.L_x_1583:
        /* <DEDUP_REMOVED lines=13> */
.L_x_1591:
[----:B------:R-:W-:-:S04]  /*9840*/  SHF.R.U32.HI R0, RZ, 0x15, R5 ;  /* 0x00000015ff007819 */ /* 0x000fc80000011605 */
[----:B------:R-:W-:-:S04]  /*9850*/  LOP3.LUT R0, R0, 0x1, RZ, 0xc0, !PT ;  /* 0x0000000100007812 */ /* 0x000fc800078ec0ff */
[----:B------:R-:W-:-:S04]  /*9860*/  IADD3 R0, PT, PT, R5, 0x88fffff, R0 ;  /* 0x088fffff05007810 */ /* 0x000fc80007ffe000 */
[----:B------:R-:W-:-:S04]  /*9870*/  SHF.R.U32.HI R0, RZ, 0x15, R0 ;  /* 0x00000015ff007819 */ /* 0x000fc80000011600 */
[----:B------:R-:W-:-:S07]  /*9880*/  LOP3.LUT R4, R0, 0xff, RZ, 0xc0, !PT ;  /* 0x000000ff00047812 */ /* 0x000fce00078ec0ff */
.L_x_1592:
[----:B------:R-:W-:-:S04]  /*9890*/  SHF.R.U32.HI R5, RZ, 0x18, R5 ;  /* 0x00000018ff057819 */ /* 0x000fc80000011605 */
[----:B------:R-:W-:-:S04]  /*98a0*/  LOP3.LUT R4, R4, 0x80, R5, 0xf8, !PT ;  /* 0x0000008004047812 */ /* 0x000fc800078ef805 */
[----:B------:R-:W-:-:S07]  /*98b0*/  PRMT R0, R4, 0x7610, R0 ;  /* 0x0000761004007816 */ /* 0x000fce0000000000 */
.L_x_1590:
[----:B------:R-:W-:Y:S05]  /*98c0*/  BSYNC.RECONVERGENT B0 ;  /* 0x0000000000007941 */ /* 0x000fea0003800200 */
.L_x_1589:
[----:B------:R0:W-:Y:S01]  /*98d0*/  STG.E.U8 desc[UR36][R2.64], R0 ;  /* 0x0000000002007986 */ /* 0x0001e2000c101124 */
[----:B------:R-:W-:Y:S01]  /*98e0*/  IMAD.MOV.U32 R22, RZ, RZ, R26 ;  /* 0x000000ffff167224 */ /* 0x000fe200078e001a */
[----:B------:R-:W-:Y:S06]  /*98f0*/  BRA `(.L_x_1561) ;  /* 0x0000000000c87947 */ /* 0x000fec0003800000 */
.L_x_1582:
[----:B------:R-:W-:-:S13]  /*9900*/  ISETP.NE.AND P0, PT, R4, 0x1c, PT ;  /* 0x0000001c0400780c */ /* 0x000fda0003f05270 */
[----:B------:R-:W-:Y:S05]  /*9910*/  @!P0 BRA `(.L_x_1593) ;  /* 0x0000000000b08947 */ /* 0x000fea0003800000 */
[----:B------:R-:W-:-:S13]  /*9920*/  ISETP.NE.AND P0, PT, R4, 0x1d, PT ;  /* 0x0000001d0400780c */ /* 0x000fda0003f05270 */
[----:B------:R-:W-:Y:S05]  /*9930*/  @!P0 BRA `(.L_x_1594) ;  /* 0x0000000000948947 */ /* 0x000fea0003800000 */
[----:B------:R-:W-:-:S13]  /*9940*/  ISETP.NE.AND P0, PT, R4, 0x2c, PT ;  /* 0x0000002c0400780c */ /* 0x000fda0003f05270 */
[----:B------:R-:W-:Y:S05]  /*9950*/  @!P0 BRA `(.L_x_1595) ;  /* 0x0000000000488947 */ /* 0x000fea0003800000 */
.L_x_1566:
        /* <DEDUP_REMOVED lines=16> */
.L_x_1596:
[----:B------:R-:W-:Y:S01]  /*9a60*/  IMAD.MOV.U32 R22, RZ, RZ, R26 ;  /* 0x000000ffff167224 */ /* 0x000fe200078e001a */
[----:B------:R-:W-:Y:S06]  /*9a70*/  BRA `(.L_x_1561) ;  /* 0x0000000000687947 */ /* 0x000fec0003800000 */
.L_x_1595:
[----:B------:R-:W-:Y:S02]  /*9a80*/  HADD2.F32 R5, -RZ, R0.H0_H0 ;  /* 0x20000000ff057230 */ /* 0x000fe40000004100 */
        /* <DEDUP_REMOVED lines=16> */
.L_x_1594:
[----:B------:R-:W-:Y:S02]  /*9b90*/  HADD2.F32 R4, -RZ, R0.H0_H0 ;  /* 0x20000000ff047230 */ /* 0x000fe40000004100 */
[----:B------:R-:W-:-:S04]  /*9ba0*/  IMAD.MOV.U32 R22, RZ, RZ, R26 ;  /* 0x000000ffff167224 */ /* 0x000fc800078e001a */
[----:B------:R-:W0:Y:S02]  /*9bb0*/  F2I.U64.TRUNC R4, R4 ;  /* 0x0000000400047311 */ /* 0x000e24000020d800 */
[----:B0-----:R0:W-:Y:S01]  /*9bc0*/  STG.E.64 desc[UR36][R2.64], R4 ;  /* 0x0000000402007986 */ /* 0x0011e2000c101b24 */
[----:B------:R-:W-:Y:S05]  /*9bd0*/  BRA `(.L_x_1561) ;  /* 0x0000000000107947 */ /* 0x000fea0003800000 */
.L_x_1593:
[----:B------:R-:W-:Y:S02]  /*9be0*/  HADD2.F32 R0, -RZ, R0.H0_H0 ;  /* 0x20000000ff007230 */ /* 0x000fe40000004100 */
[----:B------:R-:W-:Y:S02]  /*9bf0*/  IMAD.MOV.U32 R22, RZ, RZ, R26 ;  /* 0x000000ffff167224 */ /* 0x000fe400078e001a */
[----:B------:R-:W0:Y:S02]  /*9c00*/  F2I.FTZ.U32.TRUNC.NTZ R5, R0 ;  /* 0x0000000000057305 */ /* 0x000e24000021f000 */
[----:B0-----:R0:W-:Y:S03]  /*9c10*/  STG.E desc[UR36][R2.64], R5 ;  /* 0x0000000502007986 */ /* 0x0011e6000c101924 */
.L_x_1561:
[----:B------:R-:W-:Y:S05]  /*9c20*/  BSYNC.RECONVERGENT B6 ;  /* 0x0000000000067941 */ /* 0x000fea0003800200 */
.L_x_1560:
[----:B------:R-:W-:Y:S01]  /*9c30*/  ISETP.GE.AND P0, PT, R22, R25, PT ;  /* 0x000000191600720c */ /* 0x000fe20003f06270 */
[----:B------:R-:W-:-:S12]  /*9c40*/  BSSY.RECONVERGENT B6, `(.L_x_1597) ;  /* 0x00001f0000067945 */ /* 0x000fd80003800200 */
[----:B------:R-:W-:Y:S05]  /*9c50*/  @P0 BRA `(.L_x_1598) ;  /* 0x0000001c00b80947 */ /* 0x000fea0003800000 */
[----:B------:R-:W5:Y:S01]  /*9c60*/  LDCU UR4, c[0x0][0x3c4] ;  /* 0x00007880ff0477ac */ /* 0x000f620008000800 */
[----:B01234-:R-:W0:Y:S01]  /*9c70*/  LDC.64 R2, c[0x0][0x398] ;  /* 0x0000e600ff027b82 */ /* 0x01fe220000000a00 */
        /* <DEDUP_REMOVED lines=16> */
[----:B------:R-:W-:-:S06]  /*9d80*/  HADD2.F32 R19, -RZ, R19.H0_H0 ;  /* 0x20000013ff137230 */ /* 0x000fcc0000004100 */
[----:B------:R-:W0:Y:S02]  /*9d90*/  F2I.FTZ.TRUNC.NTZ R19, R19 ;  /* 0x0000001300137305 */ /* 0x000e24000021f100 */
[----:B0-----:R0:W-:Y:S01]  /*9da0*/  STG.E.U8 desc[UR36][R2.64], R19 ;  /* 0x0000001302007986 */ /* 0x0011e2000c101124 */
[----:B------:R-:W-:Y:S05]  /*9db0*/  BRA `(.L_x_1604) ;  /* 0x0000000c007c7947 */ /* 0x000fea0003800000 */
.L_x_1602:
[----:B------:R-:W-:-:S06]  /*9dc0*/  HADD2.F32 R5, -RZ, R19.H0_H0 ;  /* 0x20000013ff057230 */ /* 0x000fcc0000004100 */
[----:B------:R-:W0:Y:S02]  /*9dd0*/  F2I.S64.TRUNC R4, R5 ;  /* 0x0000000500047311 */ /* 0x000e24000020d900 */
[----:B0-----:R0:W-:Y:S01]  /*9de0*/  STG.E.U8 desc[UR36][R2.64], R4 ;  /* 0x0000000402007986 */ /* 0x0011e2000c101124 */
[----:B------:R-:W-:Y:S05]  /*9df0*/  BRA `(.L_x_1604) ;  /* 0x0000000c006c7947 */ /* 0x000fea0003800000 */
.L_x_1601:
[----:B------:R-:W-:-:S13]  /*9e00*/  ISETP.NE.AND P0, PT, R0, 0x2, PT ;  /* 0x000000020000780c */ /* 0x000fda0003f05270 */
[----:B------:R-:W-:Y:S05]  /*9e10*/  @!P0 BRA `(.L_x_1605) ;  /* 0x0000000000308947 */ /* 0x000fea0003800000 */
[----:B------:R-:W-:-:S13]  /*9e20*/  ISETP.NE.AND P0, PT, R0, 0x3, PT ;  /* 0x000000030000780c */ /* 0x000fda0003f05270 */
[----:B------:R-:W-:Y:S05]  /*9e30*/  @!P0 BRA `(.L_x_1606) ;  /* 0x0000000000188947 */ /* 0x000fea0003800000 */
[----:B------:R-:W-:-:S13]  /*9e40*/  ISETP.NE.AND P0, PT, R0, 0x4, PT ;  /* 0x000000040000780c */ /* 0x000fda0003f05270 */
[----:B------:R-:W-:Y:S05]  /*9e50*/  @P0 BRA `(.L_x_1603) ;  /* 0x0000000800700947 */ /* 0x000fea0003800000 */
[----:B------:R-:W-:-:S06]  /*9e60*/  HADD2.F32 R4, -RZ, R19.H0_H0 ;  /* 0x20000013ff047230 */ /* 0x000fcc0000004100 */
[----:B------:R-:W0:Y:S02]  /*9e70*/  F2I.S64.TRUNC R4, R4 ;  /* 0x0000000400047311 */ /* 0x000e24000020d900 */
[----:B0-----:R0:W-:Y:S01]  /*9e80*/  STG.E.64 desc[UR36][R2.64], R4 ;  /* 0x0000000402007986 */ /* 0x0011e2000c101b24 */
[----:B------:R-:W-:Y:S05]  /*9e90*/  BRA `(.L_x_1604) ;  /* 0x0000000c00447947 */ /* 0x000fea0003800000 */
.L_x_1606:
[----:B------:R-:W-:-:S06]  /*9ea0*/  HADD2.F32 R19, -RZ, R19.H0_H0 ;  /* 0x20000013ff137230 */ /* 0x000fcc0000004100 */
[----:B------:R-:W0:Y:S02]  /*9eb0*/  F2I.FTZ.TRUNC.NTZ R19, R19 ;  /* 0x0000001300137305 */ /* 0x000e24000021f100 */
[----:B0-----:R0:W-:Y:S01]  /*9ec0*/  STG.E desc[UR36][R2.64], R19 ;  /* 0x0000001302007986 */ /* 0x0011e2000c101924 */
[----:B------:R-:W-:Y:S05]  /*9ed0*/  BRA `(.L_x_1604) ;  /* 0x0000000c00347947 */ /* 0x000fea0003800000 */
.L_x_1605:
[----:B------:R-:W-:-:S06]  /*9ee0*/  HADD2.F32 R19, -RZ, R19.H0_H0 ;  /* 0x20000013ff137230 */ /* 0x000fcc0000004100 */
[----:B------:R-:W0:Y:S02]  /*9ef0*/  F2I.FTZ.TRUNC.NTZ R19, R19 ;  /* 0x0000001300137305 */ /* 0x000e24000021f100 */
[----:B0-----:R0:W-:Y:S01]  /*9f00*/  STG.E.U16 desc[UR36][R2.64], R19 ;  /* 0x0000001302007986 */ /* 0x0011e2000c101524 */
[----:B------:R-:W-:Y:S05]  /*9f10*/  BRA `(.L_x_1604) ;  /* 0x0000000c00247947 */ /* 0x000fea0003800000 */
.L_x_1600:
[----:B------:R-:W-:-:S13]  /*9f20*/  ISETP.GT.AND P0, PT, R0, 0x6, PT ;  /* 0x000000060000780c */ /* 0x000fda0003f04270 */
[----:B------:R-:W-:Y:S05]  /*9f30*/  @P0 BRA `(.L_x_1607) ;  /* 0x0000000000240947 */ /* 0x000fea0003800000 */
[----:B------:R-:W-:-:S13]  /*9f40*/  ISETP.NE.AND P0, PT, R0, 0x5, PT ;  /* 0x000000050000780c */ /* 0x000fda0003f05270 */
[----:B------:R-:W-:Y:S05]  /*9f50*/  @!P0 BRA `(.L_x_1608) ;  /* 0x0000000000148947 */ /* 0x000fea0003800000 */
[----:B------:R-:W-:-:S13]  /*9f60*/  ISETP.NE.AND P0, PT, R0, 0x6, PT ;  /* 0x000000060000780c */ /* 0x000fda0003f05270 */
[----:B------:R-:W-:Y:S05]  /*9f70*/  @P0 BRA `(.L_x_1603) ;  /* 0x0000000800280947 */ /* 0x000fea0003800000 */
[----:B------:R-:W-:-:S05]  /*9f80*/  HADD2.F32 R19, -RZ, R19.H0_H0 ;  /* 0x20000013ff137230 */ /* 0x000fca0000004100 */
[----:B------:R1:W-:Y:S01]  /*9f90*/  STG.E desc[UR36][R2.64], R19 ;  /* 0x0000001302007986 */ /* 0x0003e2000c101924 */
[----:B------:R-:W-:Y:S05]  /*9fa0*/  BRA `(.L_x_1604) ;  /* 0x0000000c00007947 */ /* 0x000fea0003800000 */
.L_x_1608:
[----:B------:R0:W-:Y:S01]  /*9fb0*/  STG.E.U16 desc[UR36][R2.64], R19 ;  /* 0x0000001302007986 */ /* 0x0001e2000c101524 */
[----:B------:R-:W-:Y:S05]  /*9fc0*/  BRA `(.L_x_1604) ;  /* 0x0000000800f87947 */ /* 0x000fea0003800000 */
.L_x_1607:
[----:B------:R-:W-:-:S13]  /*9fd0*/  ISETP.NE.AND P0, PT, R0, 0x7, PT ;  /* 0x000000070000780c */ /* 0x000fda0003f05270 */
[----:B------:R-:W-:Y:S05]  /*9fe0*/  @!P0 BRA `(.L_x_1609) ;  /* 0x0000000000348947 */ /* 0x000fea0003800000 */
[----:B------:R-:W-:-:S13]  /*9ff0*/  ISETP.NE.AND P0, PT, R0, 0x8, PT ;  /* 0x000000080000780c */ /* 0x000fda0003f05270 */
[----:B------:R-:W-:Y:S05]  /*a000*/  @!P0 BRA `(.L_x_1610) ;  /* 0x0000000000188947 */ /* 0x000fea0003800000 */
[----:B------:R-:W-:-:S13]  /*a010*/  ISETP.NE.AND P0, PT, R0, 0x9, PT ;  /* 0x000000090000780c */ /* 0x000fda0003f05270 */
[----:B------:R-:W-:Y:S05]  /*a020*/  @P0 BRA `(.L_x_1603) ;  /* 0x0000000400fc0947 */ /* 0x000fea0003800000 */
[----:B------:R-:W-:Y:S02]  /*a030*/  HADD2.F32 R4, -RZ, R19.H0_H0 ;  /* 0x20000013ff047230 */ /* 0x000fe40000004100 */
[----:B------:R-:W-:-:S05]  /*a040*/  IMAD.MOV.U32 R5, RZ, RZ, RZ ;  /* 0x000000ffff057224 */ /* 0x000fca00078e00ff */
[----:B------:R3:W-:Y:S01]  /*a050*/  STG.E.64 desc[UR36][R2.64], R4 ;  /* 0x0000000402007986 */ /* 0x0007e2000c101b24 */
[----:B------:R-:W-:Y:S05]  /*a060*/  BRA `(.L_x_1604) ;  /* 0x0000000800d07947 */ /* 0x000fea0003800000 */
.L_x_1610:
[----:B------:R-:W-:-:S05]  /*a070*/  HADD2.F32 R0, -RZ, R19.H0_H0 ;  /* 0x20000013ff007230 */ /* 0x000fca0000004100 */
[----:B------:R-:W-:-:S04]  /*a080*/  F2FP.F16.F32.PACK_AB R0, RZ, R0 ;  /* 0x00000000ff00723e */ /* 0x000fc800000000ff */
[----:B------:R-:W-:-:S05]  /*a090*/  PRMT R0, R0, 0x5410, RZ ;  /* 0x0000541000007816 */ /* 0x000fca00000000ff */
[----:B------:R2:W-:Y:S01]  /*a0a0*/  STG.E desc[UR36][R2.64], R0 ;  /* 0x0000000002007986 */ /* 0x0005e2000c101924 */
[----:B------:R-:W-:Y:S05]  /*a0b0*/  BRA `(.L_x_1604) ;  /* 0x0000000800bc7947 */ /* 0x000fea0003800000 */
.L_x_1609:
[----:B------:R-:W-:-:S05]  /*a0c0*/  HADD2.F32 R4, -RZ, R19.H0_H0 ;  /* 0x20000013ff047230 */ /* 0x000fca0000004100 */
[----:B------:R-:W-:-:S06]  /*a0d0*/  FMUL.FTZ R4, R4, 1 ;  /* 0x3f80000004047820 */ /* 0x000fcc0000410000 */
[----:B------:R-:W0:Y:S02]  /*a0e0*/  F2F.F64.F32 R4, R4 ;  /* 0x0000000400047310 */ /* 0x000e240000201800 */
[----:B0-----:R4:W-:Y:S01]  /*a0f0*/  STG.E.64 desc[UR36][R2.64], R4 ;  /* 0x0000000402007986 */ /* 0x0019e2000c101b24 */
[----:B------:R-:W-:Y:S05]  /*a100*/  BRA `(.L_x_1604) ;  /* 0x0000000800a87947 */ /* 0x000fea0003800000 */
.L_x_1599:
        /* <DEDUP_REMOVED lines=10> */
[----:B------:R-:W-:-:S06]  /*a1b0*/  HADD2.F32 R5, -RZ, R19.H0_H0 ;  /* 0x20000013ff057230 */ /* 0x000fcc0000004100 */
[----:B------:R-:W0:Y:S02]  /*a1c0*/  F2I.FTZ.U32.TRUNC.NTZ R5, R5 ;  /* 0x0000000500057305 */ /* 0x000e24000021f000 */
[----:B0-----:R0:W-:Y:S01]  /*a1d0*/  STG.E.U16 desc[UR36][R2.64], R5 ;  /* 0x0000000502007986 */ /* 0x0011e2000c101524 */
[----:B------:R-:W-:Y:S05]  /*a1e0*/  BRA `(.L_x_1604) ;  /* 0x0000000800707947 */ /* 0x000fea0003800000 */
.L_x_1614:
        /* <DEDUP_REMOVED lines=18> */
.L_x_1617:
[----:B------:R-:W-:-:S04]  /*a310*/  SHF.R.U32.HI R5, RZ, 0x18, R5 ;  /* 0x00000018ff057819 */ /* 0x000fc80000011605 */
[----:B------:R-:W-:-:S07]  /*a320*/  LOP3.LUT R0, R0, 0x80, R5, 0xf8, !PT ;  /* 0x0000008000007812 */ /* 0x000fce00078ef805 */
.L_x_1616:
[----:B------:R-:W-:Y:S05]  /*a330*/  BSYNC.RECONVERGENT B0 ;  /* 0x0000000000007941 */ /* 0x000fea0003800200 */
.L_x_1615:
[----:B------:R0:W-:Y:S01]  /*a340*/  STG.E.U8 desc[UR36][R2.64], R0 ;  /* 0x0000000002007986 */ /* 0x0001e2000c101124 */
[----:B------:R-:W-:Y:S05]  /*a350*/  BRA `(.L_x_1604) ;  /* 0x0000000800147947 */ /* 0x000fea0003800000 */
.L_x_1613:
        /* <DEDUP_REMOVED lines=18> */
.L_x_1620:
[----:B------:R-:W-:-:S04]  /*a480*/  SHF.R.U32.HI R5, RZ, 0x18, R5 ;  /* 0x00000018ff057819 */ /* 0x000fc80000011605 */
[----:B------:R-:W-:-:S07]  /*a490*/  LOP3.LUT R0, R0, 0x80, R5, 0xf8, !PT ;  /* 0x0000008000007812 */ /* 0x000fce00078ef805 */
.L_x_1619:
[----:B------:R-:W-:Y:S05]  /*a4a0*/  BSYNC.RECONVERGENT B0 ;  /* 0x0000000000007941 */ /* 0x000fea0003800200 */
.L_x_1618:
[----:B------:R0:W-:Y:S01]  /*a4b0*/  STG.E.U8 desc[UR36][R2.64], R0 ;  /* 0x0000000002007986 */ /* 0x0001e2000c101124 */
[----:B------:R-:W-:Y:S05]  /*a4c0*/  BRA `(.L_x_1604) ;  /* 0x0000000400b87947 */ /* 0x000fea0003800000 */
.L_x_1612:
[----:B------:R-:W-:-:S13]  /*a4d0*/  ISETP.NE.AND P0, PT, R0, 0x1c, PT ;  /* 0x0000001c0000780c */ /* 0x000fda0003f05270 */
[----:B------:R-:W-:Y:S05]  /*a4e0*/  @!P0 BRA `(.L_x_1621) ;  /* 0x0000000000608947 */ /* 0x000fea0003800000 */
[----:B------:R-:W-:-:S13]  /*a4f0*/  ISETP.NE.AND P0, PT, R0, 0x1d, PT ;  /* 0x0000001d0000780c */ /* 0x000fda0003f05270 */
[----:B------:R-:W-:Y:S05]  /*a500*/  @!P0 BRA `(.L_x_1622) ;  /* 0x0000000000488947 */ /* 0x000fea0003800000 */
[----:B------:R-:W-:-:S13]  /*a510*/  ISETP.NE.AND P0, PT, R0, 0x2c, PT ;  /* 0x0000002c0000780c */ /* 0x000fda0003f05270 */
[----:B------:R-:W-:Y:S05]  /*a520*/  @P0 BRA `(.L_x_1603) ;  /* 0x0000000000bc0947 */ /* 0x000fea0003800000 */
[----:B------:R-:W-:Y:S02]  /*a530*/  HADD2.F32 R19, -RZ, R19.H0_H0 ;  /* 0x20000013ff137230 */ /* 0x000fe40000004100 */
        /* <DEDUP_REMOVED lines=15> */
.L_x_1622:
[----:B------:R-:W-:-:S06]  /*a630*/  HADD2.F32 R4, -RZ, R19.H0_H0 ;  /* 0x20000013ff047230 */ /* 0x000fcc0000004100 */
[----:B------:R-:W0:Y:S02]  /*a640*/  F2I.U64.TRUNC R4, R4 ;  /* 0x0000000400047311 */ /* 0x000e24000020d800 */
[----:B0-----:R0:W-:Y:S01]  /*a650*/  STG.E.64 desc[UR36][R2.64], R4 ;  /* 0x0000000402007986 */ /* 0x0011e2000c101b24 */
[----:B------:R-:W-:Y:S05]  /*a660*/  BRA `(.L_x_1604) ;  /* 0x0000000400507947 */ /* 0x000fea0003800000 */
.L_x_1621:
[----:B------:R-:W-:-:S06]  /*a670*/  HADD2.F32 R19, -RZ, R19.H0_H0 ;  /* 0x20000013ff137230 */ /* 0x000fcc0000004100 */
[----:B------:R-:W0:Y:S02]  /*a680*/  F2I.FTZ.U32.TRUNC.NTZ R19, R19 ;  /* 0x0000001300137305 */ /* 0x000e24000021f000 */
[----:B0-----:R0:W-:Y:S01]  /*a690*/  STG.E desc[UR36][R2.64], R19 ;  /* 0x0000001302007986 */ /* 0x0011e2000c101924 */
[----:B------:R-:W-:Y:S05]  /*a6a0*/  BRA `(.L_x_1604) ;  /* 0x0000000400407947 */ /* 0x000fea0003800000 */
.L_x_1611:
[----:B------:R-:W-:-:S13]  /*a6b0*/  ISETP.GT.AND P0, PT, R0, 0xe, PT ;  /* 0x0000000e0000780c */ /* 0x000fda0003f04270 */
[----:B------:R-:W-:Y:S05]  /*a6c0*/  @P0 BRA `(.L_x_1623) ;  /* 0x00000000003c0947 */ /* 0x000fea0003800000 */
[----:B------:R-:W-:-:S13]  /*a6d0*/  ISETP.NE.AND P0, PT, R0, 0xa, PT ;  /* 0x0000000a0000780c */ /* 0x000fda0003f05270 */
[----:B------:R-:W-:Y:S05]  /*a6e0*/  @!P0 BRA `(.L_x_1624) ;  /* 0x00000000001c8947 */ /* 0x000fea0003800000 */
[----:B------:R-:W-:-:S13]  /*a6f0*/  ISETP.NE.AND P0, PT, R0, 0xb, PT ;  /* 0x0000000b0000780c */ /* 0x000fda0003f05270 */
[----:B------:R-:W-:Y:S05]  /*a700*/  @P0 BRA `(.L_x_1603) ;  /* 0x0000000000440947 */ /* 0x000fea0003800000 */
[----:B------:R-:W-:-:S05]  /*a710*/  HADD2.F32 R19, -RZ, R19.H0_H0 ;  /* 0x20000013ff137230 */ /* 0x000fca0000004100 */
[----:B------:R-:W-:-:S04]  /*a720*/  FSETP.NEU.FTZ.AND P0, PT, R19, RZ, PT ;  /* 0x000000ff1300720b */ /* 0x000fc80003f1d000 */
[----:B------:R-:W-:-:S05]  /*a730*/  SEL R5, RZ, 0x1, !P0 ;  /* 0x00000001ff057807 */ /* 0x000fca0004000000 */
[----:B------:R0:W-:Y:S01]  /*a740*/  STG.E.U8 desc[UR36][R2.64], R5 ;  /* 0x0000000502007986 */ /* 0x0001e2000c101124 */
[----:B------:R-:W-:Y:S05]  /*a750*/  BRA `(.L_x_1604) ;  /* 0x0000000400147947 */ /* 0x000fea0003800000 */
.L_x_1624:
[----:B------:R-:W-:Y:S01]  /*a760*/  HADD2.F32 R19, -RZ, R19.H0_H0 ;  /* 0x20000013ff137230 */ /* 0x000fe20000004100 */
[----:B------:R-:W-:-:S04]  /*a770*/  CS2R R6, SRZ ;  /* 0x0000000000067805 */ /* 0x000fc8000001ff00 */
[----:B------:R-:W-:-:S06]  /*a780*/  FMUL.FTZ R4, R19, 1 ;  /* 0x3f80000013047820 */ /* 0x000fcc0000410000 */
[----:B------:R-:W0:Y:S02]  /*a790*/  F2F.F64.F32 R4, R4 ;  /* 0x0000000400047310 */ /* 0x000e240000201800 */
[----:B0-----:R0:W-:Y:S01]  /*a7a0*/  STG.E.128 desc[UR36][R2.64], R4 ;  /* 0x0000000402007986 */ /* 0x0011e2000c101d24 */
[----:B------:R-:W-:Y:S05]  /*a7b0*/  BRA `(.L_x_1604) ;  /* 0x0000000000fc7947 */ /* 0x000fea0003800000 */
.L_x_1623:
[----:B------:R-:W-:-:S13]  /*a7c0*/  ISETP.NE.AND P0, PT, R0, 0xf, PT ;  /* 0x0000000f0000780c */ /* 0x000fda0003f05270 */
[----:B------:R-:W-:Y:S05]  /*a7d0*/  @!P0 BRA `(.L_x_1625) ;  /* 0x0000000000e88947 */ /* 0x000fea0003800000 */
[----:B------:R-:W-:-:S13]  /*a7e0*/  ISETP.NE.AND P0, PT, R0, 0x17, PT ;  /* 0x000000170000780c */ /* 0x000fda0003f05270 */
[----:B------:R-:W-:Y:S05]  /*a7f0*/  @!P0 BRA `(.L_x_1626) ;  /* 0x0000000000908947 */ /* 0x000fea0003800000 */
[----:B------:R-:W-:-:S13]  /*a800*/  ISETP.NE.AND P0, PT, R0, 0x18, PT ;  /* 0x000000180000780c */ /* 0x000fda0003f05270 */
[----:B------:R-:W-:Y:S05]  /*a810*/  @!P0 BRA `(.L_x_1627) ;  /* 0x0000000000448947 */ /* 0x000fea0003800000 */
.L_x_1603:
        /* <DEDUP_REMOVED lines=16> */
.L_x_1628:
[----:B------:R-:W-:Y:S05]  /*a920*/  BRA `(.L_x_1604) ;  /* 0x0000000000a07947 */ /* 0x000fea0003800000 */
.L_x_1627:
        /* <DEDUP_REMOVED lines=13> */
.L_x_1630:
[----:B------:R-:W-:Y:S05]  /*aa00*/  BSYNC.RECONVERGENT B0 ;  /* 0x0000000000007941 */ /* 0x000fea0003800200 */
.L_x_1629:
[----:B------:R-:W-:-:S05]  /*aa10*/  LOP3.LUT R5, R0, 0x80, R5, 0xf8, !PT ;  /* 0x0000008000057812 */ /* 0x000fca00078ef805 */
[----:B------:R0:W-:Y:S01]  /*aa20*/  STG.E.U8 desc[UR36][R2.64], R5 ;  /* 0x0000000502007986 */ /* 0x0001e2000c101124 */
[----:B------:R-:W-:Y:S05]  /*aa30*/  BRA `(.L_x_1604) ;  /* 0x00000000005c7947 */ /* 0x000fea0003800000 */
.L_x_1626:
        /* <DEDUP_REMOVED lines=12> */
.L_x_1632:
[----:B------:R-:W-:Y:S01]  /*ab00*/  IMAD.MOV.U32 R0, RZ, RZ, 0x7f ;  /* 0x0000007fff007424 */ /* 0x000fe200078e00ff */
[----:B------:R-:W-:-:S04]  /*ab10*/  ISETP.GT.U32.AND P0, PT, R4, 0x7f800000, PT ;  /* 0x7f8000000400780c */ /* 0x000fc80003f04070 */
[----:B------:R-:W-:-:S09]  /*ab20*/  SEL R0, R0, 0x7c, P0 ;  /* 0x0000007c00007807 */ /* 0x000fd20000000000 */
.L_x_1633:
[----:B------:R-:W-:Y:S05]  /*ab30*/  BSYNC.RECONVERGENT B0 ;  /* 0x0000000000007941 */ /* 0x000fea0003800200 */
.L_x_1631:
[----:B------:R-:W-:-:S04]  /*ab40*/  SHF.R.U32.HI R5, RZ, 0x18, R5 ;  /* 0x00000018ff057819 */ /* 0x000fc80000011605 */
[----:B------:R-:W-:-:S05]  /*ab50*/  LOP3.LUT R5, R0, 0x80, R5, 0xf8, !PT ;  /* 0x0000008000057812 */ /* 0x000fca00078ef805 */
[----:B------:R0:W-:Y:S01]  /*ab60*/  STG.E.U8 desc[UR36][R2.64], R5 ;  /* 0x0000000502007986 */ /* 0x0001e2000c101124 */
[----:B------:R-:W-:Y:S05]  /*ab70*/  BRA `(.L_x_1604) ;  /* 0x00000000000c7947 */ /* 0x000fea0003800000 */
.L_x_1625:
[----:B------:R-:W-:-:S05]  /*ab80*/  HADD2.F32 R0, -RZ, R19.H0_H0 ;  /* 0x20000013ff007230 */ /* 0x000fca0000004100 */
[----:B------:R-:W-:-:S05]  /*ab90*/  F2FP.BF16.F32.PACK_AB R0, RZ, R0 ;  /* 0x00000000ff00723e */ /* 0x000fca00000010ff */
[----:B------:R0:W-:Y:S02]  /*aba0*/  STG.E.U16 desc[UR36][R2.64], R0 ;  /* 0x0000000002007986 */ /* 0x0001e4000c101524 */
.L_x_1604:
[----:B------:R-:W-:-:S05]  /*abb0*/  VIADD R22, R22, 0x80 ;  /* 0x0000008016167836 */ /* 0x000fca0000000000 */
[----:B------:R-:W-:-:S13]  /*abc0*/  ISETP.GE.AND P0, PT, R22, R25, PT ;  /* 0x000000191600720c */ /* 0x000fda0003f06270 */
        /* <DEDUP_REMOVED lines=19> */
[----:B------:R-:W-:-:S04]  /*ad00*/  HADD2.F32 R18, -RZ, R18.H0_H0 ;  /* 0x20000012ff127230 */ /* 0x000fc80000004100 */
[----:B------:R-:W0:Y:S02]  /*ad10*/  F2I.FTZ.TRUNC.NTZ R5, R18 ;  /* 0x0000001200057305 */ /* 0x000e24000021f100 */
[----:B0-----:R0:W-:Y:S01]  /*ad20*/  STG.E.U8 desc[UR36][R2.64], R5 ;  /* 0x0000000502007986 */ /* 0x0011e2000c101124 */
[----:B------:R-:W-:Y:S05]  /*ad30*/  BRA `(.L_x_1639) ;  /* 0x0000000c007c7947 */ /* 0x000fea0003800000 */
.L_x_1637:
[----:B------:R-:W-:-:S06]  /*ad40*/  HADD2.F32 R5, -RZ, R18.H0_H0 ;  /* 0x20000012ff057230 */ /* 0x000fcc0000004100 */
[----:B------:R-:W0:Y:S02]  /*ad50*/  F2I.S64.TRUNC R4, R5 ;  /* 0x0000000500047311 */ /* 0x000e24000020d900 */
[----:B0-----:R0:W-:Y:S01]  /*ad60*/  STG.E.U8 desc[UR36][R2.64], R4 ;  /* 0x0000000402007986 */ /* 0x0011e2000c101124 */
[----:B------:R-:W-:Y:S05]  /*ad70*/  BRA `(.L_x_1639) ;  /* 0x0000000c006c7947 */ /* 0x000fea0003800000 */
.L_x_1636:
        /* <DEDUP_REMOVED lines=10> */
.L_x_1641:
[----:B------:R-:W-:-:S04]  /*ae20*/  HADD2.F32 R18, -RZ, R18.H0_H0 ;  /* 0x20000012ff127230 */ /* 0x000fc80000004100 */
[----:B------:R-:W0:Y:S02]  /*ae30*/  F2I.FTZ.TRUNC.NTZ R5, R18 ;  /* 0x0000001200057305 */ /* 0x000e24000021f100 */
[----:B0-----:R0:W-:Y:S01]  /*ae40*/  STG.E desc[UR36][R2.64], R5 ;  /* 0x0000000502007986 */ /* 0x0011e2000c101924 */
[----:B------:R-:W-:Y:S05]  /*ae50*/  BRA `(.L_x_1639) ;  /* 0x0000000c00347947 */ /* 0x000fea0003800000 */
.L_x_1640:
[----:B------:R-:W-:-:S04]  /*ae60*/  HADD2.F32 R18, -RZ, R18.H0_H0 ;  /* 0x20000012ff127230 */ /* 0x000fc80000004100 */
[----:B------:R-:W0:Y:S02]  /*ae70*/  F2I.FTZ.TRUNC.NTZ R5, R18 ;  /* 0x0000001200057305 */ /* 0x000e24000021f100 */
[----:B0-----:R0:W-:Y:S01]  /*ae80*/  STG.E.U16 desc[UR36][R2.64], R5 ;  /* 0x0000000502007986 */ /* 0x0011e2000c101524 */
[----:B------:R-:W-:Y:S05]  /*ae90*/  BRA `(.L_x_1639) ;  /* 0x0000000c00247947 */ /* 0x000fea0003800000 */
.L_x_1635:
        /* <DEDUP_REMOVED lines=9> */
.L_x_1643:
[----:B------:R0:W-:Y:S01]  /*af30*/  STG.E.U16 desc[UR36][R2.64], R18 ;  /* 0x0000001202007986 */ /* 0x0001e2000c101524 */
[----:B------:R-:W-:Y:S05]  /*af40*/  BRA `(.L_x_1639) ;  /* 0x0000000800f87947 */ /* 0x000fea0003800000 */
.L_x_1642:
        /* <DEDUP_REMOVED lines=10> */
.L_x_1645:
[----:B------:R-:W-:-:S05]  /*aff0*/  HADD2.F32 R0, -RZ, R18.H0_H0 ;  /* 0x20000012ff007230 */ /* 0x000fca0000004100 */
[----:B------:R-:W-:-:S04]  /*b000*/  F2FP.F16.F32.PACK_AB R0, RZ, R0 ;  /* 0x00000000ff00723e */ /* 0x000fc800000000ff */
[----:B------:R-:W-:-:S05]  /*b010*/  PRMT R0, R0, 0x5410, RZ ;  /* 0x0000541000007816 */ /* 0x000fca00000000ff */
[----:B------:R0:W-:Y:S01]  /*b020*/  STG.E desc[UR36][R2.64], R0 ;  /* 0x0000000002007986 */ /* 0x0001e2000c101924 */
[----:B------:R-:W-:Y:S05]  /*b030*/  BRA `(.L_x_1639) ;  /* 0x0000000800bc7947 */ /* 0x000fea0003800000 */
.L_x_1644:
[----:B------:R-:W-:-:S05]  /*b040*/  HADD2.F32 R4, -RZ, R18.H0_H0 ;  /* 0x20000012ff047230 */ /* 0x000fca0000004100 */
[----:B------:R-:W-:-:S06]  /*b050*/  FMUL.FTZ R4, R4, 1 ;  /* 0x3f80000004047820 */ /* 0x000fcc0000410000 */
[----:B------:R-:W0:Y:S02]  /*b060*/  F2F.F64.F32 R4, R4 ;  /* 0x0000000400047310 */ /* 0x000e240000201800 */
[----:B0-----:R0:W-:Y:S01]  /*b070*/  STG.E.64 desc[UR36][R2.64], R4 ;  /* 0x0000000402007986 */ /* 0x0011e2000c101b24 */
[----:B------:R-:W-:Y:S05]  /*b080*/  BRA `(.L_x_1639) ;  /* 0x0000000800a87947 */ /* 0x000fea0003800000 */
.L_x_1634:
        /* <DEDUP_REMOVED lines=14> */
.L_x_1649:
        /* <DEDUP_REMOVED lines=18> */
.L_x_1652:
[----:B------:R-:W-:-:S04]  /*b290*/  SHF.R.U32.HI R5, RZ, 0x18, R5 ;  /* 0x00000018ff057819 */ /* 0x000fc80000011605 */
[----:B------:R-:W-:-:S07]  /*b2a0*/  LOP3.LUT R0, R0, 0x80, R5, 0xf8, !PT ;  /* 0x0000008000007812 */ /* 0x000fce00078ef805 */
.L_x_1651:
[----:B------:R-:W-:Y:S05]  /*b2b0*/  BSYNC.RECONVERGENT B0 ;  /* 0x0000000000007941 */ /* 0x000fea0003800200 */
.L_x_1650:
[----:B------:R0:W-:Y:S01]  /*b2c0*/  STG.E.U8 desc[UR36][R2.64], R0 ;  /* 0x0000000002007986 */ /* 0x0001e2000c101124 */
[----:B------:R-:W-:Y:S05]  /*b2d0*/  BRA `(.L_x_1639) ;  /* 0x0000000800147947 */ /* 0x000fea0003800000 */
.L_x_1648:
        /* <DEDUP_REMOVED lines=18> */
.L_x_1655:
[----:B------:R-:W-:-:S04]  /*b400*/  SHF.R.U32.HI R5, RZ, 0x18, R5 ;  /* 0x00000018ff057819 */ /* 0x000fc80000011605 */
[----:B------:R-:W-:-:S07]  /*b410*/  LOP3.LUT R0, R0, 0x80, R5, 0xf8, !PT ;  /* 0x0000008000007812 */ /* 0x000fce00078ef805 */
.L_x_1654:
[----:B------:R-:W-:Y:S05]  /*b420*/  BSYNC.RECONVERGENT B0 ;  /* 0x0000000000007941 */ /* 0x000fea0003800200 */
.L_x_1653:
[----:B------:R0:W-:Y:S01]  /*b430*/  STG.E.U8 desc[UR36][R2.64], R0 ;  /* 0x0000000002007986 */ /* 0x0001e2000c101124 */
[----:B------:R-:W-:Y:S05]  /*b440*/  BRA `(.L_x_1639) ;  /* 0x0000000400b87947 */ /* 0x000fea0003800000 */
.L_x_1647:
[----:B------:R-:W-:-:S13]  /*b450*/  ISETP.NE.AND P0, PT, R0, 0x1c, PT ;  /* 0x0000001c0000780c */ /* 0x000fda0003f05270 */
[----:B------:R-:W-:Y:S05]  /*b460*/  @!P0 BRA `(.L_x_1656) ;  /* 0x0000000000608947 */ /* 0x000fea0003800000 */
[----:B------:R-:W-:-:S13]  /*b470*/  ISETP.NE.AND P0, PT, R0, 0x1d, PT ;  /* 0x0000001d0000780c */ /* 0x000fda0003f05270 */
[----:B------:R-:W-:Y:S05]  /*b480*/  @!P0 BRA `(.L_x_1657) ;  /* 0x0000000000488947 */ /* 0x000fea0003800000 */
[----:B------:R-:W-:-:S13]  /*b490*/  ISETP.NE.AND P0, PT, R0, 0x2c, PT ;  /* 0x0000002c0000780c */ /* 0x000fda0003f05270 */
[----:B------:R-:W-:Y:S05]  /*b4a0*/  @P0 BRA `(.L_x_1638) ;  /* 0x0000000000bc0947 */ /* 0x000fea0003800000 */
        /* <DEDUP_REMOVED lines=16> */
.L_x_1657:
[----:B------:R-:W-:-:S06]  /*b5b0*/  HADD2.F32 R4, -RZ, R18.H0_H0 ;  /* 0x20000012ff047230 */ /* 0x000fcc0000004100 */
[----:B------:R-:W0:Y:S02]  /*b5c0*/  F2I.U64.TRUNC R4, R4 ;  /* 0x0000000400047311 */ /* 0x000e24000020d800 */
[----:B0-----:R0:W-:Y:S01]  /*b5d0*/  STG.E.64 desc[UR36][R2.64], R4 ;  /* 0x0000000402007986 */ /* 0x0011e2000c101b24 */
[----:B------:R-:W-:Y:S05]  /*b5e0*/  BRA `(.L_x_1639) ;  /* 0x0000000400507947 */ /* 0x000fea0003800000 */
.L_x_1656:
[----:B------:R-:W-:-:S04]  /*b5f0*/  HADD2.F32 R18, -RZ, R18.H0_H0 ;  /* 0x20000012ff127230 */ /* 0x000fc80000004100 */
[----:B------:R-:W0:Y:S02]  /*b600*/  F2I.FTZ.U32.TRUNC.NTZ R5, R18 ;  /* 0x0000001200057305 */ /* 0x000e24000021f000 */
[----:B0-----:R0:W-:Y:S01]  /*b610*/  STG.E desc[UR36][R2.64], R5 ;  /* 0x0000000502007986 */ /* 0x0011e2000c101924 */
[----:B------:R-:W-:Y:S05]  /*b620*/  BRA `(.L_x_1639) ;  /* 0x0000000400407947 */ /* 0x000fea0003800000 */
.L_x_1646:
        /* <DEDUP_REMOVED lines=11> */
.L_x_1659:
[----:B------:R-:W-:Y:S01]  /*b6e0*/  HADD2.F32 R18, -RZ, R18.H0_H0 ;  /* 0x20000012ff127230 */ /* 0x000fe20000004100 */
[----:B------:R-:W-:-:S04]  /*b6f0*/  CS2R R6, SRZ ;  /* 0x0000000000067805 */ /* 0x000fc8000001ff00 */
[----:B------:R-:W-:-:S06]  /*b700*/  FMUL.FTZ R4, R18, 1 ;  /* 0x3f80000012047820 */ /* 0x000fcc0000410000 */
[----:B------:R-:W0:Y:S02]  /*b710*/  F2F.F64.F32 R4, R4 ;  /* 0x0000000400047310 */ /* 0x000e240000201800 */
[----:B0-----:R3:W-:Y:S01]  /*b720*/  STG.E.128 desc[UR36][R2.64], R4 ;  /* 0x0000000402007986 */ /* 0x0017e2000c101d24 */
[----:B------:R-:W-:Y:S05]  /*b730*/  BRA `(.L_x_1639) ;  /* 0x0000000000fc7947 */ /* 0x000fea0003800000 */
.L_x_1658:
[----:B------:R-:W-:-:S13]  /*b740*/  ISETP.NE.AND P0, PT, R0, 0xf, PT ;  /* 0x0000000f0000780c */ /* 0x000fda0003f05270 */
[----:B------:R-:W-:Y:S05]  /*b750*/  @!P0 BRA `(.L_x_1660) ;  /* 0x0000000000e88947 */ /* 0x000fea0003800000 */
[----:B------:R-:W-:-:S13]  /*b760*/  ISETP.NE.AND P0, PT, R0, 0x17, PT ;  /* 0x000000170000780c */ /* 0x000fda0003f05270 */
[----:B------:R-:W-:Y:S05]  /*b770*/  @!P0 BRA `(.L_x_1661) ;  /* 0x0000000000908947 */ /* 0x000fea0003800000 */
[----:B------:R-:W-:-:S13]  /*b780*/  ISETP.NE.AND P0, PT, R0, 0x18, PT ;  /* 0x000000180000780c */ /* 0x000fda0003f05270 */
[----:B------:R-:W-:Y:S05]  /*b790*/  @!P0 BRA `(.L_x_1662) ;  /* 0x0000000000448947 */ /* 0x000fea0003800000 */
.L_x_1638:
        /* <DEDUP_REMOVED lines=16> */
.L_x_1663:
[----:B------:R-:W-:Y:S05]  /*b8a0*/  BRA `(.L_x_1639) ;  /* 0x0000000000a07947 */ /* 0x000fea0003800000 */
.L_x_1662:
        /* <DEDUP_REMOVED lines=13> */
.L_x_1665:
[----:B------:R-:W-:Y:S05]  /*b980*/  BSYNC.RECONVERGENT B0 ;  /* 0x0000000000007941 */ /* 0x000fea0003800200 */
.L_x_1664:
[----:B------:R-:W-:-:S05]  /*b990*/  LOP3.LUT R5, R0, 0x80, R5, 0xf8, !PT ;  /* 0x0000008000057812 */ /* 0x000fca00078ef805 */
[----:B------:R1:W-:Y:S01]  /*b9a0*/  STG.E.U8 desc[UR36][R2.64], R5 ;  /* 0x0000000502007986 */ /* 0x0003e2000c101124 */
[----:B------:R-:W-:Y:S05]  /*b9b0*/  BRA `(.L_x_1639) ;  /* 0x00000000005c7947 */ /* 0x000fea0003800000 */
.L_x_1661:
        /* <DEDUP_REMOVED lines=12> */
.L_x_1667:
[----:B------:R-:W-:Y:S01]  /*ba80*/  IMAD.MOV.U32 R0, RZ, RZ, 0x7f ;  /* 0x0000007fff007424 */ /* 0x000fe200078e00ff */
[----:B------:R-:W-:-:S04]  /*ba90*/  ISETP.GT.U32.AND P0, PT, R4, 0x7f800000, PT ;  /* 0x7f8000000400780c */ /* 0x000fc80003f04070 */
[----:B------:R-:W-:-:S09]  /*baa0*/  SEL R0, R0, 0x7c, P0 ;  /* 0x0000007c00007807 */ /* 0x000fd20000000000 */
.L_x_1668:
[----:B------:R-:W-:Y:S05]  /*bab0*/  BSYNC.RECONVERGENT B0 ;  /* 0x0000000000007941 */ /* 0x000fea0003800200 */
.L_x_1666:
[----:B------:R-:W-:-:S04]  /*bac0*/  SHF.R.U32.HI R5, RZ, 0x18, R5 ;  /* 0x00000018ff057819 */ /* 0x000fc80000011605 */
[----:B------:R-:W-:-:S05]  /*bad0*/  LOP3.LUT R5, R0, 0x80, R5, 0xf8, !PT ;  /* 0x0000008000057812 */ /* 0x000fca00078ef805 */
[----:B------:R2:W-:Y:S01]  /*bae0*/  STG.E.U8 desc[UR36][R2.64], R5 ;  /* 0x0000000502007986 */ /* 0x0005e2000c101124 */
[----:B------:R-:W-:Y:S05]  /*baf0*/  BRA `(.L_x_1639) ;  /* 0x00000000000c7947 */ /* 0x000fea0003800000 */
.L_x_1660:
[----:B------:R-:W-:-:S05]  /*bb00*/  HADD2.F32 R0, -RZ, R18.H0_H0 ;  /* 0x20000012ff007230 */ /* 0x000fca0000004100 */
[----:B------:R-:W-:-:S05]  /*bb10*/  F2FP.BF16.F32.PACK_AB R0, RZ, R0 ;  /* 0x00000000ff00723e */ /* 0x000fca00000010ff */
[----:B------:R0:W-:Y:S02]  /*bb20*/  STG.E.U16 desc[UR36][R2.64], R0 ;  /* 0x0000000002007986 */ /* 0x0001e4000c101524 */
.L_x_1639:
[----:B------:R-:W-:-:S07]  /*bb30*/  VIADD R22, R22, 0x80 ;  /* 0x0000008016167836 */ /* 0x000fce0000000000 */
.L_x_1598:
[----:B------:R-:W-:Y:S05]  /*bb40*/  BSYNC.RECONVERGENT B6 ;  /* 0x0000000000067941 */ /* 0x000fea0003800200 */
.L_x_1597:
[----:B------:R-:W-:-:S13]  /*bb50*/  ISETP.GE.AND P0, PT, R22, R25, PT ;  /* 0x000000191600720c */ /* 0x000fda0003f06270 */
[----:B------:R-:W-:Y:S05]  /*bb60*/  @P0 EXIT ;  /* 0x000000000000094d */ /* 0x000fea0003800000 */
[----:B01234-:R-:W0:Y:S01]  /*bb70*/  LDC.64 R2, c[0x0][0x398] ;  /* 0x0000e600ff027b82 */ /* 0x01fe220000000a00 */
[----:B------:R-:W1:Y:S01]  /*bb80*/  LDCU UR4, c[0x0][0x3c4] ;  /* 0x00007880ff0477ac */ /* 0x000e620008000800 */
[----:B------:R-:W-:Y:S01]  /*bb90*/  PRMT R0, R17, 0x9910, RZ ;  /* 0x0000991011007816 */ /* 0x000fe200000000ff */
        /* <DEDUP_REMOVED lines=16> */
[----:B0-----:R-:W-:Y:S01]  /*bca0*/  STG.E.U8 desc[UR36][R2.64], R5 ;  /* 0x0000000502007986 */ /* 0x001fe2000c101124 */
[----:B------:R-:W-:Y:S05]  /*bcb0*/  EXIT ;  /* 0x000000000000794d */ /* 0x000fea0003800000 */
.L_x_1672:
[----:B------:R-:W-:-:S06]  /*bcc0*/  HADD2.F32 R5, -RZ, R16.H0_H0 ;  /* 0x20000010ff057230 */ /* 0x000fcc0000004100 */
[----:B------:R-:W0:Y:S02]  /*bcd0*/  F2I.S64.TRUNC R4, R5 ;  /* 0x0000000500047311 */ /* 0x000e24000020d900 */
[----:B0-----:R-:W-:Y:S01]  /*bce0*/  STG.E.U8 desc[UR36][R2.64], R4 ;  /* 0x0000000402007986 */ /* 0x001fe2000c101124 */
[----:B------:R-:W-:Y:S05]  /*bcf0*/  EXIT ;  /* 0x000000000000794d */ /* 0x000fea0003800000 */
.L_x_1671:
        /* <DEDUP_REMOVED lines=8> */
[----:B0-----:R-:W-:Y:S01]  /*bd80*/  STG.E.64 desc[UR36][R2.64], R4 ;  /* 0x0000000402007986 */ /* 0x001fe2000c101b24 */
[----:B------:R-:W-:Y:S05]  /*bd90*/  EXIT ;  /* 0x000000000000794d */ /* 0x000fea0003800000 */
.L_x_1675:
[----:B------:R-:W-:-:S04]  /*bda0*/  HADD2.F32 R16, -RZ, R16.H0_H0 ;  /* 0x20000010ff107230 */ /* 0x000fc80000004100 */
[----:B------:R-:W0:Y:S02]  /*bdb0*/  F2I.FTZ.TRUNC.NTZ R5, R16 ;  /* 0x0000001000057305 */ /* 0x000e24000021f100 */
[----:B0-----:R-:W-:Y:S01]  /*bdc0*/  STG.E desc[UR36][R2.64], R5 ;  /* 0x0000000502007986 */ /* 0x001fe2000c101924 */
[----:B------:R-:W-:Y:S05]  /*bdd0*/  EXIT ;  /* 0x000000000000794d */ /* 0x000fea0003800000 */
.L_x_1674:
[----:B------:R-:W-:-:S04]  /*bde0*/  HADD2.F32 R16, -RZ, R16.H0_H0 ;  /* 0x20000010ff107230 */ /* 0x000fc80000004100 */
[----:B------:R-:W0:Y:S02]  /*bdf0*/  F2I.FTZ.TRUNC.NTZ R5, R16 ;  /* 0x0000001000057305 */ /* 0x000e24000021f100 */
[----:B0-----:R-:W-:Y:S01]  /*be00*/  STG.E.U16 desc[UR36][R2.64], R5 ;  /* 0x0000000502007986 */ /* 0x001fe2000c101524 */
[----:B------:R-:W-:Y:S05]  /*be10*/  EXIT ;  /* 0x000000000000794d */ /* 0x000fea0003800000 */
.L_x_1670:
[----:B------:R-:W-:-:S13]  /*be20*/  ISETP.GT.AND P0, PT, R0, 0x6, PT ;  /* 0x000000060000780c */ /* 0x000fda0003f04270 */
[----:B------:R-:W-:Y:S05]  /*be30*/  @P0 BRA `(.L_x_1676) ;  /* 0x0000000000240947 */ /* 0x000fea0003800000 */
[----:B------:R-:W-:-:S13]  /*be40*/  ISETP.NE.AND P0, PT, R0, 0x5, PT ;  /* 0x000000050000780c */ /* 0x000fda0003f05270 */
[----:B------:R-:W-:Y:S05]  /*be50*/  @!P0 BRA `(.L_x_1677) ;  /* 0x0000000000148947 */ /* 0x000fea0003800000 */
[----:B------:R-:W-:-:S13]  /*be60*/  ISETP.NE.AND P0, PT, R0, 0x6, PT ;  /* 0x000000060000780c */ /* 0x000fda0003f05270 */
[----:B------:R-:W-:Y:S05]  /*be70*/  @P0 BRA `(.L_x_1673) ;  /* 0x0000000800280947 */ /* 0x000fea0003800000 */
[----:B------:R-:W-:-:S05]  /*be80*/  HADD2.F32 R5, -RZ, R16.H0_H0 ;  /* 0x20000010ff057230 */ /* 0x000fca0000004100 */
[----:B------:R-:W-:Y:S01]  /*be90*/  STG.E desc[UR36][R2.64], R5 ;  /* 0x0000000502007986 */ /* 0x000fe2000c101924 */
[----:B------:R-:W-:Y:S05]  /*bea0*/  EXIT ;  /* 0x000000000000794d */ /* 0x000fea0003800000 */
.L_x_1677:
[----:B------:R-:W-:Y:S01]  /*beb0*/  STG.E.U16 desc[UR36][R2.64], R16 ;  /* 0x0000001002007986 */ /* 0x000fe2000c101524 */
[----:B------:R-:W-:Y:S05]  /*bec0*/  EXIT ;  /* 0x000000000000794d */ /* 0x000fea0003800000 */
.L_x_1676:
        /* <DEDUP_REMOVED lines=8> */
[----:B------:R-:W-:Y:S01]  /*bf50*/  STG.E.64 desc[UR36][R2.64], R16 ;  /* 0x0000001002007986 */ /* 0x000fe2000c101b24 */
[----:B------:R-:W-:Y:S05]  /*bf60*/  EXIT ;  /* 0x000000000000794d */ /* 0x000fea0003800000 */
.L_x_1679:
[----:B------:R-:W-:-:S05]  /*bf70*/  HADD2.F32 R0, -RZ, R16.H0_H0 ;  /* 0x20000010ff007230 */ /* 0x000fca0000004100 */
[----:B------:R-:W-:-:S04]  /*bf80*/  F2FP.F16.F32.PACK_AB R0, RZ, R0 ;  /* 0x00000000ff00723e */ /* 0x000fc800000000ff */
[----:B------:R-:W-:-:S05]  /*bf90*/  PRMT R0, R0, 0x5410, RZ ;  /* 0x0000541000007816 */ /* 0x000fca00000000ff */
[----:B------:R-:W-:Y:S01]  /*bfa0*/  STG.E desc[UR36][R2.64], R0 ;  /* 0x0000000002007986 */ /* 0x000fe2000c101924 */
[----:B------:R-:W-:Y:S05]  /*bfb0*/  EXIT ;  /* 0x000000000000794d */ /* 0x000fea0003800000 */
.L_x_1678:
[----:B------:R-:W-:-:S05]  /*bfc0*/  HADD2.F32 R4, -RZ, R16.H0_H0 ;  /* 0x20000010ff047230 */ /* 0x000fca0000004100 */
[----:B------:R-:W-:-:S06]  /*bfd0*/  FMUL.FTZ R4, R4, 1 ;  /* 0x3f80000004047820 */ /* 0x000fcc0000410000 */
[----:B------:R-:W0:Y:S02]  /*bfe0*/  F2F.F64.F32 R4, R4 ;  /* 0x0000000400047310 */ /* 0x000e240000201800 */
[----:B0-----:R-:W-:Y:S01]  /*bff0*/  STG.E.64 desc[UR36][R2.64], R4 ;  /* 0x0000000402007986 */ /* 0x001fe2000c101b24 */
[----:B------:R-:W-:Y:S05]  /*c000*/  EXIT ;  /* 0x000000000000794d */ /* 0x000fea0003800000 */
.L_x_1669:
        /* <DEDUP_REMOVED lines=12> */
[----:B0-----:R-:W-:Y:S01]  /*c0d0*/  STG.E.U16 desc[UR36][R2.64], R5 ;  /* 0x0000000502007986 */ /* 0x001fe2000c101524 */
[----:B------:R-:W-:Y:S05]  /*c0e0*/  EXIT ;  /* 0x000000000000794d */ /* 0x000fea0003800000 */
.L_x_1683:
        /* <DEDUP_REMOVED lines=18> */
.L_x_1686:
[----:B------:R-:W-:-:S04]  /*c210*/  SHF.R.U32.HI R5, RZ, 0x18, R5 ;  /* 0x00000018ff057819 */ /* 0x000fc80000011605 */
[----:B------:R-:W-:-:S07]  /*c220*/  LOP3.LUT R0, R0, 0x80, R5, 0xf8, !PT ;  /* 0x0000008000007812 */ /* 0x000fce00078ef805 */
.L_x_1685:
[----:B------:R-:W-:Y:S05]  /*c230*/  BSYNC.RECONVERGENT B0 ;  /* 0x0000000000007941 */ /* 0x000fea0003800200 */
.L_x_1684:
[----:B------:R-:W-:Y:S01]  /*c240*/  STG.E.U8 desc[UR36][R2.64], R0 ;  /* 0x0000000002007986 */ /* 0x000fe2000c101124 */
[----:B------:R-:W-:Y:S05]  /*c250*/  EXIT ;  /* 0x000000000000794d */ /* 0x000fea0003800000 */
.L_x_1682:
        /* <DEDUP_REMOVED lines=18> */
.L_x_1689:
[----:B------:R-:W-:-:S04]  /*c380*/  SHF.R.U32.HI R5, RZ, 0x18, R5 ;  /* 0x00000018ff057819 */ /* 0x000fc80000011605 */
[----:B------:R-:W-:-:S07]  /*c390*/  LOP3.LUT R0, R0, 0x80, R5, 0xf8, !PT ;  /* 0x0000008000007812 */ /* 0x000fce00078ef805 */
.L_x_1688:
[----:B------:R-:W-:Y:S05]  /*c3a0*/  BSYNC.RECONVERGENT B0 ;  /* 0x0000000000007941 */ /* 0x000fea0003800200 */
.L_x_1687:
[----:B------:R-:W-:Y:S01]  /*c3b0*/  STG.E.U8 desc[UR36][R2.64], R0 ;  /* 0x0000000002007986 */ /* 0x000fe2000c101124 */
[----:B------:R-:W-:Y:S05]  /*c3c0*/  EXIT ;  /* 0x000000000000794d */ /* 0x000fea0003800000 */
.L_x_1681:
        /* <DEDUP_REMOVED lines=22> */
.L_x_1691:
[----:B------:R-:W-:-:S06]  /*c530*/  HADD2.F32 R4, -RZ, R16.H0_H0 ;  /* 0x20000010ff047230 */ /* 0x000fcc0000004100 */
[----:B------:R-:W0:Y:S02]  /*c540*/  F2I.U64.TRUNC R4, R4 ;  /* 0x0000000400047311 */ /* 0x000e24000020d800 */
[----:B0-----:R-:W-:Y:S01]  /*c550*/  STG.E.64 desc[UR36][R2.64], R4 ;  /* 0x0000000402007986 */ /* 0x001fe2000c101b24 */
[----:B------:R-:W-:Y:S05]  /*c560*/  EXIT ;  /* 0x000000000000794d */ /* 0x000fea0003800000 */
.L_x_1690:
[----:B------:R-:W-:-:S04]  /*c570*/  HADD2.F32 R16, -RZ, R16.H0_H0 ;  /* 0x20000010ff107230 */ /* 0x000fc80000004100 */
[----:B------:R-:W0:Y:S02]  /*c580*/  F2I.FTZ.U32.TRUNC.NTZ R5, R16 ;  /* 0x0000001000057305 */ /* 0x000e24000021f000 */
[----:B0-----:R-:W-:Y:S01]  /*c590*/  STG.E desc[UR36][R2.64], R5 ;  /* 0x0000000502007986 */ /* 0x001fe2000c101924 */
[----:B------:R-:W-:Y:S05]  /*c5a0*/  EXIT ;  /* 0x000000000000794d */ /* 0x000fea0003800000 */
.L_x_1680:
        /* <DEDUP_REMOVED lines=9> */
[----:B------:R-:W-:Y:S01]  /*c640*/  STG.E.U8 desc[UR36][R2.64], R5 ;  /* 0x0000000502007986 */ /* 0x000fe2000c101124 */
[----:B------:R-:W-:Y:S05]  /*c650*/  EXIT ;  /* 0x000000000000794d */ /* 0x000fea0003800000 */
.L_x_1693:
[----:B------:R-:W-:Y:S01]  /*c660*/  HADD2.F32 R16, -RZ, R16.H0_H0 ;  /* 0x20000010ff107230 */ /* 0x000fe20000004100 */
[----:B------:R-:W-:-:S04]  /*c670*/  CS2R R6, SRZ ;  /* 0x0000000000067805 */ /* 0x000fc8000001ff00 */
[----:B------:R-:W-:-:S06]  /*c680*/  FMUL.FTZ R4, R16, 1 ;  /* 0x3f80000010047820 */ /* 0x000fcc0000410000 */
[----:B------:R-:W0:Y:S02]  /*c690*/  F2F.F64.F32 R4, R4 ;  /* 0x0000000400047310 */ /* 0x000e240000201800 */
[----:B0-----:R-:W-:Y:S01]  /*c6a0*/  STG.E.128 desc[UR36][R2.64], R4 ;  /* 0x0000000402007986 */ /* 0x001fe2000c101d24 */
[----:B------:R-:W-:Y:S05]  /*c6b0*/  EXIT ;  /* 0x000000000000794d */ /* 0x000fea0003800000 */
.L_x_1692:
[----:B------:R-:W-:-:S13]  /*c6c0*/  ISETP.NE.AND P0, PT, R0, 0xf, PT ;  /* 0x0000000f0000780c */ /* 0x000fda0003f05270 */
[----:B------:R-:W-:Y:S05]  /*c6d0*/  @!P0 BRA `(.L_x_1694) ;  /* 0x0000000000e88947 */ /* 0x000fea0003800000 */
[----:B------:R-:W-:-:S13]  /*c6e0*/  ISETP.NE.AND P0, PT, R0, 0x17, PT ;  /* 0x000000170000780c */ /* 0x000fda0003f05270 */
[----:B------:R-:W-:Y:S05]  /*c6f0*/  @!P0 BRA `(.L_x_1695) ;  /* 0x0000000000908947 */ /* 0x000fea0003800000 */
[----:B------:R-:W-:-:S13]  /*c700*/  ISETP.NE.AND P0, PT, R0, 0x18, PT ;  /* 0x000000180000780c */ /* 0x000fda0003f05270 */
[----:B------:R-:W-:Y:S05]  /*c710*/  @!P0 BRA `(.L_x_1696) ;  /* 0x0000000000448947 */ /* 0x000fea0003800000 */
.L_x_1673:
[----:B------:R-:W-:Y:S01]  /*c720*/  MOV R0, 0x0 ;  /* 0x0000000000007802 */ /* 0x000fe20000000f00 */
[----:B------:R-:W0:Y:S01]  /*c730*/  LDCU.64 UR4, c[0x4][0x128] ;  /* 0x01002500ff0477ac */ /* 0x000e220008000a00 */
[----:B------:R-:W-:Y:S02]  /*c740*/  IMAD.MOV.U32 R8, RZ, RZ, 0x65 ;  /* 0x00000065ff087424 */ /* 0x000fe400078e00ff */
[----:B------:R1:W2:Y:S01]  /*c750*/  LDC.64 R2, c[0x4][R0] ;  /* 0x0100000000027b82 */ /* 0x0002a20000000a00 */
[----:B------:R-:W3:Y:S01]  /*c760*/  LDCU.64 UR6, c[0x4][0x130] ;  /* 0x01002600ff0677ac */ /* 0x000ee20008000a00 */
[----:B------:R-:W-:Y:S02]  /*c770*/  IMAD.MOV.U32 R12, RZ, RZ, 0x1 ;  /* 0x00000001ff0c7424 */ /* 0x000fe400078e00ff */
[----:B------:R-:W-:Y:S01]  /*c780*/  IMAD.MOV.U32 R13, RZ, RZ, RZ ;  /* 0x000000ffff0d7224 */ /* 0x000fe200078e00ff */
[----:B------:R-:W4:Y:S01]  /*c790*/  LDCU.64 UR8, c[0x4][0x30] ;  /* 0x01000600ff0877ac */ /* 0x000f220008000a00 */
[----:B0-----:R-:W-:-:S02]  /*c7a0*/  IMAD.U32 R4, RZ, RZ, UR4 ;  /* 0x00000004ff047e24 */ /* 0x001fc4000f8e00ff */
[----:B------:R-:W-:Y:S02]  /*c7b0*/  IMAD.U32 R5, RZ, RZ, UR5 ;  /* 0x00000005ff057e24 */ /* 0x000fe4000f8e00ff */
[----:B---3--:R-:W-:Y:S02]  /*c7c0*/  IMAD.U32 R6, RZ, RZ, UR6 ;  /* 0x00000006ff067e24 */ /* 0x008fe4000f8e00ff */
[----:B------:R-:W-:Y:S02]  /*c7d0*/  IMAD.U32 R7, RZ, RZ, UR7 ;  /* 0x00000007ff077e24 */ /* 0x000fe4000f8e00ff */
[----:B----4-:R-:W-:Y:S02]  /*c7e0*/  IMAD.U32 R10, RZ, RZ, UR8 ;  /* 0x00000008ff0a7e24 */ /* 0x010fe4000f8e00ff */
[----:B-1----:R-:W-:-:S07]  /*c7f0*/  IMAD.U32 R11, RZ, RZ, UR9 ;  /* 0x00000009ff0b7e24 */ /* 0x002fce000f8e00ff */
[----:B------:R-:W-:-:S07]  /*c800*/  LEPC R20, `(.L_x_1697) ;  /* 0x000000001014794e */ /* 0x000fce0000000000 */
[----:B--2---:R-:W-:Y:S05]  /*c810*/  CALL.ABS.NOINC R2 ;  /* 0x0000000002007343 */ /* 0x004fea0003c00000 */
.L_x_1697:
[----:B------:R-:W-:Y:S05]  /*c820*/  EXIT ;  /* 0x000000000000794d */ /* 0x000fea0003800000 */
.L_x_1696:
        /* <DEDUP_REMOVED lines=13> */
.L_x_1699:
[----:B------:R-:W-:Y:S05]  /*c900*/  BSYNC.RECONVERGENT B0 ;  /* 0x0000000000007941 */ /* 0x000fea0003800200 */
.L_x_1698:
[----:B------:R-:W-:-:S05]  /*c910*/  LOP3.LUT R5, R0, 0x80, R5, 0xf8, !PT ;  /* 0x0000008000057812 */ /* 0x000fca00078ef805 */
[----:B------:R-:W-:Y:S01]  /*c920*/  STG.E.U8 desc[UR36][R2.64], R5 ;  /* 0x0000000502007986 */ /* 0x000fe2000c101124 */
[----:B------:R-:W-:Y:S05]  /*c930*/  EXIT ;  /* 0x000000000000794d */ /* 0x000fea0003800000 */
.L_x_1695:
        /* <DEDUP_REMOVED lines=12> */
.L_x_1701:
[----:B------:R-:W-:Y:S01]  /*ca00*/  IMAD.MOV.U32 R0, RZ, RZ, 0x7f ;  /* 0x0000007fff007424 */ /* 0x000fe200078e00ff */
[----:B------:R-:W-:-:S04]  /*ca10*/  ISETP.GT.U32.AND P0, PT, R4, 0x7f800000, PT ;  /* 0x7f8000000400780c */ /* 0x000fc80003f04070 */
[----:B------:R-:W-:-:S09]  /*ca20*/  SEL R0, R0, 0x7c, P0 ;  /* 0x0000007c00007807 */ /* 0x000fd20000000000 */
.L_x_1702:
[----:B------:R-:W-:Y:S05]  /*ca30*/  BSYNC.RECONVERGENT B0 ;  /* 0x0000000000007941 */ /* 0x000fea0003800200 */
.L_x_1700:
[----:B------:R-:W-:-:S04]  /*ca40*/  SHF.R.U32.HI R5, RZ, 0x18, R5 ;  /* 0x00000018ff057819 */ /* 0x000fc80000011605 */
[----:B------:R-:W-:-:S05]  /*ca50*/  LOP3.LUT R5, R0, 0x80, R5, 0xf8, !PT ;  /* 0x0000008000057812 */ /* 0x000fca00078ef805 */
[----:B------:R-:W-:Y:S01]  /*ca60*/  STG.E.U8 desc[UR36][R2.64], R5 ;  /* 0x0000000502007986 */ /* 0x000fe2000c101124 */
[----:B------:R-:W-:Y:S05]  /*ca70*/  EXIT ;  /* 0x000000000000794d */ /* 0x000fea0003800000 */
.L_x_1694:
[----:B------:R-:W-:-:S05]  /*ca80*/  HADD2.F32 R0, -RZ, R16.H0_H0 ;  /* 0x20000010ff007230 */ /* 0x000fca0000004100 */
[----:B------:R-:W-:-:S05]  /*ca90*/  F2FP.BF16.F32.PACK_AB R0, RZ, R0 ;  /* 0x00000000ff00723e */ /* 0x000fca00000010ff */
[----:B------:R-:W-:Y:S01]  /*caa0*/  STG.E.U16 desc[UR36][R2.64], R0 ;  /* 0x0000000002007986 */ /* 0x000fe2000c101524 */
[----:B------:R-:W-:Y:S05]  /*cab0*/  EXIT ;  /* 0x000000000000794d */ /* 0x000fea0003800000 */
.L_x_1703:
        /* <DEDUP_REMOVED lines=12> */
.L_x_5660:


//--------------------- .text._ZN2at6native18elementwise_kernelILi128ELi4EZNS0_22gpu_kernel_impl_nocastIZZZNS0_66_GLOBAL__N__d53a5ca4_28_ActivationLeakyReluKernel_cu_9e10b42f_310626leaky_relu_backward_kernelERNS_18TensorIteratorBaseERKN3c106ScalarEENKUlvE_clEvENKUlvE1_clEvEUlNS6_4HalfESC_E_EEvS5_RKT_EUliE_EEviT1_ --------------------------
	.section	.text._ZN2at6native18elementwise_kernelILi128ELi4EZNS0_22gpu_kernel_impl_nocastIZZZNS0_66_GLOBAL__N__d53a5ca4_28_ActivationLeakyReluKernel_cu_9e10b42f_310626leaky_relu_backward_kernelERNS_18TensorIteratorBaseERKN3c106ScalarEENKUlvE_clEvENKUlvE1_clEvEUlNS6_4HalfESC_E_EEvS5_RKT_EUliE_EEviT1_,"ax",@progbits
	.align	128
        .global         _ZN2at6native18elementwise_kernelILi128ELi4EZNS0_22gpu_kernel_impl_nocastIZZZNS0_66_GLOBAL__N__d53a5ca4_28_ActivationLeakyReluKernel_cu_9e10b42f_310626leaky_relu_backward_kernelERNS_18TensorIteratorBaseERKN3c106ScalarEENKUlvE_clEvENKUlvE1_clEvEUlNS6_4HalfESC_E_EEvS5_RKT_EUliE_EEviT1_
        .type           _ZN2at6native18elementwise_kernelILi128ELi4EZNS0_22gpu_kernel_impl_nocastIZZZNS0_66_GLOBAL__N__d53a5ca4_28_ActivationLeakyReluKernel_cu_9e10b42f_310626leaky_relu_backward_kernelERNS_18TensorIteratorBaseERKN3c106ScalarEENKUlvE_clEvENKUlvE1_clEvEUlNS6_4HalfESC_E_EEvS5_RKT_EUliE_EEviT1_,@function
        .size           _ZN2at6native18elementwise_kernelILi128ELi4EZNS0_22gpu_kernel_impl_nocastIZZZNS0_66_GLOBAL__N__d53a5ca4_28_ActivationLeakyReluKernel_cu_9e10b42f_310626leaky_relu_backward_kernelERNS_18TensorIteratorBaseERKN3c106ScalarEENKUlvE_clEvENKUlvE1_clEvEUlNS6_4HalfESC_E_EEvS5_RKT_EUliE_EEviT1_,(.L_x_5661 - _ZN2at6native18elementwise_kernelILi128ELi4EZNS0_22gpu_kernel_impl_nocastIZZZNS0_66_GLOBAL__N__d53a5ca4_28_ActivationLeakyReluKernel_cu_9e10b42f_310626leaky_relu_backward_kernelERNS_18TensorIteratorBaseERKN3c106ScalarEENKUlvE_clEvENKUlvE1_clEvEUlNS6_4HalfESC_E_EEvS5_RKT_EUliE_EEviT1_)
        .other          _ZN2at6native18elementwise_kernelILi128ELi4EZNS0_22gpu_kernel_impl_nocastIZZZNS0_66_GLOBAL__N__d53a5ca4_28_ActivationLeakyReluKernel_cu_9e10b42f_310626leaky_relu_backward_kernelERNS_18TensorIteratorBaseERKN3c106ScalarEENKUlvE_clEvENKUlvE1_clEvEUlNS6_4HalfESC_E_EEvS5_RKT_EUliE_EEviT1_,@"STO_CUDA_ENTRY STV_DEFAULT"
_ZN2at6native18elementwise_kernelILi128ELi4EZNS0_22gpu_kernel_impl_nocastIZZZNS0_66_GLOBAL__N__d53a5ca4_28_ActivationLeakyReluKernel_cu_9e10b42f_310626leaky_relu_backward_kernelERNS_18TensorIteratorBaseERKN3c106ScalarEENKUlvE_clEvENKUlvE1_clEvEUlNS6_4HalfESC_E_EEvS5_RKT_EUliE_EEviT1_:
.text._ZN2at6native18elementwise_kernelILi128ELi4EZNS0_22gpu_kernel_impl_nocastIZZZNS0_66_GLOBAL__N__d53a5ca4_28_ActivationLeakyReluKernel_cu_9e10b42f_310626leaky_relu_backward_kernelERNS_18TensorIteratorBaseERKN3c106ScalarEENKUlvE_clEvENKUlvE1_clEvEUlNS6_4HalfESC_E_EEvS5_RKT_EUliE_EEviT1_:
        /* <DEDUP_REMOVED lines=20> */
[----:B------:R-:W-:Y:S01]  /*0140*/  IADD3 R3, PT, PT, R3, 0x80, RZ ;  /* 0x0000008003037810 */ /* 0x000fe20007ffe0ff */
[----:B---3--:R-:W-:-:S05]  /*0150*/  HADD2.F32 R0, -RZ, R4.H0_H0 ;  /* 0x20000004ff007230 */ /* 0x008fca0000004100 */
[----:B------:R-:W-:Y:S01]  /*0160*/  FSETP.GT.FTZ.AND P0, PT, R0, RZ, PT ;  /* 0x000000ff0000720b */ /* 0x000fe20003f14000 */
[----:B--2---:R-:W-:-:S12]  /*0170*/  HADD2.F32 R0, -RZ, R6.H0_H0 ;  /* 0x20000006ff007230 */ /* 0x004fd80000004100 */
[----:B-1----:R-:W-:Y:S01]  /*0180*/  @!P0 FMUL.FTZ R0, R0, UR5 ;  /* 0x0000000500008c20 */ /* 0x002fe20008410000 */
[----:B------:R-:W-:-:S04]  /*0190*/  ISETP.GE.AND P0, PT, R3, UR4, PT ;  /* 0x0000000403007c0c */ /* 0x000fc8000bf06270 */
[----:B------:R-:W-:-:S05]  /*01a0*/  F2FP.F16.F32.PACK_AB R0, RZ, R0 ;  /* 0x00000000ff00723e */ /* 0x000fca00000000ff */
        /* <DEDUP_REMOVED lines=9> */
[----:B------:R-:W-:Y:S01]  /*0240*/  IADD3 R3, PT, PT, R3, 0x80, RZ ;  /* 0x0000008003037810 */ /* 0x000fe20007ffe0ff */
[----:B----4-:R-:W-:-:S05]  /*0250*/  HADD2.F32 R0, -RZ, R4.H0_H0 ;  /* 0x20000004ff007230 */ /* 0x010fca0000004100 */
[----:B------:R-:W-:Y:S01]  /*0260*/  FSETP.GT.FTZ.AND P0, PT, R0, RZ, PT ;  /* 0x000000ff0000720b */ /* 0x000fe20003f14000 */
[----:B---3--:R-:W-:-:S12]  /*0270*/  HADD2.F32 R0, -RZ, R6.H0_H0 ;  /* 0x20000006ff007230 */ /* 0x008fd80000004100 */
[----:B--2---:R-:W-:-:S05]  /*0280*/  @!P0 FMUL.FTZ R0, R0, UR5 ;  /* 0x0000000500008c20 */ /* 0x004fca0008410000 */
[----:B------:R-:W-:-:S05]  /*0290*/  F2FP.F16.F32.PACK_AB R0, RZ, R0 ;  /* 0x00000000ff00723e */ /* 0x000fca00000000ff */
[----:B0-----:R0:W-:Y:S02]  /*02a0*/  STG.E.U16 desc[UR6][R8.64], R0 ;  /* 0x0000000008007986 */ /* 0x0011e4000c101506 */
.L_x_1707:
[----:B------:R-:W-:-:S13]  /*02b0*/  ISETP.GE.AND P0, PT, R3, UR4, PT ;  /* 0x0000000403007c0c */ /* 0x000fda000bf06270 */
[----:B------:R-:W-:Y:S05]  /*02c0*/  @P0 BREAK.RELIABLE B1 ;  /* 0x0000000000010942 */ /* 0x000fea0003800100 */
[----:B------:R-:W-:Y:S05]  /*02d0*/  @P0 BRA `(.L_x_1708) ;  /* 0x0000000000380947 */ /* 0x000fea0003800000 */
[----:B------:R-:W-:Y:S05]  /*02e0*/  BSYNC.RELIABLE B1 ;  /* 0x0000000000017941 */ /* 0x000fea0003800100 */
.L_x_1706:
        /* <DEDUP_REMOVED lines=13> */
.L_x_1708:
[----:B------:R-:W-:Y:S05]  /*03c0*/  BSYNC.RECONVERGENT B0 ;  /* 0x0000000000007941 */ /* 0x000fea0003800200 */
.L_x_1705:
        /* <DEDUP_REMOVED lines=9> */
[----:B01----:R-:W-:-:S05]  /*0460*/  HADD2.F32 R0, -RZ, R2.H0_H0 ;  /* 0x20000002ff007230 */ /* 0x003fca0000004100 */
[----:B------:R-:W-:Y:S01]  /*0470*/  FSETP.GT.FTZ.AND P0, PT, R0, RZ, PT ;  /* 0x000000ff0000720b */ /* 0x000fe20003f14000 */
[----:B--2---:R-:W-:-:S12]  /*0480*/  HADD2.F32 R0, -RZ, R4.H0_H0 ;  /* 0x20000004ff007230 */ /* 0x004fd80000004100 */
[----:B---3--:R-:W-:-:S05]  /*0490*/  @!P0 FMUL.FTZ R0, R0, UR4 ;  /* 0x0000000400008c20 */ /* 0x008fca0008410000 */
[----:B------:R-:W-:-:S05]  /*04a0*/  F2FP.F16.F32.PACK_AB R0, RZ, R0 ;  /* 0x00000000ff00723e */ /* 0x000fca00000000ff */
[----:B----4-:R-:W-:Y:S01]  /*04b0*/  STG.E.U16 desc[UR6][R6.64], R0 ;  /* 0x0000000006007986 */ /* 0x010fe2000c101506 */
[----:B------:R-:W-:Y:S05]  /*04c0*/  EXIT ;  /* 0x000000000000794d */ /* 0x000fea0003800000 */
.L_x_1704:
        /* <DEDUP_REMOVED lines=356> */
.L_x_1712:
[----:B------:R-:W0:Y:S01]  /*1b10*/  LDCU.128 UR8, c[0x0][0x5f0] ;  /* 0x0000be00ff0877ac */ /* 0x000e220008000c00 */
[----:B------:R-:W1:Y:S01]  /*1b20*/  LDCU UR5, c[0x0][0x600] ;  /* 0x0000c000ff0577ac */ /* 0x000e620008000800 */
[----:B0-----:R-:W-:-:S04]  /*1b30*/  IADD3 R6, P0, PT, R6, UR8, RZ ;  /* 0x0000000806067c10 */ /* 0x001fc8000ff1e0ff */
[----:B------:R-:W-:Y:S01]  /*1b40*/  IADD3.X R7, PT, PT, RZ, UR9, RZ, P0, !PT ;  /* 0x00000009ff077c10 */ /* 0x000fe200087fe4ff */
[----:B------:R-:W0:Y:S04]  /*1b50*/  LDCU.64 UR8, c[0x0][0x5e8] ;  /* 0x0000bd00ff0877ac */ /* 0x000e280008000a00 */
[----:B------:R-:W2:Y:S01]  /*1b60*/  LDG.E.U16 R6, desc[UR6][R6.64] ;  /* 0x0000000606067981 */ /* 0x000ea2000c1e1500 */
[----:B------:R-:W-:-:S04]  /*1b70*/  IADD3 R8, P0, PT, R4, UR10, RZ ;  /* 0x0000000a04087c10 */ /* 0x000fc8000ff1e0ff */
[----:B------:R-:W-:-:S05]  /*1b80*/  IADD3.X R9, PT, PT, RZ, UR11, RZ, P0, !PT ;  /* 0x0000000bff097c10 */ /* 0x000fca00087fe4ff */
[----:B------:R-:W3:Y:S01]  /*1b90*/  LDG.E.U16 R8, desc[UR6][R8.64] ;  /* 0x0000000608087981 */ /* 0x000ee2000c1e1500 */
[----:B------:R-:W-:Y:S01]  /*1ba0*/  IADD3 R3, PT, PT, R3, 0x80, RZ ;  /* 0x0000008003037810 */ /* 0x000fe20007ffe0ff */
[----:B--2---:R-:W-:-:S05]  /*1bb0*/  HADD2.F32 R4, -RZ, R6.H0_H0 ;  /* 0x20000006ff047230 */ /* 0x004fca0000004100 */
[----:B------:R-:W-:Y:S01]  /*1bc0*/  FSETP.GT.FTZ.AND P0, PT, R4, RZ, PT ;  /* 0x000000ff0400720b */ /* 0x000fe20003f14000 */
[----:B---3--:R-:W-:-:S12]  /*1bd0*/  HADD2.F32 R10, -RZ, R8.H0_H0 ;  /* 0x20000008ff0a7230 */ /* 0x008fd80000004100 */
[----:B-1----:R-:W-:Y:S01]  /*1be0*/  @!P0 FMUL.FTZ R10, R10, UR5 ;  /* 0x000000050a0a8c20 */ /* 0x002fe20008410000 */
[----:B0-----:R-:W-:-:S04]  /*1bf0*/  IADD3 R4, P0, PT, R5, UR8, RZ ;  /* 0x0000000805047c10 */ /* 0x001fc8000ff1e0ff */
[----:B------:R-:W-:Y:S02]  /*1c00*/  F2FP.F16.F32.PACK_AB R10, RZ, R10 ;  /* 0x0000000aff0a723e */ /* 0x000fe400000000ff */
        /* <DEDUP_REMOVED lines=353> */
.L_x_1714:
        /* <DEDUP_REMOVED lines=16> */
[----:B------:R-:W-:-:S05]  /*3320*/  IADD3.X R5, PT, PT, RZ, UR9, RZ, P0, !PT ;  /* 0x00000009ff057c10 */ /* 0x000fca00087fe4ff */
[----:B------:R0:W-:Y:S02]  /*3330*/  STG.E.U16 desc[UR6][R4.64], R10 ;  /* 0x0000000a04007986 */ /* 0x0001e4000c101506 */
.L_x_1711:
[----:B------:R-:W-:-:S13]  /*3340*/  ISETP.GE.AND P0, PT, R3, UR4, PT ;  /* 0x0000000403007c0c */ /* 0x000fda000bf06270 */
[----:B------:R-:W-:Y:S05]  /*3350*/  @P0 BREAK.RELIABLE B1 ;  /* 0x0000000000010942 */ /* 0x000fea0003800100 */
[----:B------:R-:W-:Y:S05]  /*3360*/  @P0 BRA `(.L_x_1713) ;  /* 0x0000001400bc0947 */ /* 0x000fea0003800000 */
[----:B------:R-:W-:Y:S05]  /*3370*/  BSYNC.RELIABLE B1 ;  /* 0x0000000000017941 */ /* 0x000fea0003800100 */
.L_x_1710:
        /* <DEDUP_REMOVED lines=348> */
.L_x_1715:
        /* <DEDUP_REMOVED lines=18> */
.L_x_1713:
[----:B------:R-:W-:Y:S05]  /*4a60*/  BSYNC.RECONVERGENT B0 ;  /* 0x0000000000007941 */ /* 0x000fea0003800200 */
.L_x_1709:
        /* <DEDUP_REMOVED lines=351> */
.L_x_1716:
[----:B------:R-:W0:Y:S01]  /*6060*/  LDCU.128 UR8, c[0x0][0x5f0] ;  /* 0x0000be00ff0877ac */ /* 0x000e220008000c00 */
[----:B------:R-:W1:Y:S01]  /*6070*/  LDCU.64 UR4, c[0x0][0x5e8] ;  /* 0x0000bd00ff0477ac */ /* 0x000e620008000a00 */
[----:B0-----:R-:W-:Y:S01]  /*6080*/  IADD3 R4, P0, PT, R4, UR8, RZ ;  /* 0x0000000804047c10 */ /* 0x001fe2000ff1e0ff */
[----:B------:R-:W0:Y:S03]  /*6090*/  LDCU UR8, c[0x0][0x600] ;  /* 0x0000c000ff0877ac */ /* 0x000e260008000800 */
[----:B------:R-:W-:-:S05]  /*60a0*/  IADD3.X R5, PT, PT, RZ, UR9, RZ, P0, !PT ;  /* 0x00000009ff057c10 */ /* 0x000fca00087fe4ff */
[----:B------:R-:W2:Y:S01]  /*60b0*/  LDG.E.U16 R4, desc[UR6][R4.64] ;  /* 0x0000000604047981 */ /* 0x000ea2000c1e1500 */
[----:B------:R-:W-:-:S04]  /*60c0*/  IADD3 R6, P0, PT, R2, UR10, RZ ;  /* 0x0000000a02067c10 */ /* 0x000fc8000ff1e0ff */
[----:B------:R-:W-:-:S05]  /*60d0*/  IADD3.X R7, PT, PT, RZ, UR11, RZ, P0, !PT ;  /* 0x0000000bff077c10 */ /* 0x000fca00087fe4ff */
[----:B------:R-:W3:Y:S01]  /*60e0*/  LDG.E.U16 R6, desc[UR6][R6.64] ;  /* 0x0000000606067981 */ /* 0x000ee2000c1e1500 */
[----:B--2---:R-:W-:-:S05]  /*60f0*/  HADD2.F32 R0, -RZ, R4.H0_H0 ;  /* 0x20000004ff007230 */ /* 0x004fca0000004100 */
[----:B------:R-:W-:Y:S01]  /*6100*/  FSETP.GT.FTZ.AND P0, PT, R0, RZ, PT ;  /* 0x000000ff0000720b */ /* 0x000fe20003f14000 */
[----:B---3--:R-:W-:-:S12]  /*6110*/  HADD2.F32 R0, -RZ, R6.H0_H0 ;  /* 0x20000006ff007230 */ /* 0x008fd80000004100 */
[----:B0-----:R-:W-:Y:S01]  /*6120*/  @!P0 FMUL.FTZ R0, R0, UR8 ;  /* 0x0000000800008c20 */ /* 0x001fe20008410000 */
[----:B-1----:R-:W-:-:S04]  /*6130*/  IADD3 R2, P0, PT, R3, UR4, RZ ;  /* 0x0000000403027c10 */ /* 0x002fc8000ff1e0ff */
[----:B------:R-:W-:Y:S02]  /*6140*/  F2FP.F16.F32.PACK_AB R0, RZ, R0 ;  /* 0x00000000ff00723e */ /* 0x000fe400000000ff */
[----:B------:R-:W-:-:S05]  /*6150*/  IADD3.X R3, PT, PT, RZ, UR5, RZ, P0, !PT ;  /* 0x00000005ff037c10 */ /* 0x000fca00087fe4ff */
[----:B------:R-:W-:Y:S01]  /*6160*/  STG.E.U16 desc[UR6][R2.64], R0 ;  /* 0x0000000002007986 */ /* 0x000fe2000c101506 */
[----:B------:R-:W-:Y:S05]  /*6170*/  EXIT ;  /* 0x000000000000794d */ /* 0x000fea0003800000 */
.L_x_1717:
        /* <DEDUP_REMOVED lines=16> */
.L_x_5661:


//--------------------- .text._ZN2at6native27unrolled_elementwise_kernelIZZZNS0_66_GLOBAL__N__d53a5ca4_28_ActivationLeakyReluKernel_cu_9e10b42f_310626leaky_relu_backward_kernelERNS_18TensorIteratorBaseERKN3c106ScalarEENKUlvE_clEvENKUlvE1_clEvEUlNS5_4HalfESB_E_St5arrayIPcLm3EELi4E23TrivialOffsetCalculatorILi2EjESG_ILi1EjENS0_6memory15LoadWithoutCastENSJ_16StoreWithoutCastEEEviT_T0_T2_T3_T4_T5_ --------------------------
	.section	.text._ZN2at6native27unrolled_elementwise_kernelIZZZNS0_66_GLOBAL__N__d53a5ca4_28_ActivationLeakyReluKernel_cu_9e10b42f_310626leaky_relu_backward_kernelERNS_18TensorIteratorBaseERKN3c106ScalarEENKUlvE_clEvENKUlvE1_clEvEUlNS5_4HalfESB_E_St5arrayIPcLm3EELi4E23TrivialOffsetCalculatorILi2EjESG_ILi1EjENS0_6memory15LoadWithoutCastENSJ_16StoreWithoutCastEEEviT_T0_T2_T3_T4_T5_,"ax",@progbits
	.align	128
        .global         _ZN2at6native27unrolled_elementwise_kernelIZZZNS0_66_GLOBAL__N__d53a5ca4_28_ActivationLeakyReluKernel_cu_9e10b42f_310626leaky_relu_backward_kernelERNS_18TensorIteratorBaseERKN3c106ScalarEENKUlvE_clEvENKUlvE1_clEvEUlNS5_4HalfESB_E_St5arrayIPcLm3EELi4E23TrivialOffsetCalculatorILi2EjESG_ILi1EjENS0_6memory15LoadWithoutCastENSJ_16StoreWithoutCastEEEviT_T0_T2_T3_T4_T5_
        .type           _ZN2at6native27unrolled_elementwise_kernelIZZZNS0_66_GLOBAL__N__d53a5ca4_28_ActivationLeakyReluKernel_cu_9e10b42f_310626leaky_relu_backward_kernelERNS_18TensorIteratorBaseERKN3c106ScalarEENKUlvE_clEvENKUlvE1_clEvEUlNS5_4HalfESB_E_St5arrayIPcLm3EELi4E23TrivialOffsetCalculatorILi2EjESG_ILi1EjENS0_6memory15LoadWithoutCastENSJ_16StoreWithoutCastEEEviT_T0_T2_T3_T4_T5_,@function
        .size           _ZN2at6native27unrolled_elementwise_kernelIZZZNS0_66_GLOBAL__N__d53a5ca4_28_ActivationLeakyReluKernel_cu_9e10b42f_310626leaky_relu_backward_kernelERNS_18TensorIteratorBaseERKN3c106ScalarEENKUlvE_clEvENKUlvE1_clEvEUlNS5_4HalfESB_E_St5arrayIPcLm3EELi4E23TrivialOffsetCalculatorILi2EjESG_ILi1EjENS0_6memory15LoadWithoutCastENSJ_16StoreWithoutCastEEEviT_T0_T2_T3_T4_T5_,(.L_x_5662 - _ZN2at6native27unrolled_elementwise_kernelIZZZNS0_66_GLOBAL__N__d53a5ca4_28_ActivationLeakyReluKernel_cu_9e10b42f_310626leaky_relu_backward_kernelERNS_18TensorIteratorBaseERKN3c106ScalarEENKUlvE_clEvENKUlvE1_clEvEUlNS5_4HalfESB_E_St5arrayIPcLm3EELi4E23TrivialOffsetCalculatorILi2EjESG_ILi1EjENS0_6memory15LoadWithoutCastENSJ_16StoreWithoutCastEEEviT_T0_T2_T3_T4_T5_)
        .other          _ZN2at6native27unrolled_elementwise_kernelIZZZNS0_66_GLOBAL__N__d53a5ca4_28_ActivationLeakyReluKernel_cu_9e10b42f_310626leaky_relu_backward_kernelERNS_18TensorIteratorBaseERKN3c106ScalarEENKUlvE_clEvENKUlvE1_clEvEUlNS5_4HalfESB_E_St5arrayIPcLm3EELi4E23TrivialOffsetCalculatorILi2EjESG_ILi1EjENS0_6memory15LoadWithoutCastENSJ_16StoreWithoutCastEEEviT_T0_T2_T3_T4_T5_,@"STO_CUDA_ENTRY STV_DEFAULT"
_ZN2at6native27unrolled_elementwise_kernelIZZZNS0_66_GLOBAL__N__d53a5ca4_28_ActivationLeakyReluKernel_cu_9e10b42f_310626leaky_relu_backward_kernelERNS_18TensorIteratorBaseERKN3c106ScalarEENKUlvE_clEvENKUlvE1_clEvEUlNS5_4HalfESB_E_St5arrayIPcLm3EELi4E23TrivialOffsetCalculatorILi2EjESG_ILi1EjENS0_6memory15LoadWithoutCastENSJ_16StoreWithoutCastEEEviT_T0_T2_T3_T4_T5_:
.text._ZN2at6native27unrolled_elementwise_kernelIZZZNS0_66_GLOBAL__N__d53a5ca4_28_ActivationLeakyReluKernel_cu_9e10b42f_310626leaky_relu_backward_kernelERNS_18TensorIteratorBaseERKN3c106ScalarEENKUlvE_clEvENKUlvE1_clEvEUlNS5_4HalfESB_E_St5arrayIPcLm3EELi4E23TrivialOffsetCalculatorILi2EjESG_ILi1EjENS0_6memory15LoadWithoutCastENSJ_16StoreWithoutCastEEEviT_T0_T2_T3_T4_T5_:
        /* <DEDUP_REMOVED lines=14> */
[----:B------:R-:W0:Y:S01]  /*00e0*/  LDC.64 R12, c[0x0][0x3a8] ;  /* 0x0000ea00ff0c7b82 */ /* 0x000e220000000a00 */
[----:B------:R-:W-:Y:S01]  /*00f0*/  @!P0 VIADD R0, R14, 0x80 ;  /* 0x000000800e008836 */ /* 0x000fe20000000000 */
[----:B------:R-:W-:-:S04]  /*0100*/  @!P0 LEA R23, R15, R14, 0x9 ;  /* 0x0000000e0f178211 */ /* 0x000fc800078e48ff */
[----:B------:R-:W-:Y:S01]  /*0110*/  ISETP.GE.AND P1, PT, R0, R17, PT ;  /* 0x000000110000720c */ /* 0x000fe20003f26270 */
[----:B---3--:R-:W-:-:S05]  /*0120*/  @!P0 IMAD.WIDE.U32 R10, R23, 0x2, R10 ;  /* 0x00000002170a8825 */ /* 0x008fca00078e000a */
[----:B-1----:R1:W3:Y:S07]  /*0130*/  @!P0 LDG.E.U16 R21, desc[UR4][R10.64] ;  /* 0x000000040a158981 */ /* 0x0022ee000c1e1500 */
[----:B------:R-:W-:Y:S01]  /*0140*/  @!P1 LEA R19, R15, R0, 0x9 ;  /* 0x000000000f139211 */ /* 0x000fe200078e48ff */
[----:B------:R-:W-:Y:S02]  /*0150*/  @!P1 VIADD R0, R0, 0x80 ;  /* 0x0000008000009836 */ /* 0x000fe40000000000 */
[----:B--2---:R-:W-:Y:S01]  /*0160*/  @!P0 IMAD.WIDE.U32 R2, R23, 0x2, R2 ;  /* 0x0000000217028825 */ /* 0x004fe200078e0002 */
[----:B------:R-:W-:Y:S01]  /*0170*/  PRMT R22, RZ, 0x7610, R22 ;  /* 0x00007610ff167816 */ /* 0x000fe20000000016 */
[----:B-1----:R-:W1:Y:S01]  /*0180*/  LDC.64 R10, c[0x0][0x3a0] ;  /* 0x0000e800ff0a7b82 */ /* 0x002e620000000a00 */
[----:B------:R-:W-:-:S02]  /*0190*/  ISETP.GE.AND P2, PT, R0, R17, PT ;  /* 0x000000110000720c */ /* 0x000fc40003f46270 */
[----:B------:R-:W-:Y:S01]  /*01a0*/  PRMT R23, RZ, 0x7610, R23 ;  /* 0x00007610ff177816 */ /* 0x000fe20000000017 */
[----:B----4-:R-:W-:-:S05]  /*01b0*/  @!P1 IMAD.WIDE.U32 R4, R19, 0x2, R4 ;  /* 0x0000000213049825 */ /* 0x010fca00078e0004 */
[----:B------:R-:W2:Y:S04]  /*01c0*/  @!P0 LDG.E.U16 R23, desc[UR4][R2.64] ;  /* 0x0000000402178981 */ /* 0x000ea8000c1e1500 */
[----:B------:R4:W2:Y:S01]  /*01d0*/  @!P1 LDG.E.U16 R22, desc[UR4][R4.64] ;  /* 0x0000000404169981 */ /* 0x0008a2000c1e1500 */
[----:B------:R-:W-:Y:S01]  /*01e0*/  @!P2 IMAD R25, R15, 0x200, R0 ;  /* 0x000002000f19a824 */ /* 0x000fe200078e0200 */
[----:B------:R-:W-:Y:S01]  /*01f0*/  PRMT R24, RZ, 0x7610, R24 ;  /* 0x00007610ff187816 */ /* 0x000fe20000000018 */
[----:B0-----:R-:W-:Y:S01]  /*0200*/  @!P1 IMAD.WIDE.U32 R6, R19, 0x2, R6 ;  /* 0x0000000213069825 */ /* 0x001fe200078e0006 */
[----:B------:R-:W-:-:S03]  /*0210*/  PRMT R19, RZ, 0x7610, R19 ;  /* 0x00007610ff137816 */ /* 0x000fc60000000013 */
[----:B------:R-:W-:-:S03]  /*0220*/  @!P2 IMAD.WIDE.U32 R8, R25, 0x2, R8 ;  /* 0x000000021908a825 */ /* 0x000fc600078e0008 */
[----:B------:R-:W2:Y:S01]  /*0230*/  @!P1 LDG.E.U16 R19, desc[UR4][R6.64] ;  /* 0x0000000406139981 */ /* 0x000ea2000c1e1500 */
[----:B----4-:R-:W0:Y:S03]  /*0240*/  LDC.64 R4, c[0x0][0x3a8] ;  /* 0x0000ea00ff047b82 */ /* 0x010e260000000a00 */
[----:B------:R4:W2:Y:S01]  /*0250*/  @!P2 LDG.E.U16 R24, desc[UR4][R8.64] ;  /* 0x000000040818a981 */ /* 0x0008a2000c1e1500 */
[----:B------:R-:W-:Y:S01]  /*0260*/  @!P2 IMAD.WIDE.U32 R12, R25, 0x2, R12 ;  /* 0x00000002190ca825 */ /* 0x000fe200078e000c */
[----:B------:R-:W-:-:S06]  /*0270*/  PRMT R25, RZ, 0x7610, R25 ;  /* 0x00007610ff197816 */ /* 0x000fcc0000000019 */
[----:B------:R1:W2:Y:S01]  /*0280*/  @!P2 LDG.E.U16 R25, desc[UR4][R12.64] ;  /* 0x000000040c19a981 */ /* 0x0002a2000c1e1500 */
[----:B------:R-:W-:Y:S02]  /*0290*/  @!P2 IADD3 R0, PT, PT, R0, 0x80, RZ ;  /* 0x000000800000a810 */ /* 0x000fe40007ffe0ff */
[-C--:B------:R-:W-:Y:S02]  /*02a0*/  ISETP.GE.AND P3, PT, R14, R17.reuse, PT ;  /* 0x000000110e00720c */ /* 0x080fe40003f66270 */
[----:B------:R-:W-:Y:S02]  /*02b0*/  ISETP.GE.AND P0, PT, R0, R17, PT ;  /* 0x000000110000720c */ /* 0x000fe40003f06270 */
[C---:B------:R-:W-:Y:S01]  /*02c0*/  IADD3 R26, PT, PT, R14.reuse, 0x80, RZ ;  /* 0x000000800e1a7810 */ /* 0x040fe20007ffe0ff */
[----:B------:R-:W-:-:S03]  /*02d0*/  VIADD R2, R14, 0x100 ;  /* 0x000001000e027836 */ /* 0x000fc60000000000 */
[----:B------:R-:W-:-:S05]  /*02e0*/  ISETP.GE.AND P2, PT, R26, R17, PT ;  /* 0x000000111a00720c */ /* 0x000fca0003f46270 */
[----:B----4-:R-:W4:Y:S02]  /*02f0*/  @!P3 LDC R8, c[0x0][0x388] ;  /* 0x0000e200ff08bb82 */ /* 0x010f240000000800 */
[--C-:B------:R-:W-:Y:S01]  /*0300*/  @!P0 IMAD R27, R15, 0x200, R0.reuse ;  /* 0x000002000f1b8824 */ /* 0x100fe200078e0200 */
[----:B------:R-:W-:Y:S02]  /*0310*/  PRMT R0, RZ, 0x7610, R0 ;  /* 0x00007610ff007816 */ /* 0x000fe40000000000 */
[----:B------:R-:W-:Y:S01]  /*0320*/  PRMT R6, RZ, 0x7610, R6 ;  /* 0x00007610ff067816 */ /* 0x000fe20000000006 */
[C---:B-1----:R-:W-:Y:S01]  /*0330*/  @!P0 IMAD.WIDE.U32 R10, R27.reuse, 0x2, R10 ;  /* 0x000000021b0a8825 */ /* 0x042fe200078e000a */
[----:B------:R-:W-:Y:S01]  /*0340*/  ISETP.GE.AND P1, PT, R2, R17, PT ;  /* 0x000000110200720c */ /* 0x000fe20003f26270 */
[----:B------:R-:W1:Y:S02]  /*0350*/  @!P2 LDC R12, c[0x0][0x388] ;  /* 0x0000e200ff0cab82 */ /* 0x000e640000000800 */
[----:B0-----:R-:W-:Y:S01]  /*0360*/  @!P0 IMAD.WIDE.U32 R4, R27, 0x2, R4 ;  /* 0x000000021b048825 */ /* 0x001fe200078e0004 */
[----:B------:R0:W5:Y:S04]  /*0370*/  @!P0 LDG.E.U16 R0, desc[UR4][R10.64] ;  /* 0x000000040a008981 */ /* 0x000168000c1e1500 */
[----:B------:R0:W5:Y:S01]  /*0380*/  @!P0 LDG.E.U16 R6, desc[UR4][R4.64] ;  /* 0x0000000404068981 */ /* 0x000162000c1e1500 */
[----:B------:R-:W4:Y:S08]  /*0390*/  @!P3 LDC.64 R2, c[0x0][0x398] ;  /* 0x0000e600ff02bb82 */ /* 0x000f300000000a00 */
[----:B0-----:R-:W0:Y:S01]  /*03a0*/  @!P1 LDC R10, c[0x0][0x388] ;  /* 0x0000e200ff0a9b82 */ /* 0x001e220000000800 */
[----:B------:R-:W-:Y:S01]  /*03b0*/  @!P3 IMAD R5, R15, 0x200, R14 ;  /* 0x000002000f05b824 */ /* 0x000fe200078e020e */
[----:B------:R-:W-:-:S02]  /*03c0*/  IADD3 R4, PT, PT, R14, 0x180, RZ ;  /* 0x000001800e047810 */ /* 0x000fc40007ffe0ff */
[----:B------:R-:W-:Y:S01]  /*03d0*/  @!P3 MOV R14, R26 ;  /* 0x0000001a000eb202 */ /* 0x000fe20000000f00 */
[----:B----4-:R-:W-:Y:S01]  /*03e0*/  @!P3 IMAD.WIDE.U32 R2, R5, 0x2, R2 ;  /* 0x000000020502b825 */ /* 0x010fe200078e0002 */
[----:B------:R-:W-:Y:S03]  /*03f0*/  BSSY.RECONVERGENT B0, `(.L_x_1718) ;  /* 0x000001e000007945 */ /* 0x000fe60003800200 */
[----:B---3--:R-:W-:-:S05]  /*0400*/  @!P3 HADD2.F32 R21, -RZ, R21.H0_H0 ;  /* 0x20000015ff15b230 */ /* 0x008fca0000004100 */
[----:B------:R-:W-:Y:S01]  /*0410*/  FSETP.GT.OR P0, PT, R21, RZ, P3 ;  /* 0x000000ff1500720b */ /* 0x000fe20001f04400 */
[----:B--2---:R-:W-:Y:S02]  /*0420*/  @!P3 HADD2.F32 R23, -RZ, R23.H0_H0 ;  /* 0x20000017ff17b230 */ /* 0x004fe40000004100 */
[----:B------:R-:W-:-:S10]  /*0430*/  @!P2 HADD2.F32 R22, -RZ, R22.H0_H0 ;  /* 0x20000016ff16a230 */ /* 0x000fd40000004100 */
[----:B------:R-:W-:Y:S01]  /*0440*/  @!P0 FMUL.FTZ R23, R23, R8 ;  /* 0x0000000817178220 */ /* 0x000fe20000410000 */
[----:B------:R-:W-:-:S04]  /*0450*/  FSETP.GT.OR P5, PT, R22, RZ, P2 ;  /* 0x000000ff1600720b */ /* 0x000fc800017a4400 */
[----:B------:R-:W-:Y:S01]  /*0460*/  @!P3 F2FP.F16.F32.PACK_AB R20, RZ, R23 ;  /* 0x00000017ff14b23e */ /* 0x000fe200000000ff */
[----:B------:R-:W-:Y:S02]  /*0470*/  @!P2 HADD2.F32 R19, -RZ, R19.H0_H0 ;  /* 0x20000013ff13a230 */ /* 0x000fe40000004100 */
[----:B------:R-:W-:Y:S02]  /*0480*/  @!P1 HADD2.F32 R24, -RZ, R24.H0_H0 ;  /* 0x20000018ff189230 */ /* 0x000fe40000004100 */
[----:B------:R2:W-:Y:S03]  /*0490*/  @!P3 STG.E.U16 desc[UR4][R2.64], R20 ;  /* 0x000000140200b986 */ /* 0x0005e6000c101504 */
[----:B------:R-:W-:Y:S01]  /*04a0*/  FSETP.GT.OR P4, PT, R24, RZ, P1 ;  /* 0x000000ff1800720b */ /* 0x000fe20000f84400 */
[----:B-1----:R-:W-:Y:S01]  /*04b0*/  @!P5 FMUL.FTZ R19, R19, R12 ;  /* 0x0000000c1313d220 */ /* 0x002fe20000410000 */
[-C--:B------:R-:W-:Y:S01]  /*04c0*/  ISETP.GE.AND P5, PT, R14, R17.reuse, PT ;  /* 0x000000110e00720c */ /* 0x080fe20003fa6270 */
[----:B------:R-:W-:Y:S01]  /*04d0*/  @!P1 HADD2.F32 R25, -RZ, R25.H0_H0 ;  /* 0x20000019ff199230 */ /* 0x000fe20000004100 */
[----:B------:R-:W-:-:S02]  /*04e0*/  ISETP.GE.AND P0, PT, R4, R17, PT ;  /* 0x000000110400720c */ /* 0x000fc40003f06270 */
[----:B------:R-:W-:-:S07]  /*04f0*/  @!P2 F2FP.F16.F32.PACK_AB R16, RZ, R19 ;  /* 0x00000013ff10a23e */ /* 0x000fce00000000ff */
[----:B0-----:R-:W-:-:S05]  /*0500*/  @!P4 FMUL.FTZ R25, R25, R10 ;  /* 0x0000000a1919c220 */ /* 0x001fca0000410000 */
[----:B------:R-:W-:Y:S01]  /*0510*/  @!P1 F2FP.F16.F32.PACK_AB R18, RZ, R25 ;  /* 0x00000019ff12923e */ /* 0x000fe200000000ff */
[----:B--2---:R-:W-:Y:S06]  /*0520*/  @P5 BRA `(.L_x_1719) ;  /* 0x0000000000285947 */ /* 0x004fec0003800000 */
[----:B------:R-:W0:Y:S01]  /*0530*/  LDC.64 R2, c[0x0][0x398] ;  /* 0x0000e600ff027b82 */ /* 0x000e220000000a00 */
[----:B------:R-:W-:Y:S01]  /*0540*/  IMAD R5, R15, 0x200, R14 ;  /* 0x000002000f057824 */ /* 0x000fe200078e020e */
[----:B------:R-:W-:-:S04]  /*0550*/  IADD3 R14, PT, PT, R14, 0x80, RZ ;  /* 0x000000800e0e7810 */ /* 0x000fc80007ffe0ff */
[----:B------:R-:W-:-:S13]  /*0560*/  ISETP.GE.AND P1, PT, R14, R17, PT ;  /* 0x000000110e00720c */ /* 0x000fda0003f26270 */
[----:B------:R-:W-:Y:S01]  /*0570*/  @!P1 IMAD R7, R15, 0x200, R14 ;  /* 0x000002000f079824 */ /* 0x000fe200078e020e */
[----:B------:R-:W-:Y:S01]  /*0580*/  @!P1 IADD3 R14, PT, PT, R14, 0x80, RZ ;  /* 0x000000800e0e9810 */ /* 0x000fe20007ffe0ff */
[----:B0-----:R-:W-:-:S04]  /*0590*/  IMAD.WIDE.U32 R4, R5, 0x2, R2 ;  /* 0x0000000205047825 */ /* 0x001fc800078e0002 */
[----:B------:R-:W-:Y:S01]  /*05a0*/  @!P1 IMAD.WIDE.U32 R2, R7, 0x2, R2 ;  /* 0x0000000207029825 */ /* 0x000fe200078e0002 */
[----:B------:R0:W-:Y:S04]  /*05b0*/  STG.E.U16 desc[UR4][R4.64], R16 ;  /* 0x0000001004007986 */ /* 0x0001e8000c101504 */
[----:B------:R0:W-:Y:S02]  /*05c0*/  @!P1 STG.E.U16 desc[UR4][R2.64], R18 ;  /* 0x0000001202009986 */ /* 0x0001e4000c101504 */
.L_x_1719:
[----:B------:R-:W-:Y:S05]  /*05d0*/  BSYNC.RECONVERGENT B0 ;  /* 0x0000000000007941 */ /* 0x000fea0003800200 */
.L_x_1718:
[----:B0-----:R-:W0:Y:S01]  /*05e0*/  @!P0 LDC R5, c[0x0][0x388] ;  /* 0x0000e200ff058b82 */ /* 0x001e220000000800 */
[----:B------:R-:W-:Y:S01]  /*05f0*/  ISETP.GE.AND P1, PT, R14, R17, PT ;  /* 0x000000110e00720c */ /* 0x000fe20003f26270 */
[----:B-----5:R-:W-:-:S05]  /*0600*/  @!P0 HADD2.F32 R0, -RZ, R0.H0_H0 ;  /* 0x20000000ff008230 */ /* 0x020fca0000004100 */
[----:B------:R-:W-:-:S07]  /*0610*/  FSETP.GT.OR P2, PT, R0, RZ, P0 ;  /* 0x000000ff0000720b */ /* 0x000fce0000744400 */
[----:B------:R-:W-:Y:S06]  /*0620*/  @P1 EXIT ;  /* 0x000000000000194d */ /* 0x000fec0003800000 */
[----:B------:R-:W1:Y:S01]  /*0630*/  LDC.64 R2, c[0x0][0x398] ;  /* 0x0000e600ff027b82 */ /* 0x000e620000000a00 */
[----:B------:R-:W-:Y:S02]  /*0640*/  @!P0 HADD2.F32 R6, -RZ, R6.H0_H0 ;  /* 0x20000006ff068230 */ /* 0x000fe40000004100 */
[----:B------:R-:W-:-:S03]  /*0650*/  IMAD R15, R15, 0x200, R14 ;  /* 0x000002000f0f7824 */ /* 0x000fc600078e020e */
[----:B0-----:R-:W-:-:S05]  /*0660*/  @!P2 FMUL.FTZ R6, R6, R5 ;  /* 0x000000050606a220 */ /* 0x001fca0000410000 */
[----:B------:R-:W-:Y:S01]  /*0670*/  @!P0 F2FP.F16.F32.PACK_AB R0, RZ, R6 ;  /* 0x00000006ff00823e */ /* 0x000fe200000000ff */
[----:B-1----:R-:W-:-:S05]  /*0680*/  IMAD.WIDE.U32 R2, R15, 0x2, R2 ;  /* 0x000000020f027825 */ /* 0x002fca00078e0002 */
[----:B------:R-:W-:Y:S01]  /*0690*/  STG.E.U16 desc[UR4][R2.64], R0 ;  /* 0x0000000002007986 */ /* 0x000fe2000c101504 */
[----:B------:R-:W-:Y:S05]  /*06a0*/  EXIT ;  /* 0x000000000000794d */ /* 0x000fea0003800000 */
.L_x_1720:
        /* <DEDUP_REMOVED lines=13> */
.L_x_5662:


//--------------------- .text._ZN2at6native29vectorized_elementwise_kernelILi2EZZZNS0_66_GLOBAL__N__d53a5ca4_28_ActivationLeakyReluKernel_cu_9e10b42f_310626leaky_relu_backward_kernelERNS_18TensorIteratorBaseERKN3c106ScalarEENKUlvE_clEvENKUlvE1_clEvEUlNS5_4HalfESB_E_St5arrayIPcLm3EEEEviT0_T1_ --------------------------
	.section	.text._ZN2at6native29vectorized_elementwise_kernelILi2EZZZNS0_66_GLOBAL__N__d53a5ca4_28_ActivationLeakyReluKernel_cu_9e10b42f_310626leaky_relu_backward_kernelERNS_18TensorIteratorBaseERKN3c106ScalarEENKUlvE_clEvENKUlvE1_clEvEUlNS5_4HalfESB_E_St5arrayIPcLm3EEEEviT0_T1_,"ax",@progbits
	.align	128
        .global         _ZN2at6native29vectorized_elementwise_kernelILi2EZZZNS0_66_GLOBAL__N__d53a5ca4_28_ActivationLeakyReluKernel_cu_9e10b42f_310626leaky_relu_backward_kernelERNS_18TensorIteratorBaseERKN3c106ScalarEENKUlvE_clEvENKUlvE1_clEvEUlNS5_4HalfESB_E_St5arrayIPcLm3EEEEviT0_T1_
        .type           _ZN2at6native29vectorized_elementwise_kernelILi2EZZZNS0_66_GLOBAL__N__d53a5ca4_28_ActivationLeakyReluKernel_cu_9e10b42f_310626leaky_relu_backward_kernelERNS_18TensorIteratorBaseERKN3c106ScalarEENKUlvE_clEvENKUlvE1_clEvEUlNS5_4HalfESB_E_St5arrayIPcLm3EEEEviT0_T1_,@function
        .size           _ZN2at6native29vectorized_elementwise_kernelILi2EZZZNS0_66_GLOBAL__N__d53a5ca4_28_ActivationLeakyReluKernel_cu_9e10b42f_310626leaky_relu_backward_kernelERNS_18TensorIteratorBaseERKN3c106ScalarEENKUlvE_clEvENKUlvE1_clEvEUlNS5_4HalfESB_E_St5arrayIPcLm3EEEEviT0_T1_,(.L_x_5663 - _ZN2at6native29vectorized_elementwise_kernelILi2EZZZNS0_66_GLOBAL__N__d53a5ca4_28_ActivationLeakyReluKernel_cu_9e10b42f_310626leaky_relu_backward_kernelERNS_18TensorIteratorBaseERKN3c106ScalarEENKUlvE_clEvENKUlvE1_clEvEUlNS5_4HalfESB_E_St5arrayIPcLm3EEEEviT0_T1_)
        .other          _ZN2at6native29vectorized_elementwise_kernelILi2EZZZNS0_66_GLOBAL__N__d53a5ca4_28_ActivationLeakyReluKernel_cu_9e10b42f_310626leaky_relu_backward_kernelERNS_18TensorIteratorBaseERKN3c106ScalarEENKUlvE_clEvENKUlvE1_clEvEUlNS5_4HalfESB_E_St5arrayIPcLm3EEEEviT0_T1_,@"STO_CUDA_ENTRY STV_DEFAULT"
_ZN2at6native29vectorized_elementwise_kernelILi2EZZZNS0_66_GLOBAL__N__d53a5ca4_28_ActivationLeakyReluKernel_cu_9e10b42f_310626leaky_relu_backward_kernelERNS_18TensorIteratorBaseERKN3c106ScalarEENKUlvE_clEvENKUlvE1_clEvEUlNS5_4HalfESB_E_St5arrayIPcLm3EEEEviT0_T1_:
.text._ZN2at6native29vectorized_elementwise_kernelILi2EZZZNS0_66_GLOBAL__N__d53a5ca4_28_ActivationLeakyReluKernel_cu_9e10b42f_310626leaky_relu_backward_kernelERNS_18TensorIteratorBaseERKN3c106ScalarEENKUlvE_clEvENKUlvE1_clEvEUlNS5_4HalfESB_E_St5arrayIPcLm3EEEEviT0_T1_:
[----:B------:R-:W-:Y:S01]  /*0000*/  LDC R1, c[0x0][0x37c] ;  /* 0x0000df00ff017b82 */ /* 0x000fe20000000800 */
[----:B------:R-:W0:Y:S01]  /*0010*/  S2R R0, SR_CTAID.X ;  /* 0x0000000000007919 */ /* 0x000e220000002500 */
[----:B------:R-:W1:Y:S01]  /*0020*/  LDCU UR6, c[0x0][0x380] ;  /* 0x00007000ff0677ac */ /* 0x000e620008000800 */
[----:B------:R-:W2:Y:S01]  /*0030*/  LDCU.64 UR4, c[0x0][0x358] ;  /* 0x00006b00ff0477ac */ /* 0x000ea20008000a00 */
[----:B0-----:R-:W-:-:S04]  /*0040*/  SHF.L.U32 R0, R0, 0xa, RZ ;  /* 0x0000000a00007819 */ /* 0x001fc800000006ff */
        /* <DEDUP_REMOVED lines=12> */
[----:B------:R-:W-:Y:S02]  /*0110*/  PRMT R22, RZ, 0x7610, R22 ;  /* 0x00007610ff167816 */ /* 0x000fe40000000016 */
[----:B------:R-:W-:-:S05]  /*0120*/  PRMT R18, RZ, 0x7610, R18 ;  /* 0x00007610ff127816 */ /* 0x000fca0000000012 */
[----:B------:R-:W5:Y:S01]  /*0130*/  LDC.64 R36, c[0x0][0x3a0] ;  /* 0x0000e800ff247b82 */ /* 0x000f620000000a00 */
[----:B------:R-:W-:Y:S01]  /*0140*/  @!P0 IADD3 R13, PT, PT, R3, 0x80, RZ ;  /* 0x00000080030d8810 */ /* 0x000fe20007ffe0ff */
[----:B------:R-:W-:-:S03]  /*0150*/  @!P0 IMAD.IADD R11, R0, 0x1, R3 ;  /* 0x00000001000b8824 */ /* 0x000fc600078e0203 */
[----:B------:R-:W-:Y:S01]  /*0160*/  ISETP.GE.U32.AND P1, PT, R13, R2, PT ;  /* 0x000000020d00720c */ /* 0x000fe20003f26070 */
[C---:B-1----:R-:W-:Y:S02]  /*0170*/  @!P0 IMAD.WIDE.U32 R26, R11.reuse, 0x2, R26 ;  /* 0x000000020b1a8825 */ /* 0x042fe400078e001a */
[----:B------:R-:W1:Y:S02]  /*0180*/  LDC.64 R16, c[0x0][0x3a8] ;  /* 0x0000ea00ff107b82 */ /* 0x000e640000000a00 */
[----:B--2---:R-:W-:Y:S01]  /*0190*/  @!P0 IMAD.WIDE.U32 R14, R11, 0x2, R14 ;  /* 0x000000020b0e8825 */ /* 0x004fe200078e000e */
[----:B------:R2:W5:Y:S04]  /*01a0*/  @!P0 LDG.E.U16 R19, desc[UR4][R26.64] ;  /* 0x000000041a138981 */ /* 0x000568000c1e1500 */
[----:B------:R0:W5:Y:S01]  /*01b0*/  @!P0 LDG.E.U16 R22, desc[UR4][R14.64] ;  /* 0x000000040e168981 */ /* 0x000162000c1e1500 */
[----:B------:R-:W5:Y:S02]  /*01c0*/  LDC.64 R34, c[0x0][0x3a8] ;  /* 0x0000ea00ff227b82 */ /* 0x000f640000000a00 */
[----:B------:R-:W-:Y:S01]  /*01d0*/  @!P1 IMAD.IADD R21, R0, 0x1, R13 ;  /* 0x0000000100159824 */ /* 0x000fe200078e020d */
[----:B------:R-:W-:-:S04]  /*01e0*/  @!P1 IADD3 R13, PT, PT, R13, 0x80, RZ ;  /* 0x000000800d0d9810 */ /* 0x000fc80007ffe0ff */
[----:B------:R-:W-:Y:S01]  /*01f0*/  ISETP.GE.U32.AND P2, PT, R13, R2, PT ;  /* 0x000000020d00720c */ /* 0x000fe20003f46070 */
[----:B------:R-:W5:-:S12]  /*0200*/  LDC.64 R30, c[0x0][0x3a0] ;  /* 0x0000e800ff1e7b82 */ /* 0x000f580000000a00 */
[----:B------:R-:W-:Y:S01]  /*0210*/  @!P2 IADD3 R11, PT, PT, R0, R13, RZ ;  /* 0x0000000d000ba210 */ /* 0x000fe20007ffe0ff */
[----:B------:R-:W-:-:S05]  /*0220*/  @!P2 VIADD R13, R13, 0x80 ;  /* 0x000000800d0da836 */ /* 0x000fca0000000000 */
[----:B------:R-:W-:Y:S01]  /*0230*/  ISETP.GE.U32.AND P3, PT, R13, R2, PT ;  /* 0x000000020d00720c */ /* 0x000fe20003f66070 */
[----:B---3--:R-:W-:Y:S01]  /*0240*/  @!P1 IMAD.WIDE.U32 R32, R21, 0x2, R32 ;  /* 0x0000000215209825 */ /* 0x008fe200078e0020 */
[----:B--2---:R-:W-:-:S04]  /*0250*/  PRMT R26, RZ, 0x7610, R26 ;  /* 0x00007610ff1a7816 */ /* 0x004fc8000000001a */
[----:B------:R2:W3:Y:S01]  /*0260*/  @!P1 LDG.E.U16 R18, desc[UR4][R32.64] ;  /* 0x0000000420129981 */ /* 0x0004e2000c1e1500 */
[----:B----4-:R-:W-:-:S04]  /*0270*/  @!P2 IMAD.WIDE.U32 R28, R11, 0x2, R28 ;  /* 0x000000020b1ca825 */ /* 0x010fc800078e001c */
[----:B0-----:R-:W-:Y:S02]  /*0280*/  @!P1 IMAD.WIDE.U32 R24, R21, 0x2, R24 ;  /* 0x0000000215189825 */ /* 0x001fe400078e0018 */
[----:B------:R-:W-:Y:S01]  /*0290*/  @!P3 IADD3 R15, PT, PT, R0, R13, RZ ;  /* 0x0000000d000fb210 */ /* 0x000fe20007ffe0ff */
[----:B------:R0:W4:Y:S01]  /*02a0*/  @!P2 LDG.E.U16 R26, desc[UR4][R28.64] ;  /* 0x000000041c1aa981 */ /* 0x000122000c1e1500 */
[----:B------:R-:W-:Y:S01]  /*02b0*/  @!P3 VIADD R13, R13, 0x80 ;  /* 0x000000800d0db836 */ /* 0x000fe20000000000 */
[----:B------:R-:W-:Y:S01]  /*02c0*/  PRMT R21, RZ, 0x7610, R21 ;  /* 0x00007610ff157816 */ /* 0x000fe20000000015 */
[----:B-1----:R-:W-:Y:S01]  /*02d0*/  @!P2 IMAD.WIDE.U32 R16, R11, 0x2, R16 ;  /* 0x000000020b10a825 */ /* 0x002fe200078e0010 */
[----:B------:R-:W-:Y:S01]  /*02e0*/  PRMT R23, RZ, 0x7610, R23 ;  /* 0x00007610ff177816 */ /* 0x000fe20000000017 */
[----:B--2---:R-:W1:Y:S01]  /*02f0*/  LDC.64 R32, c[0x0][0x3a0] ;  /* 0x0000e800ff207b82 */ /* 0x004e620000000a00 */
[----:B------:R-:W-:Y:S02]  /*0300*/  ISETP.GE.U32.AND P0, PT, R13, R2, PT ;  /* 0x000000020d00720c */ /* 0x000fe40003f06070 */
[----:B------:R2:W4:Y:S01]  /*0310*/  @!P1 LDG.E.U16 R21, desc[UR4][R24.64] ;  /* 0x0000000418159981 */ /* 0x000522000c1e1500 */
[----:B-----5:R-:W-:-:S03]  /*0320*/  @!P3 IMAD.WIDE.U32 R36, R15, 0x2, R36 ;  /* 0x000000020f24b825 */ /* 0x020fc600078e0024 */
[----:B------:R5:W4:Y:S01]  /*0330*/  @!P2 LDG.E.U16 R23, desc[UR4][R16.64] ;  /* 0x000000041017a981 */ /* 0x000b22000c1e1500 */
[----:B0-----:R-:W0:Y:S01]  /*0340*/  LDC.64 R28, c[0x0][0x3a8] ;  /* 0x0000ea00ff1c7b82 */ /* 0x001e220000000a00 */
[----:B--2---:R-:W-:-:S05]  /*0350*/  PRMT R24, RZ, 0x7610, R24 ;  /* 0x00007610ff187816 */ /* 0x004fca0000000018 */
[----:B------:R-:W-:Y:S01]  /*0360*/  @!P0 IADD3 R11, PT, PT, R0, R13, RZ ;  /* 0x0000000d000b8210 */ /* 0x000fe20007ffe0ff */
[----:B------:R-:W-:Y:S01]  /*0370*/  @!P0 VIADD R13, R13, 0x80 ;  /* 0x000000800d0d8836 */ /* 0x000fe20000000000 */
[----:B------:R-:W2:Y:S04]  /*0380*/  @!P3 LDG.E.U16 R24, desc[UR4][R36.64] ;  /* 0x000000042418b981 */ /* 0x000ea8000c1e1500 */
[----:B------:R-:W-:Y:S01]  /*0390*/  ISETP.GE.U32.AND P1, PT, R13, R2, PT ;  /* 0x000000020d00720c */ /* 0x000fe20003f26070 */
[----:B------:R-:W-:Y:S01]  /*03a0*/  @!P3 IMAD.WIDE.U32 R34, R15, 0x2, R34 ;  /* 0x000000020f22b825 */ /* 0x000fe200078e0022 */
[----:B------:R-:W-:Y:S01]  /*03b0*/  PRMT R12, RZ, 0x7610, R12 ;  /* 0x00007610ff0c7816 */ /* 0x000fe2000000000c */
[----:B------:R-:W1:Y:S01]  /*03c0*/  LDC.64 R14, c[0x0][0x3a8] ;  /* 0x0000ea00ff0e7b82 */ /* 0x000e620000000a00 */
[----:B-----5:R-:W-:Y:S01]  /*03d0*/  PRMT R17, RZ, 0x7610, R17 ;  /* 0x00007610ff117816 */ /* 0x020fe20000000011 */
[----:B------:R-:W-:-:S03]  /*03e0*/  @!P0 IMAD.WIDE.U32 R30, R11, 0x2, R30 ;  /* 0x000000020b1e8825 */ /* 0x000fc600078e001e */
[----:B------:R-:W5:Y:S04]  /*03f0*/  @!P3 LDG.E.U16 R12, desc[UR4][R34.64] ;  /* 0x00000004220cb981 */ /* 0x000f68000c1e1500 */
[----:B------:R1:W5:Y:S01]  /*0400*/  @!P0 LDG.E.U16 R17, desc[UR4][R30.64] ;  /* 0x000000041e118981 */ /* 0x000362000c1e1500 */
[----:B------:R-:W-:Y:S01]  /*0410*/  @!P1 IADD3 R25, PT, PT, R0, R13, RZ ;  /* 0x0000000d00199210 */ /* 0x000fe20007ffe0ff */
[----:B0-----:R-:W-:Y:S01]  /*0420*/  @!P0 IMAD.WIDE.U32 R28, R11, 0x2, R28 ;  /* 0x000000020b1c8825 */ /* 0x001fe200078e001c */
[----:B------:R-:W-:Y:S02]  /*0430*/  PRMT R11, RZ, 0x7610, R11 ;  /* 0x00007610ff0b7816 */ /* 0x000fe4000000000b */
[----:B------:R-:W-:Y:S01]  /*0440*/  PRMT R16, RZ, 0x7610, R16 ;  /* 0x00007610ff107816 */ /* 0x000fe20000000010 */
[----:B-1----:R-:W-:-:S03]  /*0450*/  @!P1 IMAD.WIDE.U32 R32, R25, 0x2, R32 ;  /* 0x0000000219209825 */ /* 0x002fc600078e0020 */
[----:B------:R0:W5:Y:S01]  /*0460*/  @!P0 LDG.E.U16 R11, desc[UR4][R28.64] ;  /* 0x000000041c0b8981 */ /* 0x000162000c1e1500 */
[----:B------:R-:W1:Y:S03]  /*0470*/  LDC.64 R30, c[0x0][0x3a0] ;  /* 0x0000e800ff1e7b82 */ /* 0x000e660000000a00 */
[----:B------:R0:W5:Y:S01]  /*0480*/  @!P1 LDG.E.U16 R16, desc[UR4][R32.64] ;  /* 0x0000000420109981 */ /* 0x000162000c1e1500 */
[----:B------:R-:W-:Y:S01]  /*0490*/  @!P1 IMAD.WIDE.U32 R36, R25, 0x2, R14 ;  /* 0x0000000219249825 */ /* 0x000fe200078e000e */
[----:B------:R-:W-:-:S03]  /*04a0*/  PRMT R25, RZ, 0x7610, R25 ;  /* 0x00007610ff197816 */ /* 0x000fc60000000019 */
[----:B------:R-:W1:Y:S03]  /*04b0*/  LDC.64 R14, c[0x0][0x3a8] ;  /* 0x0000ea00ff0e7b82 */ /* 0x000e660000000a00 */
[----:B------:R-:W5:Y:S01]  /*04c0*/  @!P1 LDG.E.U16 R25, desc[UR4][R36.64] ;  /* 0x0000000424199981 */ /* 0x000f62000c1e1500 */
[----:B------:R-:W-:-:S05]  /*04d0*/  @!P1 VIADD R13, R13, 0x80 ;  /* 0x000000800d0d9836 */ /* 0x000fca0000000000 */
[-C--:B------:R-:W-:Y:S02]  /*04e0*/  ISETP.GE.U32.AND P4, PT, R13, R2.reuse, PT ;  /* 0x000000020d00720c */ /* 0x080fe40003f86070 */
[C---:B------:R-:W-:Y:S01]  /*04f0*/  ISETP.GE.U32.AND P0, PT, R3.reuse, R2, PT ;  /* 0x000000020300720c */ /* 0x040fe20003f06070 */
[C---:B0-----:R-:W-:Y:S01]  /*0500*/  VIADD R29, R3.reuse, 0x80 ;  /* 0x00000080031d7836 */ /* 0x041fe20000000000 */
[----:B------:R-:W-:-:S04]  /*0510*/  IADD3 R33, PT, PT, R3, 0x100, RZ ;  /* 0x0000010003217810 */ /* 0x000fc80007ffe0ff */
[----:B------:R-:W-:-:S05]  /*0520*/  ISETP.GE.U32.AND P5, PT, R29, R2, PT ;  /* 0x000000021d00720c */ /* 0x000fca0003fa6070 */
[----:B------:R-:W-:Y:S02]  /*0530*/  @!P4 IADD3 R27, PT, PT, R0, R13, RZ ;  /* 0x0000000d001bc210 */ /* 0x000fe40007ffe0ff */
[----:B------:R-:W-:Y:S01]  /*0540*/  PRMT R28, RZ, 0x7610, R28 ;  /* 0x00007610ff1c7816 */ /* 0x000fe2000000001c */
[----:B------:R-:W0:Y:S01]  /*0550*/  @!P0 LDC R32, c[0x0][0x388] ;  /* 0x0000e200ff208b82 */ /* 0x000e220000000800 */
[----:B------:R-:W-:Y:S01]  /*0560*/  ISETP.GE.U32.AND P1, PT, R33, R2, PT ;  /* 0x000000022100720c */ /* 0x000fe20003f26070 */
[----:B-1----:R-:W-:-:S04]  /*0570*/  @!P4 IMAD.WIDE.U32 R30, R27, 0x2, R30 ;  /* 0x000000021b1ec825 */ /* 0x002fc800078e001e */
[----:B------:R-:W-:Y:S01]  /*0580*/  @!P4 IMAD.WIDE.U32 R14, R27, 0x2, R14 ;  /* 0x000000021b0ec825 */ /* 0x000fe200078e000e */
[----:B------:R1:W5:Y:S01]  /*0590*/  @!P4 LDG.E.U16 R28, desc[UR4][R30.64] ;  /* 0x000000041e1cc981 */ /* 0x000362000c1e1500 */
[----:B------:R-:W-:-:S06]  /*05a0*/  PRMT R27, RZ, 0x7610, R27 ;  /* 0x00007610ff1b7816 */ /* 0x000fcc000000001b */
[----:B------:R0:W5:Y:S01]  /*05b0*/  @!P4 LDG.E.U16 R27, desc[UR4][R14.64] ;  /* 0x000000040e1bc981 */ /* 0x000162000c1e1500 */
[----:B-1----:R-:W-:-:S05]  /*05c0*/  VIADD R31, R3, 0x180 ;  /* 0x00000180031f7836 */ /* 0x002fca0000000000 */
[----:B------:R-:W-:Y:S01]  /*05d0*/  ISETP.GE.U32.AND P2, PT, R31, R2, PT ;  /* 0x000000021f00720c */ /* 0x000fe20003f46070 */
[----:B0-----:R-:W0:Y:S01]  /*05e0*/  @!P1 LDC R14, c[0x0][0x388] ;  /* 0x0000e200ff0e9b82 */ /* 0x001e220000000800 */
[----:B------:R-:W-:Y:S01]  /*05f0*/  VIADD R31, R3, 0x200 ;  /* 0x00000200031f7836 */ /* 0x000fe20000000000 */
[----:B------:R-:W-:Y:S01]  /*0600*/  @!P4 IADD3 R13, PT, PT, R13, 0x80, RZ ;  /* 0x000000800d0dc810 */ /* 0x000fe20007ffe0ff */
[----:B------:R-:W-:-:S05]  /*0610*/  @!P0 HADD2.F32 R19, -RZ, R19.H0_H0 ;  /* 0x20000013ff138230 */ /* 0x000fca0000004100 */
[----:B------:R-:W-:Y:S02]  /*0620*/  FSETP.GT.OR P3, PT, R19, RZ, P0 ;  /* 0x000000ff1300720b */ /* 0x000fe40000764400 */
[----:B------:R-:W1:Y:S01]  /*0630*/  @!P5 LDC R19, c[0x0][0x388] ;  /* 0x0000e200ff13db82 */ /* 0x000e620000000800 */
[----:B------:R-:W-:-:S07]  /*0640*/  @!P0 HADD2.F32 R15, -RZ, R22.H0_H0 ;  /* 0x20000016ff0f8230 */ /* 0x000fce0000004100 */
[----:B------:R-:W5:Y:S03]  /*0650*/  @!P2 LDC R22, c[0x0][0x388] ;  /* 0x0000e200ff16ab82 */ /* 0x000f660000000800 */
[----:B------:R-:W-:Y:S01]  /*0660*/  @!P3 FMUL.FTZ R15, R15, R32 ;  /* 0x000000200f0fb220 */ /* 0x000fe20000410000 */
[----:B------:R-:W-:Y:S01]  /*0670*/  ISETP.GE.U32.AND P3, PT, R31, R2, PT ;  /* 0x000000021f00720c */ /* 0x000fe20003f66070 */
[----:B---3--:R-:W-:-:S05]  /*0680*/  @!P5 HADD2.F32 R18, -RZ, R18.H0_H0 ;  /* 0x20000012ff12d230 */ /* 0x008fca0000004100 */
[----:B------:R-:W-:Y:S02]  /*0690*/  FSETP.GT.OR P5, PT, R18, RZ, P5 ;  /* 0x000000ff1200720b */ /* 0x000fe40002fa4400 */
[----:B------:R-:W-:Y:S02]  /*06a0*/  P2R R18, PR, RZ, 0x1 ;  /* 0x00000001ff127803 */ /* 0x000fe40000000000 */
[----:B------:R-:W-:Y:S01]  /*06b0*/  ISETP.GE.U32.AND P0, PT, R29, R2, PT ;  /* 0x000000021d00720c */ /* 0x000fe20003f06070 */
[----:B----4-:R-:W-:-:S05]  /*06c0*/  @!P1 HADD2.F32 R26, -RZ, R26.H0_H0 ;  /* 0x2000001aff1a9230 */ /* 0x010fca0000004100 */
[----:B------:R-:W-:-:S07]  /*06d0*/  FSETP.GT.OR P4, PT, R26, RZ, P1 ;  /* 0x000000ff1a00720b */ /* 0x000fce0000f84400 */
[----:B------:R-:W-:Y:S02]  /*06e0*/  @!P0 HADD2.F32 R26, -RZ, R21.H0_H0 ;  /* 0x20000015ff1a8230 */ /* 0x000fe40000004100 */
[----:B------:R-:W-:-:S03]  /*06f0*/  @!P1 HADD2.F32 R23, -RZ, R23.H0_H0 ;  /* 0x20000017ff179230 */ /* 0x000fc60000004100 */
[----:B-1----:R-:W-:Y:S01]  /*0700*/  @!P5 FMUL.FTZ R26, R26, R19 ;  /* 0x000000131a1ad220 */ /* 0x002fe20000410000 */
[----:B--2---:R-:W-:Y:S01]  /*0710*/  @!P2 HADD2.F32 R24, -RZ, R24.H0_H0 ;  /* 0x20000018ff18a230 */ /* 0x004fe20000004100 */
[----:B------:R-:W-:Y:S01]  /*0720*/  IADD3 R19, PT, PT, R3, 0x280, RZ ;  /* 0x0000028003137810 */ /* 0x000fe20007ffe0ff */
[----:B0-----:R-:W-:Y:S02]  /*0730*/  @!P4 FMUL.FTZ R23, R23, R14 ;  /* 0x0000000e1717c220 */ /* 0x001fe40000410000 */
[----:B------:R-:W0:Y:S01]  /*0740*/  @!P3 LDC R14, c[0x0][0x388] ;  /* 0x0000e200ff0ebb82 */ /* 0x000e220000000800 */
[----:B------:R-:W-:Y:S02]  /*0750*/  FSETP.GT.OR P5, PT, R24, RZ, P2 ;  /* 0x000000ff1800720b */ /* 0x000fe400017a4400 */
[----:B------:R-:W-:Y:S01]  /*0760*/  ISETP.GE.U32.AND P4, PT, R19, R2, PT ;  /* 0x000000021300720c */ /* 0x000fe20003f86070 */
[----:B-----5:R-:W-:Y:S02]  /*0770*/  @!P2 HADD2.F32 R19, -RZ, R12.H0_H0 ;  /* 0x2000000cff13a230 */ /* 0x020fe40000004100 */
[----:B------:R-:W-:-:S08]  /*0780*/  @!P3 HADD2.F32 R17, -RZ, R17.H0_H0 ;  /* 0x20000011ff11b230 */ /* 0x000fd00000004100 */
[----:B------:R-:W-:Y:S01]  /*0790*/  @!P5 FMUL.FTZ R19, R19, R22 ;  /* 0x000000161313d220 */ /* 0x000fe20000410000 */
[----:B------:R-:W-:Y:S01]  /*07a0*/  FSETP.GT.OR P5, PT, R17, RZ, P3 ;  /* 0x000000ff1100720b */ /* 0x000fe20001fa4400 */
[----:B------:R-:W1:Y:S01]  /*07b0*/  @!P4 LDC R12, c[0x0][0x388] ;  /* 0x0000e200ff0ccb82 */ /* 0x000e620000000800 */
[----:B------:R-:W-:Y:S02]  /*07c0*/  @!P3 HADD2.F32 R11, -RZ, R11.H0_H0 ;  /* 0x2000000bff0bb230 */ /* 0x000fe40000004100 */
[----:B------:R-:W-:-:S09]  /*07d0*/  @!P4 HADD2.F32 R16, -RZ, R16.H0_H0 ;  /* 0x20000010ff10c230 */ /* 0x000fd20000004100 */
[----:B0-----:R-:W-:Y:S01]  /*07e0*/  @!P5 FMUL.FTZ R11, R11, R14 ;  /* 0x0000000e0b0bd220 */ /* 0x001fe20000410000 */
[----:B------:R-:W-:Y:S02]  /*07f0*/  FSETP.GT.OR P5, PT, R16, RZ, P4 ;  /* 0x000000ff1000720b */ /* 0x000fe400027a4400 */
[----:B------:R-:W0:Y:S01]  /*0800*/  LDC.64 R16, c[0x0][0x3a0] ;  /* 0x0000e800ff107b82 */ /* 0x000e220000000a00 */
[----:B------:R-:W-:-:S07]  /*0810*/  @!P4 HADD2.F32 R31, -RZ, R25.H0_H0 ;  /* 0x20000019ff1fc230 */ /* 0x000fce0000004100 */
        /* <DEDUP_REMOVED lines=10> */
[----:B------:R-:W-:-:S04]  /*08c0*/  IADD3 R33, PT, PT, R3, 0x300, RZ ;  /* 0x0000030003217810 */ /* 0x000fc80007ffe0ff */
[----:B------:R-:W-:-:S13]  /*08d0*/  ISETP.GE.U32.AND P5, PT, R33, R2, PT ;  /* 0x000000022100720c */ /* 0x000fda0003fa6070 */
[----:B------:R-:W1:Y:S01]  /*08e0*/  @!P5 LDC R14, c[0x0][0x388] ;  /* 0x0000e200ff0edb82 */ /* 0x000e620000000800 */
[----:B------:R-:W-:-:S05]  /*08f0*/  @!P5 HADD2.F32 R28, -RZ, R28.H0_H0 ;  /* 0x2000001cff1cd230 */ /* 0x000fca0000004100 */
[----:B------:R-:W-:Y:S01]  /*0900*/  FSETP.GT.OR P6, PT, R28, RZ, P5 ;  /* 0x000000ff1c00720b */ /* 0x000fe20002fc4400 */
[----:B------:R-:W-:Y:S02]  /*0910*/  @!P5 HADD2.F32 R27, -RZ, R27.H0_H0 ;  /* 0x2000001bff1bd230 */ /* 0x000fe40000004100 */
[----:B------:R-:W-:-:S10]  /*0920*/  VIADD R33, R3, 0x380 ;  /* 0x0000038003217836 */ /* 0x000fd40000000000 */
[----:B-1----:R-:W-:Y:S01]  /*0930*/  @!P6 FMUL.FTZ R27, R27, R14 ;  /* 0x0000000e1b1be220 */ /* 0x002fe20000410000 */
[----:B------:R-:W-:Y:S02]  /*0940*/  ISETP.GE.U32.AND P6, PT, R33, R2, PT ;  /* 0x000000022100720c */ /* 0x000fe40003fc6070 */
[----:B------:R-:W-:-:S11]  /*0950*/  P2R R21, PR, RZ, 0x1 ;  /* 0x00000001ff157803 */ /* 0x000fd60000000000 */
[----:B0-----:R-:W0:Y:S01]  /*0960*/  @!P6 LDC R17, c[0x0][0x388] ;  /* 0x0000e200ff11eb82 */ /* 0x001e220000000800 */
[----:B------:R-:W-:Y:S04]  /*0970*/  BSSY.RECONVERGENT B0, `(.L_x_1722) ;  /* 0x0000040000007945 */ /* 0x000fe80003800200 */
[----:B------:R-:W-:Y:S01]  /*0980*/  BSSY.RELIABLE B1, `(.L_x_1723) ;  /* 0x0000038000017945 */ /* 0x000fe20003800100 */
[----:B------:R-:W-:Y:S02]  /*0990*/  @!P1 F2FP.F16.F32.PACK_AB R5, RZ, R23 ;  /* 0x00000017ff05923e */ /* 0x000fe400000000ff */
[----:B------:R-:W-:Y:S02]  /*09a0*/  @!P2 F2FP.F16.F32.PACK_AB R6, RZ, R19 ;  /* 0x00000013ff06a23e */ /* 0x000fe400000000ff */
[----:B------:R-:W-:-:S02]  /*09b0*/  @!P3 F2FP.F16.F32.PACK_AB R7, RZ, R11 ;  /* 0x0000000bff07b23e */ /* 0x000fc400000000ff */
[----:B------:R-:W-:Y:S02]  /*09c0*/  @!P4 F2FP.F16.F32.PACK_AB R8, RZ, R31 ;  /* 0x0000001fff08c23e */ /* 0x000fe400000000ff */
[----:B------:R-:W-:Y:S01]  /*09d0*/  @!P5 F2FP.F16.F32.PACK_AB R9, RZ, R27 ;  /* 0x0000001bff09d23e */ /* 0x000fe200000000ff */
[----:B---3--:R-:W-:-:S05]  /*09e0*/  @!P6 HADD2.F32 R12, -RZ, R12.H0_H0 ;  /* 0x2000000cff0ce230 */ /* 0x008fca0000004100 */
[----:B------:R-:W-:Y:S01]  /*09f0*/  FSETP.GT.OR P0, PT, R12, RZ, P6 ;  /* 0x000000ff0c00720b */ /* 0x000fe20003704400 */
[----:B--2---:R-:W-:-:S12]  /*0a00*/  @!P6 HADD2.F32 R14, -RZ, R13.H0_H0 ;  /* 0x2000000dff0ee230 */ /* 0x004fd80000004100 */
[----:B0-----:R-:W-:Y:S01]  /*0a10*/  @!P0 FMUL.FTZ R14, R14, R17 ;  /* 0x000000110e0e8220 */ /* 0x001fe20000410000 */
[----:B------:R-:W-:-:S13]  /*0a20*/  ISETP.NE.AND P0, PT, R21, RZ, PT ;  /* 0x000000ff1500720c */ /* 0x000fda0003f05270 */
[----:B------:R-:W-:Y:S02]  /*0a30*/  @!P0 F2FP.F16.F32.PACK_AB R4, RZ, R26 ;  /* 0x0000001aff04823e */ /* 0x000fe400000000ff */
[----:B------:R-:W-:-:S13]  /*0a40*/  ISETP.NE.AND P0, PT, R18, RZ, PT ;  /* 0x000000ff1200720c */ /* 0x000fda0003f05270 */
[----:B------:R-:W0:Y:S01]  /*0a50*/  @!P0 LDC.64 R12, c[0x0][0x398] ;  /* 0x0000e600ff0c8b82 */ /* 0x000e220000000a00 */
[----:B------:R-:W-:Y:S01]  /*0a60*/  @!P0 IADD3 R17, PT, PT, R0, R3, RZ ;  /* 0x0000000300118210 */ /* 0x000fe20007ffe0ff */
[----:B------:R-:W-:Y:S01]  /*0a70*/  @!P0 IMAD.MOV.U32 R3, RZ, RZ, R29 ;  /* 0x000000ffff038224 */ /* 0x000fe200078e001d */
[----:B------:R-:W-:-:S03]  /*0a80*/  @!P0 F2FP.F16.F32.PACK_AB R20, RZ, R15 ;  /* 0x0000000fff14823e */ /* 0x000fc600000000ff */
[----:B0-----:R-:W-:-:S05]  /*0a90*/  @!P0 IMAD.WIDE.U32 R12, R17, 0x2, R12 ;  /* 0x00000002110c8825 */ /* 0x001fca00078e000c */
[----:B------:R0:W-:Y:S01]  /*0aa0*/  @!P0 STG.E.U16 desc[UR4][R12.64], R20 ;  /* 0x000000140c008986 */ /* 0x0001e2000c101504 */
[----:B------:R-:W-:Y:S02]  /*0ab0*/  ISETP.GE.U32.AND P0, PT, R3, R2, PT ;  /* 0x000000020300720c */ /* 0x000fe40003f06070 */
[----:B------:R-:W-:-:S11]  /*0ac0*/  @!P6 F2FP.F16.F32.PACK_AB R10, RZ, R14 ;  /* 0x0000000eff0ae23e */ /* 0x000fd600000000ff */
[----:B0-----:R-:W-:Y:S05]  /*0ad0*/  @P0 BRA `(.L_x_1724) ;  /* 0x0000000000300947 */ /* 0x001fea0003800000 */
[----:B------:R-:W0:Y:S01]  /*0ae0*/  LDC.64 R12, c[0x0][0x398] ;  /* 0x0000e600ff0c7b82 */ /* 0x000e220000000a00 */
[----:B------:R-:W-:Y:S01]  /*0af0*/  IADD3 R11, PT, PT, R0, R3, RZ ;  /* 0x00000003000b7210 */ /* 0x000fe20007ffe0ff */
[----:B------:R-:W-:-:S05]  /*0b00*/  VIADD R3, R3, 0x80 ;  /* 0x0000008003037836 */ /* 0x000fca0000000000 */
[----:B------:R-:W-:Y:S01]  /*0b10*/  ISETP.GE.U32.AND P0, PT, R3, R2, PT ;  /* 0x000000020300720c */ /* 0x000fe20003f06070 */
[----:B0-----:R-:W-:-:S05]  /*0b20*/  IMAD.WIDE.U32 R12, R11, 0x2, R12 ;  /* 0x000000020b0c7825 */ /* 0x001fca00078e000c */
[----:B------:R0:W-:Y:S07]  /*0b30*/  STG.E.U16 desc[UR4][R12.64], R4 ;  /* 0x000000040c007986 */ /* 0x0001ee000c101504 */
[----:B------:R-:W-:Y:S05]  /*0b40*/  @P0 BRA `(.L_x_1725) ;  /* 0x0000000000300947 */ /* 0x000fea0003800000 */
[----:B0-----:R-:W0:Y:S01]  /*0b50*/  LDC.64 R12, c[0x0][0x398] ;  /* 0x0000e600ff0c7b82 */ /* 0x001e220000000a00 */
[----:B------:R-:W-:Y:S02]  /*0b60*/  IADD3 R11, PT, PT, R0, R3, RZ ;  /* 0x00000003000b7210 */ /* 0x000fe40007ffe0ff */
[----:B------:R-:W-:-:S03]  /*0b70*/  IADD3 R3, PT, PT, R3, 0x80, RZ ;  /* 0x0000008003037810 */ /* 0x000fc60007ffe0ff */
[----:B0-----:R-:W-:-:S05]  /*0b80*/  IMAD.WIDE.U32 R12, R11, 0x2, R12 ;  /* 0x000000020b0c7825 */ /* 0x001fca00078e000c */
[----:B------:R0:W-:Y:S02]  /*0b90*/  STG.E.U16 desc[UR4][R12.64], R5 ;  /* 0x000000050c007986 */ /* 0x0001e4000c101504 */
.L_x_1724:
[----:B------:R-:W-:-:S13]  /*0ba0*/  ISETP.GE.U32.AND P0, PT, R3, R2, PT ;  /* 0x000000020300720c */ /* 0x000fda0003f06070 */
[----:B------:R-:W-:Y:S05]  /*0bb0*/  @P0 BRA `(.L_x_1726) ;  /* 0x0000000000300947 */ /* 0x000fea0003800000 */
[----:B0-----:R-:W0:Y:S01]  /*0bc0*/  LDC.64 R4, c[0x0][0x398] ;  /* 0x0000e600ff047b82 */ /* 0x001e220000000a00 */
[----:B------:R-:W-:Y:S01]  /*0bd0*/  IMAD.IADD R11, R0, 0x1, R3 ;  /* 0x00000001000b7824 */ /* 0x000fe200078e0203 */
[----:B------:R-:W-:-:S03]  /*0be0*/  IADD3 R3, PT, PT, R3, 0x80, RZ ;  /* 0x0000008003037810 */ /* 0x000fc60007ffe0ff */
[----:B0-----:R-:W-:-:S05]  /*0bf0*/  IMAD.WIDE.U32 R4, R11, 0x2, R4 ;  /* 0x000000020b047825 */ /* 0x001fca00078e0004 */
[----:B------:R1:W-:Y:S02]  /*0c00*/  STG.E.U16 desc[UR4][R4.64], R6 ;  /* 0x0000000604007986 */ /* 0x0003e4000c101504 */
.L_x_1725:
[----:B------:R-:W-:-:S13]  /*0c10*/  ISETP.GE.U32.AND P0, PT, R3, R2, PT ;  /* 0x000000020300720c */ /* 0x000fda0003f06070 */
[----:B------:R-:W-:Y:S05]  /*0c20*/  @P0 BRA `(.L_x_1727) ;  /* 0x0000000000340947 */ /* 0x000fea0003800000 */
[----:B01----:R-:W0:Y:S01]  /*0c30*/  LDC.64 R4, c[0x0][0x398] ;  /* 0x0000e600ff047b82 */ /* 0x003e220000000a00 */
[----:B------:R-:W-:Y:S01]  /*0c40*/  IADD3 R11, PT, PT, R0, R3, RZ ;  /* 0x00000003000b7210 */ /* 0x000fe20007ffe0ff */
[----:B------:R-:W-:-:S04]  /*0c50*/  VIADD R3, R3, 0x80 ;  /* 0x0000008003037836 */ /* 0x000fc80000000000 */
[----:B0-----:R-:W-:-:S05]  /*0c60*/  IMAD.WIDE.U32 R4, R11, 0x2, R4 ;  /* 0x000000020b047825 */ /* 0x001fca00078e0004 */
[----:B------:R1:W-:Y:S02]  /*0c70*/  STG.E.U16 desc[UR4][R4.64], R7 ;  /* 0x0000000704007986 */ /* 0x0003e4000c101504 */
.L_x_1726:
[----:B------:R-:W-:-:S13]  /*0c80*/  ISETP.GE.U32.AND P0, PT, R3, R2, PT ;  /* 0x000000020300720c */ /* 0x000fda0003f06070 */
[----:B------:R-:W-:Y:S05]  /*0c90*/  @P0 BREAK.RELIABLE B1 ;  /* 0x0000000000010942 */ /* 0x000fea0003800100 */
[----:B------:R-:W-:Y:S05]  /*0ca0*/  @P0 BRA `(.L_x_1728) ;  /* 0x0000000000300947 */ /* 0x000fea0003800000 */
[----:B01----:R-:W0:Y:S01]  /*0cb0*/  LDC.64 R4, c[0x0][0x398] ;  /* 0x0000e600ff047b82 */ /* 0x003e220000000a00 */
[----:B------:R-:W-:Y:S02]  /*0cc0*/  IADD3 R7, PT, PT, R0, R3, RZ ;  /* 0x0000000300077210 */ /* 0x000fe40007ffe0ff */
[----:B------:R-:W-:-:S03]  /*0cd0*/  IADD3 R3, PT, PT, R3, 0x80, RZ ;  /* 0x0000008003037810 */ /* 0x000fc60007ffe0ff */
[----:B0-----:R-:W-:-:S05]  /*0ce0*/  IMAD.WIDE.U32 R4, R7, 0x2, R4 ;  /* 0x0000000207047825 */ /* 0x001fca00078e0004 */
[----:B------:R2:W-:Y:S02]  /*0cf0*/  STG.E.U16 desc[UR4][R4.64], R8 ;  /* 0x0000000804007986 */ /* 0x0005e4000c101504 */
.L_x_1727:
[----:B------:R-:W-:Y:S05]  /*0d00*/  BSYNC.RELIABLE B1 ;  /* 0x0000000000017941 */ /* 0x000fea0003800100 */
.L_x_1723:
[----:B------:R-:W-:-:S13]  /*0d10*/  ISETP.GE.U32.AND P0, PT, R3, R2, PT ;  /* 0x000000020300720c */ /* 0x000fda0003f06070 */
[----:B012---:R-:W0:Y:S01]  /*0d20*/  @!P0 LDC.64 R4, c[0x0][0x398] ;  /* 0x0000e600ff048b82 */ /* 0x007e220000000a00 */
[----:B------:R-:W-:Y:S01]  /*0d30*/  @!P0 IMAD.IADD R7, R0, 0x1, R3 ;  /* 0x0000000100078824 */ /* 0x000fe200078e0203 */
[----:B------:R-:W-:-:S03]  /*0d40*/  @!P0 IADD3 R3, PT, PT, R3, 0x80, RZ ;  /* 0x0000008003038810 */ /* 0x000fc60007ffe0ff */
[----:B0-----:R-:W-:-:S05]  /*0d50*/  @!P0 IMAD.WIDE.U32 R4, R7, 0x2, R4 ;  /* 0x0000000207048825 */ /* 0x001fca00078e0004 */
[----:B------:R2:W-:Y:S02]  /*0d60*/  @!P0 STG.E.U16 desc[UR4][R4.64], R9 ;  /* 0x0000000904008986 */ /* 0x0005e4000c101504 */
.L_x_1728:
[----:B------:R-:W-:Y:S05]  /*0d70*/  BSYNC.RECONVERGENT B0 ;  /* 0x0000000000007941 */ /* 0x000fea0003800200 */
.L_x_1722:
        /* <DEDUP_REMOVED lines=8> */
.L_x_1721:
[----:B------:R-:W0:Y:S01]  /*0e00*/  S2R R2, SR_TID.X ;  /* 0x0000000000027919 */ /* 0x000e220000002100 */
[----:B------:R-:W1:Y:S01]  /*0e10*/  LDC.64 R4, c[0x0][0x3a0] ;  /* 0x0000e800ff047b82 */ /* 0x000e620000000a00 */
[----:B------:R-:W2:Y:S07]  /*0e20*/  LDCU UR6, c[0x0][0x388] ;  /* 0x00007100ff0677ac */ /* 0x000eae0008000800 */
[----:B------:R-:W3:Y:S01]  /*0e30*/  LDC.64 R8, c[0x0][0x3a8] ;  /* 0x0000ea00ff087b82 */ /* 0x000ee20000000a00 */
[----:B-1----:R-:W-:-:S04]  /*0e40*/  IMAD.WIDE.U32 R4, R0, 0x2, R4 ;  /* 0x0000000200047825 */ /* 0x002fc800078e0004 */
[----:B0-----:R-:W-:-:S05]  /*0e50*/  IMAD.WIDE.U32 R6, R2, 0x4, R4 ;  /* 0x0000000402067825 */ /* 0x001fca00078e0004 */
[----:B------:R-:W4:Y:S01]  /*0e60*/  LDG.E R3, desc[UR4][R6.64] ;  /* 0x0000000406037981 */ /* 0x000f22000c1e1900 */
[----:B---3--:R-:W-:-:S03]  /*0e70*/  IMAD.WIDE.U32 R4, R0, 0x2, R8 ;  /* 0x0000000200047825 */ /* 0x008fc600078e0008 */
[----:B------:R-:W3:Y:S01]  /*0e80*/  LDG.E R10, desc[UR4][R6.64+0x200] ;  /* 0x00020004060a7981 */ /* 0x000ee2000c1e1900 */
[----:B------:R-:W-:-:S03]  /*0e90*/  IMAD.WIDE.U32 R8, R2, 0x4, R4 ;  /* 0x0000000402087825 */ /* 0x000fc600078e0004 */
[----:B------:R-:W5:Y:S01]  /*0ea0*/  LDG.E R11, desc[UR4][R6.64+0x400] ;  /* 0x00040004060b7981 */ /* 0x000f62000c1e1900 */
[----:B------:R-:W0:Y:S03]  /*0eb0*/  LDC.64 R4, c[0x0][0x398] ;  /* 0x0000e600ff047b82 */ /* 0x000e260000000a00 */
[----:B------:R-:W2:Y:S04]  /*0ec0*/  LDG.E R12, desc[UR4][R6.64+0x600] ;  /* 0x00060004060c7981 */ /* 0x000ea8000c1e1900 */
[----:B------:R-:W2:Y:S04]  /*0ed0*/  LDG.E R13, desc[UR4][R8.64] ;  /* 0x00000004080d7981 */ /* 0x000ea8000c1e1900 */
[----:B------:R-:W2:Y:S04]  /*0ee0*/  LDG.E R14, desc[UR4][R8.64+0x200] ;  /* 0x00020004080e7981 */ /* 0x000ea8000c1e1900 */
[----:B------:R-:W2:Y:S04]  /*0ef0*/  LDG.E R15, desc[UR4][R8.64+0x400] ;  /* 0x00040004080f7981 */ /* 0x000ea8000c1e1900 */
[----:B------:R-:W2:Y:S01]  /*0f00*/  LDG.E R16, desc[UR4][R8.64+0x600] ;  /* 0x0006000408107981 */ /* 0x000ea2000c1e1900 */
[----:B0-----:R-:W-:-:S04]  /*0f10*/  IMAD.WIDE.U32 R4, R0, 0x2, R4 ;  /* 0x0000000200047825 */ /* 0x001fc800078e0004 */
[----:B------:R-:W-:-:S04]  /*0f20*/  IMAD.WIDE.U32 R4, R2, 0x4, R4 ;  /* 0x0000000402047825 */ /* 0x000fc800078e0004 */
[--C-:B----4-:R-:W-:Y:S02]  /*0f30*/  HADD2.F32 R17, -RZ, R3.reuse.H0_H0 ;  /* 0x20000003ff117230 */ /* 0x110fe40000004100 */
[----:B------:R-:W-:Y:S02]  /*0f40*/  HADD2.F32 R3, -RZ, R3.H1_H1 ;  /* 0x30000003ff037230 */ /* 0x000fe40000004100 */
[--C-:B---3--:R-:W-:Y:S01]  /*0f50*/  HADD2.F32 R18, -RZ, R10.reuse.H0_H0 ;  /* 0x2000000aff127230 */ /* 0x108fe20000004100 */
[----:B------:R-:W-:Y:S01]  /*0f60*/  FSETP.GT.FTZ.AND P6, PT, R17, RZ, PT ;  /* 0x000000ff1100720b */ /* 0x000fe20003fd4000 */
[----:B------:R-:W-:Y:S01]  /*0f70*/  HADD2.F32 R10, -RZ, R10.H1_H1 ;  /* 0x3000000aff0a7230 */ /* 0x000fe20000004100 */
[----:B------:R-:W-:Y:S01]  /*0f80*/  FSETP.GT.FTZ.AND P5, PT, R3, RZ, PT ;  /* 0x000000ff0300720b */ /* 0x000fe20003fb4000 */
[--C-:B-----5:R-:W-:Y:S01]  /*0f90*/  HADD2.F32 R3, -RZ, R11.reuse.H0_H0 ;  /* 0x2000000bff037230 */ /* 0x120fe20000004100 */
[----:B------:R-:W-:Y:S01]  /*0fa0*/  FSETP.GT.FTZ.AND P4, PT, R18, RZ, PT ;  /* 0x000000ff1200720b */ /* 0x000fe20003f94000 */
[----:B------:R-:W-:Y:S01]  /*0fb0*/  HADD2.F32 R11, -RZ, R11.H1_H1 ;  /* 0x3000000bff0b7230 */ /* 0x000fe20000004100 */
[----:B------:R-:W-:Y:S01]  /*0fc0*/  FSETP.GT.FTZ.AND P3, PT, R10, RZ, PT ;  /* 0x000000ff0a00720b */ /* 0x000fe20003f74000 */
[--C-:B--2---:R-:W-:Y:S01]  /*0fd0*/  HADD2.F32 R6, -RZ, R12.reuse.H0_H0 ;  /* 0x2000000cff067230 */ /* 0x104fe20000004100 */
[----:B------:R-:W-:Y:S01]  /*0fe0*/  FSETP.GT.FTZ.AND P2, PT, R3, RZ, PT ;  /* 0x000000ff0300720b */ /* 0x000fe20003f54000 */
[----:B------:R-:W-:Y:S01]  /*0ff0*/  HADD2.F32 R12, -RZ, R12.H1_H1 ;  /* 0x3000000cff0c7230 */ /* 0x000fe20000004100 */
[----:B------:R-:W-:Y:S01]  /*1000*/  FSETP.GT.FTZ.AND P1, PT, R11, RZ, PT ;  /* 0x000000ff0b00720b */ /* 0x000fe20003f34000 */
[--C-:B------:R-:W-:Y:S01]  /*1010*/  HADD2.F32 R0, -RZ, R13.reuse.H0_H0 ;  /* 0x2000000dff007230 */ /* 0x100fe20000004100 */
[----:B------:R-:W-:Y:S01]  /*1020*/  FSETP.GT.FTZ.AND P0, PT, R6, RZ, PT ;  /* 0x000000ff0600720b */ /* 0x000fe20003f14000 */
[----:B------:R-:W-:-:S02]  /*1030*/  HADD2.F32 R13, -RZ, R13.H1_H1 ;  /* 0x3000000dff0d7230 */ /* 0x000fc40000004100 */
[--C-:B------:R-:W-:Y:S02]  /*1040*/  HADD2.F32 R3, -RZ, R14.reuse.H0_H0 ;  /* 0x2000000eff037230 */ /* 0x100fe40000004100 */
[----:B------:R-:W-:Y:S01]  /*1050*/  @!P6 FMUL.FTZ R0, R0, UR6 ;  /* 0x000000060000ec20 */ /* 0x000fe20008410000 */
[----:B------:R-:W-:Y:S01]  /*1060*/  FSETP.GT.FTZ.AND P6, PT, R12, RZ, PT ;  /* 0x000000ff0c00720b */ /* 0x000fe20003fd4000 */
[----:B------:R-:W-:Y:S02]  /*1070*/  HADD2.F32 R14, -RZ, R14.H1_H1 ;  /* 0x3000000eff0e7230 */ /* 0x000fe40000004100 */
[----:B------:R-:W-:Y:S01]  /*1080*/  @!P5 FMUL.FTZ R13, R13, UR6 ;  /* 0x000000060d0ddc20 */ /* 0x000fe20008410000 */
[--C-:B------:R-:W-:Y:S02]  /*1090*/  HADD2.F32 R6, -RZ, R15.reuse.H0_H0 ;  /* 0x2000000fff067230 */ /* 0x100fe40000004100 */
[----:B------:R-:W-:Y:S01]  /*10a0*/  @!P4 FMUL.FTZ R3, R3, UR6 ;  /* 0x000000060303cc20 */ /* 0x000fe20008410000 */
[----:B------:R-:W-:-:S02]  /*10b0*/  HADD2.F32 R15, -RZ, R15.H1_H1 ;  /* 0x3000000fff0f7230 */ /* 0x000fc40000004100 */
[----:B------:R-:W-:Y:S01]  /*10c0*/  @!P3 FMUL.FTZ R14, R14, UR6 ;  /* 0x000000060e0ebc20 */ /* 0x000fe20008410000 */
[--C-:B------:R-:W-:Y:S02]  /*10d0*/  HADD2.F32 R7, -RZ, R16.reuse.H0_H0 ;  /* 0x20000010ff077230 */ /* 0x100fe40000004100 */
[----:B------:R-:W-:Y:S01]  /*10e0*/  @!P2 FMUL.FTZ R6, R6, UR6 ;  /* 0x000000060606ac20 */ /* 0x000fe20008410000 */
[----:B------:R-:W-:Y:S02]  /*10f0*/  HADD2.F32 R16, -RZ, R16.H1_H1 ;  /* 0x30000010ff107230 */ /* 0x000fe40000004100 */
[----:B------:R-:W-:Y:S01]  /*1100*/  @!P1 FMUL.FTZ R15, R15, UR6 ;  /* 0x000000060f0f9c20 */ /* 0x000fe20008410000 */
[----:B------:R-:W-:Y:S01]  /*1110*/  F2FP.F16.F32.PACK_AB R13, R13, R0 ;  /* 0x000000000d0d723e */ /* 0x000fe200000000ff */
[----:B------:R-:W-:Y:S01]  /*1120*/  @!P0 FMUL.FTZ R7, R7, UR6 ;  /* 0x0000000607078c20 */ /* 0x000fe20008410000 */
[----:B------:R-:W-:Y:S01]  /*1130*/  F2FP.F16.F32.PACK_AB R3, R14, R3 ;  /* 0x000000030e03723e */ /* 0x000fe200000000ff */
[----:B------:R-:W-:Y:S01]  /*1140*/  @!P6 FMUL.FTZ R16, R16, UR6 ;  /* 0x000000061010ec20 */ /* 0x000fe20008410000 */
[----:B------:R-:W-:Y:S01]  /*1150*/  F2FP.F16.F32.PACK_AB R15, R15, R6 ;  /* 0x000000060f0f723e */ /* 0x000fe200000000ff */
[----:B------:R-:W-:Y:S03]  /*1160*/  STG.E desc[UR4][R4.64], R13 ;  /* 0x0000000d04007986 */ /* 0x000fe6000c101904 */
[----:B------:R-:W-:Y:S01]  /*1170*/  F2FP.F16.F32.PACK_AB R7, R16, R7 ;  /* 0x000000071007723e */ /* 0x000fe200000000ff */
[----:B------:R-:W-:Y:S04]  /*1180*/  STG.E desc[UR4][R4.64+0x200], R3 ;  /* 0x0002000304007986 */ /* 0x000fe8000c101904 */
[----:B------:R-:W-:Y:S04]  /*1190*/  STG.E desc[UR4][R4.64+0x400], R15 ;  /* 0x0004000f04007986 */ /* 0x000fe8000c101904 */
[----:B------:R-:W-:Y:S01]  /*11a0*/  STG.E desc[UR4][R4.64+0x600], R7 ;  /* 0x0006000704007986 */ /* 0x000fe2000c101904 */
[----:B------:R-:W-:Y:S05]  /*11b0*/  EXIT ;  /* 0x000000000000794d */ /* 0x000fea0003800000 */
.L_x_1729:
        /* <DEDUP_REMOVED lines=12> */
.L_x_5663:


//--------------------- .text._ZN2at6native29vectorized_elementwise_kernelILi4EZZZNS0_66_GLOBAL__N__d53a5ca4_28_ActivationLeakyReluKernel_cu_9e10b42f_310626leaky_relu_backward_kernelERNS_18TensorIteratorBaseERKN3c106ScalarEENKUlvE_clEvENKUlvE1_clEvEUlNS5_4HalfESB_E_St5arrayIPcLm3EEEEviT0_T1_ --------------------------
	.section	.text._ZN2at6native29vectorized_elementwise_kernelILi4EZZZNS0_66_GLOBAL__N__d53a5ca4_28_ActivationLeakyReluKernel_cu_9e10b42f_310626leaky_relu_backward_kernelERNS_18TensorIteratorBaseERKN3c106ScalarEENKUlvE_clEvENKUlvE1_clEvEUlNS5_4HalfESB_E_St5arrayIPcLm3EEEEviT0_T1_,"ax",@progbits
	.align	128
        .global         _ZN2at6native29vectorized_elementwise_kernelILi4EZZZNS0_66_GLOBAL__N__d53a5ca4_28_ActivationLeakyReluKernel_cu_9e10b42f_310626leaky_relu_backward_kernelERNS_18TensorIteratorBaseERKN3c106ScalarEENKUlvE_clEvENKUlvE1_clEvEUlNS5_4HalfESB_E_St5arrayIPcLm3EEEEviT0_T1_
        .type           _ZN2at6native29vectorized_elementwise_kernelILi4EZZZNS0_66_GLOBAL__N__d53a5ca4_28_ActivationLeakyReluKernel_cu_9e10b42f_310626leaky_relu_backward_kernelERNS_18TensorIteratorBaseERKN3c106ScalarEENKUlvE_clEvENKUlvE1_clEvEUlNS5_4HalfESB_E_St5arrayIPcLm3EEEEviT0_T1_,@function
        .size           _ZN2at6native29vectorized_elementwise_kernelILi4EZZZNS0_66_GLOBAL__N__d53a5ca4_28_ActivationLeakyReluKernel_cu_9e10b42f_310626leaky_relu_backward_kernelERNS_18TensorIteratorBaseERKN3c106ScalarEENKUlvE_clEvENKUlvE1_clEvEUlNS5_4HalfESB_E_St5arrayIPcLm3EEEEviT0_T1_,(.L_x_5664 - _ZN2at6native29vectorized_elementwise_kernelILi4EZZZNS0_66_GLOBAL__N__d53a5ca4_28_ActivationLeakyReluKernel_cu_9e10b42f_310626leaky_relu_backward_kernelERNS_18TensorIteratorBaseERKN3c106ScalarEENKUlvE_clEvENKUlvE1_clEvEUlNS5_4HalfESB_E_St5arrayIPcLm3EEEEviT0_T1_)
        .other          _ZN2at6native29vectorized_elementwise_kernelILi4EZZZNS0_66_GLOBAL__N__d53a5ca4_28_ActivationLeakyReluKernel_cu_9e10b42f_310626leaky_relu_backward_kernelERNS_18TensorIteratorBaseERKN3c106ScalarEENKUlvE_clEvENKUlvE1_clEvEUlNS5_4HalfESB_E_St5arrayIPcLm3EEEEviT0_T1_,@"STO_CUDA_ENTRY STV_DEFAULT"
_ZN2at6native29vectorized_elementwise_kernelILi4EZZZNS0_66_GLOBAL__N__d53a5ca4_28_ActivationLeakyReluKernel_cu_9e10b42f_310626leaky_relu_backward_kernelERNS_18TensorIteratorBaseERKN3c106ScalarEENKUlvE_clEvENKUlvE1_clEvEUlNS5_4HalfESB_E_St5arrayIPcLm3EEEEviT0_T1_:
.text._ZN2at6native29vectorized_elementwise_kernelILi4EZZZNS0_66_GLOBAL__N__d53a5ca4_28_ActivationLeakyReluKernel_cu_9e10b42f_310626leaky_relu_backward_kernelERNS_18TensorIteratorBaseERKN3c106ScalarEENKUlvE_clEvENKUlvE1_clEvEUlNS5_4HalfESB_E_St5arrayIPcLm3EEEEviT0_T1_:
        /* <DEDUP_REMOVED lines=186> */
.L_x_1733:
[----:B------:R-:W-:-:S13]  /*0ba0*/  ISETP.GE.U32.AND P0, PT, R3, R2, PT ;  /* 0x000000020300720c */ /* 0x000fda0003f06070 */
[----:B------:R-:W-:Y:S05]  /*0bb0*/  @P0 BRA `(.L_x_1735) ;  /* 0x0000000000300947 */ /* 0x000fea0003800000 */
[----:B0-----:R-:W0:Y:S01]  /*0bc0*/  LDC.64 R4, c[0x0][0x398] ;  /* 0x0000e600ff047b82 */ /* 0x001e220000000a00 */
[----:B------:R-:W-:Y:S01]  /*0bd0*/  IMAD.IADD R11, R0, 0x1, R3 ;  /* 0x00000001000b7824 */ /* 0x000fe200078e0203 */
[----:B------:R-:W-:-:S03]  /*0be0*/  IADD3 R3, PT, PT, R3, 0x80, RZ ;  /* 0x0000008003037810 */ /* 0x000fc60007ffe0ff */
[----:B0-----:R-:W-:-:S05]  /*0bf0*/  IMAD.WIDE.U32 R4, R11, 0x2, R4 ;  /* 0x000000020b047825 */ /* 0x001fca00078e0004 */
[----:B------:R1:W-:Y:S02]  /*0c00*/  STG.E.U16 desc[UR4][R4.64], R6 ;  /* 0x0000000604007986 */ /* 0x0003e4000c101504 */
.L_x_1734:
[----:B------:R-:W-:-:S13]  /*0c10*/  ISETP.GE.U32.AND P0, PT, R3, R2, PT ;  /* 0x000000020300720c */ /* 0x000fda0003f06070 */
[----:B------:R-:W-:Y:S05]  /*0c20*/  @P0 BRA `(.L_x_1736) ;  /* 0x0000000000340947 */ /* 0x000fea0003800000 */
[----:B01----:R-:W0:Y:S01]  /*0c30*/  LDC.64 R4, c[0x0][0x398] ;  /* 0x0000e600ff047b82 */ /* 0x003e220000000a00 */
[----:B------:R-:W-:Y:S01]  /*0c40*/  IADD3 R11, PT, PT, R0, R3, RZ ;  /* 0x00000003000b7210 */ /* 0x000fe20007ffe0ff */
[----:B------:R-:W-:-:S04]  /*0c50*/  VIADD R3, R3, 0x80 ;  /* 0x0000008003037836 */ /* 0x000fc80000000000 */
[----:B0-----:R-:W-:-:S05]  /*0c60*/  IMAD.WIDE.U32 R4, R11, 0x2, R4 ;  /* 0x000000020b047825 */ /* 0x001fca00078e0004 */
[----:B------:R1:W-:Y:S02]  /*0c70*/  STG.E.U16 desc[UR4][R4.64], R7 ;  /* 0x0000000704007986 */ /* 0x0003e4000c101504 */
.L_x_1735:
        /* <DEDUP_REMOVED lines=8> */
.L_x_1736:
[----:B------:R-:W-:Y:S05]  /*0d00*/  BSYNC.RELIABLE B1 ;  /* 0x0000000000017941 */ /* 0x000fea0003800100 */
.L_x_1732:
[----:B------:R-:W-:-:S13]  /*0d10*/  ISETP.GE.U32.AND P0, PT, R3, R2, PT ;  /* 0x000000020300720c */ /* 0x000fda0003f06070 */
[----:B012---:R-:W0:Y:S01]  /*0d20*/  @!P0 LDC.64 R4, c[0x0][0x398] ;  /* 0x0000e600ff048b82 */ /* 0x007e220000000a00 */
[----:B------:R-:W-:Y:S01]  /*0d30*/  @!P0 IMAD.IADD R7, R0, 0x1, R3 ;  /* 0x0000000100078824 */ /* 0x000fe200078e0203 */
[----:B------:R-:W-:-:S03]  /*0d40*/  @!P0 IADD3 R3, PT, PT, R3, 0x80, RZ ;  /* 0x0000008003038810 */ /* 0x000fc60007ffe0ff */
[----:B0-----:R-:W-:-:S05]  /*0d50*/  @!P0 IMAD.WIDE.U32 R4, R7, 0x2, R4 ;  /* 0x0000000207048825 */ /* 0x001fca00078e0004 */
[----:B------:R2:W-:Y:S02]  /*0d60*/  @!P0 STG.E.U16 desc[UR4][R4.64], R9 ;  /* 0x0000000904008986 */ /* 0x0005e4000c101504 */
.L_x_1737:
[----:B------:R-:W-:Y:S05]  /*0d70*/  BSYNC.RECONVERGENT B0 ;  /* 0x0000000000007941 */ /* 0x000fea0003800200 */
.L_x_1731:
        /* <DEDUP_REMOVED lines=8> */
.L_x_1730:
        /* <DEDUP_REMOVED lines=15> */
[----:B-----5:R-:W-:-:S05]  /*0ef0*/  HADD2.F32 R3, -RZ, R18.H0_H0 ;  /* 0x20000012ff037230 */ /* 0x020fca0000004100 */
[----:B------:R-:W-:Y:S01]  /*0f00*/  FSETP.GT.FTZ.AND P6, PT, R3, RZ, PT ;  /* 0x000000ff0300720b */ /* 0x000fe20003fd4000 */
[----:B---3--:R-:W-:Y:S02]  /*0f10*/  HADD2.F32 R12, -RZ, R10.H0_H0 ;  /* 0x2000000aff0c7230 */ /* 0x008fe40000004100 */
[----:B------:R-:W-:Y:S02]  /*0f20*/  HADD2.F32 R16, -RZ, R18.H1_H1 ;  /* 0x30000012ff107230 */ /* 0x000fe40000004100 */
[----:B------:R-:W-:Y:S02]  /*0f30*/  HADD2.F32 R10, -RZ, R10.H1_H1 ;  /* 0x3000000aff0a7230 */ /* 0x000fe40000004100 */
[----:B------:R-:W-:Y:S02]  /*0f40*/  HADD2.F32 R13, -RZ, R11.H0_H0 ;  /* 0x2000000bff0d7230 */ /* 0x000fe40000004100 */
[----:B--2---:R-:W-:Y:S02]  /*0f50*/  HADD2.F32 R3, -RZ, R4.H0_H0 ;  /* 0x20000004ff037230 */ /* 0x004fe40000004100 */
[----:B------:R-:W-:-:S02]  /*0f60*/  HADD2.F32 R17, -RZ, R19.H0_H0 ;  /* 0x20000013ff117230 */ /* 0x000fc40000004100 */
[----:B------:R-:W-:Y:S02]  /*0f70*/  HADD2.F32 R18, -RZ, R19.H1_H1 ;  /* 0x30000013ff127230 */ /* 0x000fe40000004100 */
[----:B------:R-:W-:Y:S01]  /*0f80*/  HADD2.F32 R11, -RZ, R11.H1_H1 ;  /* 0x3000000bff0b7230 */ /* 0x000fe20000004100 */
[----:B------:R-:W-:Y:S01]  /*0f90*/  FSETP.GT.FTZ.AND P2, PT, R12, RZ, PT ;  /* 0x000000ff0c00720b */ /* 0x000fe20003f54000 */
[----:B------:R-:W-:Y:S01]  /*0fa0*/  @!P6 FMUL.FTZ R3, R3, UR6 ;  /* 0x000000060303ec20 */ /* 0x000fe20008410000 */
[----:B------:R-:W-:Y:S02]  /*0fb0*/  FSETP.GT.FTZ.AND P1, PT, R10, RZ, PT ;  /* 0x000000ff0a00720b */ /* 0x000fe40003f34000 */
[----:B------:R-:W-:Y:S02]  /*0fc0*/  FSETP.GT.FTZ.AND P5, PT, R16, RZ, PT ;  /* 0x000000ff1000720b */ /* 0x000fe40003fb4000 */
[----:B------:R-:W-:Y:S02]  /*0fd0*/  FSETP.GT.FTZ.AND P4, PT, R17, RZ, PT ;  /* 0x000000ff1100720b */ /* 0x000fe40003f94000 */
[----:B------:R-:W-:-:S02]  /*0fe0*/  FSETP.GT.FTZ.AND P3, PT, R18, RZ, PT ;  /* 0x000000ff1200720b */ /* 0x000fc40003f74000 */
[----:B------:R-:W-:Y:S02]  /*0ff0*/  FSETP.GT.FTZ.AND P0, PT, R13, RZ, PT ;  /* 0x000000ff0d00720b */ /* 0x000fe40003f14000 */
[----:B------:R-:W-:Y:S01]  /*1000*/  FSETP.GT.FTZ.AND P6, PT, R11, RZ, PT ;  /* 0x000000ff0b00720b */ /* 0x000fe20003fd4000 */
[--C-:B------:R-:W-:Y:S02]  /*1010*/  HADD2.F32 R10, -RZ, R6.reuse.H0_H0 ;  /* 0x20000006ff0a7230 */ /* 0x100fe40000004100 */
[----:B------:R-:W-:Y:S02]  /*1020*/  HADD2.F32 R11, -RZ, R6.H1_H1 ;  /* 0x30000006ff0b7230 */ /* 0x000fe40000004100 */
[----:B------:R-:W-:Y:S02]  /*1030*/  HADD2.F32 R0, -RZ, R5.H0_H0 ;  /* 0x20000005ff007230 */ /* 0x000fe40000004100 */
[----:B------:R-:W-:Y:S02]  /*1040*/  HADD2.F32 R6, -RZ, R7.H0_H0 ;  /* 0x20000007ff067230 */ /* 0x000fe40000004100 */
[----:B------:R-:W-:-:S02]  /*1050*/  HADD2.F32 R4, -RZ, R4.H1_H1 ;  /* 0x30000004ff047230 */ /* 0x000fc40000004100 */
[----:B------:R-:W-:Y:S02]  /*1060*/  HADD2.F32 R5, -RZ, R5.H1_H1 ;  /* 0x30000005ff057230 */ /* 0x000fe40000004100 */
[----:B------:R-:W-:Y:S02]  /*1070*/  HADD2.F32 R7, -RZ, R7.H1_H1 ;  /* 0x30000007ff077230 */ /* 0x000fe40000004100 */
[----:B------:R-:W-:Y:S01]  /*1080*/  @!P2 FMUL.FTZ R10, R10, UR6 ;  /* 0x000000060a0aac20 */ /* 0x000fe20008410000 */
[----:B------:R-:W-:Y:S01]  /*1090*/  @!P1 FMUL.FTZ R11, R11, UR6 ;  /* 0x000000060b0b9c20 */ /* 0x000fe20008410000 */
[----:B------:R-:W-:Y:S01]  /*10a0*/  @!P5 FMUL.FTZ R4, R4, UR6 ;  /* 0x000000060404dc20 */ /* 0x000fe20008410000 */
[----:B------:R-:W-:Y:S01]  /*10b0*/  @!P4 FMUL.FTZ R0, R0, UR6 ;  /* 0x000000060000cc20 */ /* 0x000fe20008410000 */
[----:B------:R-:W-:Y:S01]  /*10c0*/  @!P3 FMUL.FTZ R5, R5, UR6 ;  /* 0x000000060505bc20 */ /* 0x000fe20008410000 */
[----:B------:R-:W-:Y:S01]  /*10d0*/  @!P0 FMUL.FTZ R6, R6, UR6 ;  /* 0x0000000606068c20 */ /* 0x000fe20008410000 */
[----:B------:R-:W-:Y:S01]  /*10e0*/  @!P6 FMUL.FTZ R7, R7, UR6 ;  /* 0x000000060707ec20 */ /* 0x000fe20008410000 */
[----:B------:R-:W-:-:S02]  /*10f0*/  F2FP.F16.F32.PACK_AB R10, R11, R10 ;  /* 0x0000000a0b0a723e */ /* 0x000fc400000000ff */
[----:B------:R-:W-:Y:S02]  /*1100*/  F2FP.F16.F32.PACK_AB R4, R4, R3 ;  /* 0x000000030404723e */ /* 0x000fe400000000ff */
[----:B------:R-:W-:Y:S02]  /*1110*/  F2FP.F16.F32.PACK_AB R5, R5, R0 ;  /* 0x000000000505723e */ /* 0x000fe400000000ff */
[----:B------:R-:W-:-:S03]  /*1120*/  F2FP.F16.F32.PACK_AB R11, R7, R6 ;  /* 0x00000006070b723e */ /* 0x000fc600000000ff */
[----:B------:R-:W-:Y:S04]  /*1130*/  STG.E.64 desc[UR4][R8.64], R4 ;  /* 0x0000000408007986 */ /* 0x000fe8000c101b04 */
[----:B------:R-:W-:Y:S01]  /*1140*/  STG.E.64 desc[UR4][R8.64+0x400], R10 ;  /* 0x0004000a08007986 */ /* 0x000fe2000c101b04 */
[----:B------:R-:W-:Y:S05]  /*1150*/  EXIT ;  /* 0x000000000000794d */ /* 0x000fea0003800000 */
.L_x_1738:
        /* <DEDUP_REMOVED lines=10> */
.L_x_5664:


//--------------------- .text._ZN2at6native29vectorized_elementwise_kernelILi8EZZZNS0_66_GLOBAL__N__d53a5ca4_28_ActivationLeakyReluKernel_cu_9e10b42f_310626leaky_relu_backward_kernelERNS_18TensorIteratorBaseERKN3c106ScalarEENKUlvE_clEvENKUlvE1_clEvEUlNS5_4HalfESB_E_St5arrayIPcLm3EEEEviT0_T1_ --------------------------
	.section	.text._ZN2at6native29vectorized_elementwise_kernelILi8EZZZNS0_66_GLOBAL__N__d53a5ca4_28_ActivationLeakyReluKernel_cu_9e10b42f_310626leaky_relu_backward_kernelERNS_18TensorIteratorBaseERKN3c106ScalarEENKUlvE_clEvENKUlvE1_clEvEUlNS5_4HalfESB_E_St5arrayIPcLm3EEEEviT0_T1_,"ax",@progbits
	.align	128
        .global         _ZN2at6native29vectorized_elementwise_kernelILi8EZZZNS0_66_GLOBAL__N__d53a5ca4_28_ActivationLeakyReluKernel_cu_9e10b42f_310626leaky_relu_backward_kernelERNS_18TensorIteratorBaseERKN3c106ScalarEENKUlvE_clEvENKUlvE1_clEvEUlNS5_4HalfESB_E_St5arrayIPcLm3EEEEviT0_T1_
        .type           _ZN2at6native29vectorized_elementwise_kernelILi8EZZZNS0_66_GLOBAL__N__d53a5ca4_28_ActivationLeakyReluKernel_cu_9e10b42f_310626leaky_relu_backward_kernelERNS_18TensorIteratorBaseERKN3c106ScalarEENKUlvE_clEvENKUlvE1_clEvEUlNS5_4HalfESB_E_St5arrayIPcLm3EEEEviT0_T1_,@function
        .size           _ZN2at6native29vectorized_elementwise_kernelILi8EZZZNS0_66_GLOBAL__N__d53a5ca4_28_ActivationLeakyReluKernel_cu_9e10b42f_310626leaky_relu_backward_kernelERNS_18TensorIteratorBaseERKN3c106ScalarEENKUlvE_clEvENKUlvE1_clEvEUlNS5_4HalfESB_E_St5arrayIPcLm3EEEEviT0_T1_,(.L_x_5665 - _ZN2at6native29vectorized_elementwise_kernelILi8EZZZNS0_66_GLOBAL__N__d53a5ca4_28_ActivationLeakyReluKernel_cu_9e10b42f_310626leaky_relu_backward_kernelERNS_18TensorIteratorBaseERKN3c106ScalarEENKUlvE_clEvENKUlvE1_clEvEUlNS5_4HalfESB_E_St5arrayIPcLm3EEEEviT0_T1_)
        .other          _ZN2at6native29vectorized_elementwise_kernelILi8EZZZNS0_66_GLOBAL__N__d53a5ca4_28_ActivationLeakyReluKernel_cu_9e10b42f_310626leaky_relu_backward_kernelERNS_18TensorIteratorBaseERKN3c106ScalarEENKUlvE_clEvENKUlvE1_clEvEUlNS5_4HalfESB_E_St5arrayIPcLm3EEEEviT0_T1_,@"STO_CUDA_ENTRY STV_DEFAULT"
_ZN2at6native29vectorized_elementwise_kernelILi8EZZZNS0_66_GLOBAL__N__d53a5ca4_28_ActivationLeakyReluKernel_cu_9e10b42f_310626leaky_relu_backward_kernelERNS_18TensorIteratorBaseERKN3c106ScalarEENKUlvE_clEvENKUlvE1_clEvEUlNS5_4HalfESB_E_St5arrayIPcLm3EEEEviT0_T1_:
.text._ZN2at6native29vectorized_elementwise_kernelILi8EZZZNS0_66_GLOBAL__N__d53a5ca4_28_ActivationLeakyReluKernel_cu_9e10b42f_310626leaky_relu_backward_kernelERNS_18TensorIteratorBaseERKN3c106ScalarEENKUlvE_clEvENKUlvE1_clEvEUlNS5_4HalfESB_E_St5arrayIPcLm3EEEEviT0_T1_:
[----:B------:R-:W-:Y:S01]  /*0000*/  LDC R1, c[0x0][0x37c] ;  /* 0x0000df00ff017b82 */ /* 0x000fe20000000800 */
[----:B------:R-:W-:Y:S05]  /*0010*/  EXIT ;  /* 0x000000000000794d */ /* 0x000fea0003800000 */
.L_x_1739:
        /* <DEDUP_REMOVED lines=14> */
.L_x_5665:


//--------------------- .text._ZN2at6native18elementwise_kernelILi128ELi4EZNS0_15gpu_kernel_implIZZZNS0_66_GLOBAL__N__d53a5ca4_28_ActivationLeakyReluKernel_cu_9e10b42f_310626leaky_relu_backward_kernelERNS_18TensorIteratorBaseERKN3c106ScalarEENKUlvE_clEvENKUlvE0_clEvEUlffE_EEvS5_RKT_EUliE_EEviT1_ --------------------------
	.section	.text._ZN2at6native18elementwise_kernelILi128ELi4EZNS0_15gpu_kernel_implIZZZNS0_66_GLOBAL__N__d53a5ca4_28_ActivationLeakyReluKernel_cu_9e10b42f_310626leaky_relu_backward_kernelERNS_18TensorIteratorBaseERKN3c106ScalarEENKUlvE_clEvENKUlvE0_clEvEUlffE_EEvS5_RKT_EUliE_EEviT1_,"ax",@progbits
	.align	128
        .global         _ZN2at6native18elementwise_kernelILi128ELi4EZNS0_15gpu_kernel_implIZZZNS0_66_GLOBAL__N__d53a5ca4_28_ActivationLeakyReluKernel_cu_9e10b42f_310626leaky_relu_backward_kernelERNS_18TensorIteratorBaseERKN3c106ScalarEENKUlvE_clEvENKUlvE0_clEvEUlffE_EEvS5_RKT_EUliE_EEviT1_
        .type           _ZN2at6native18elementwise_kernelILi128ELi4EZNS0_15gpu_kernel_implIZZZNS0_66_GLOBAL__N__d53a5ca4_28_ActivationLeakyReluKernel_cu_9e10b42f_310626leaky_relu_backward_kernelERNS_18TensorIteratorBaseERKN3c106ScalarEENKUlvE_clEvENKUlvE0_clEvEUlffE_EEvS5_RKT_EUliE_EEviT1_,@function
        .size           _ZN2at6native18elementwise_kernelILi128ELi4EZNS0_15gpu_kernel_implIZZZNS0_66_GLOBAL__N__d53a5ca4_28_ActivationLeakyReluKernel_cu_9e10b42f_310626leaky_relu_backward_kernelERNS_18TensorIteratorBaseERKN3c106ScalarEENKUlvE_clEvENKUlvE0_clEvEUlffE_EEvS5_RKT_EUliE_EEviT1_,(.L_x_5666 - _ZN2at6native18elementwise_kernelILi128ELi4EZNS0_15gpu_kernel_implIZZZNS0_66_GLOBAL__N__d53a5ca4_28_ActivationLeakyReluKernel_cu_9e10b42f_310626leaky_relu_backward_kernelERNS_18TensorIteratorBaseERKN3c106ScalarEENKUlvE_clEvENKUlvE0_clEvEUlffE_EEvS5_RKT_EUliE_EEviT1_)
        .other          _ZN2at6native18elementwise_kernelILi128ELi4EZNS0_15gpu_kernel_implIZZZNS0_66_GLOBAL__N__d53a5ca4_28_ActivationLeakyReluKernel_cu_9e10b42f_310626leaky_relu_backward_kernelERNS_18TensorIteratorBaseERKN3c106ScalarEENKUlvE_clEvENKUlvE0_clEvEUlffE_EEvS5_RKT_EUliE_EEviT1_,@"STO_CUDA_ENTRY STV_DEFAULT"
_ZN2at6native18elementwise_kernelILi128ELi4EZNS0_15gpu_kernel_implIZZZNS0_66_GLOBAL__N__d53a5ca4_28_ActivationLeakyReluKernel_cu_9e10b42f_310626leaky_relu_backward_kernelERNS_18TensorIteratorBaseERKN3c106ScalarEENKUlvE_clEvENKUlvE0_clEvEUlffE_EEvS5_RKT_EUliE_EEviT1_:
.text._ZN2at6native18elementwise_kernelILi128ELi4EZNS0_15gpu_kernel_implIZZZNS0_66_GLOBAL__N__d53a5ca4_28_ActivationLeakyReluKernel_cu_9e10b42f_310626leaky_relu_backward_kernelERNS_18TensorIteratorBaseERKN3c106ScalarEENKUlvE_clEvENKUlvE0_clEvEUlffE_EEvS5_RKT_EUliE_EEviT1_:
        /* <DEDUP_REMOVED lines=25> */
[----:B------:R-:W-:Y:S01]  /*0190*/  HFMA2 R16, -RZ, RZ, 0, 0 ;  /* 0x00000000ff107431 */ /* 0x000fe200000001ff */
[----:B------:R-:W1:Y:S01]  /*01a0*/  LDCU UR6, c[0x0][0x38c] ;  /* 0x00007180ff0677ac */ /* 0x000e620008000800 */
[----:B------:R-:W2:Y:S01]  /*01b0*/  LDCU.64 UR8, c[0x0][0x4b8] ;  /* 0x00009700ff0877ac */ /* 0x000ea20008000a00 */
[----:B------:R-:W-:Y:S02]  /*01c0*/  UISETP.NE.AND UP0, UPT, UR39, URZ, UPT ;  /* 0x000000ff2700728c */ /* 0x000fe4000bf05270 */
        /* <DEDUP_REMOVED lines=343> */
.L_x_1742:
[----:B------:R-:W0:Y:S01]  /*1740*/  LDCU.64 UR6, c[0x0][0x5f0] ;  /* 0x0000be00ff0677ac */ /* 0x000e220008000a00 */
[----:B------:R-:W-:Y:S01]  /*1750*/  BSSY.RECONVERGENT B6, `(.L_x_1743) ;  /* 0x00000e5000067945 */ /* 0x000fe20003800200 */
        /* <DEDUP_REMOVED lines=14> */
[----:B--2---:R4:W0:Y:S01]  /*1840*/  I2F.S16 R19, R2 ;  /* 0x0000000200137306 */ /* 0x0048220000101400 */
[----:B------:R-:W-:Y:S05]  /*1850*/  BRA `(.L_x_1749) ;  /* 0x0000000c00507947 */ /* 0x000fea0003800000 */
.L_x_1747:
[----:B------:R-:W2:Y:S02]  /*1860*/  LDG.E.U8 R2, desc[UR36][R2.64] ;  /* 0x0000002402027981 */ /* 0x000ea4000c1e1100 */
[----:B--2---:R-:W-:Y:S01]  /*1870*/  I2FP.F32.U32 R19, R2 ;  /* 0x0000000200137245 */ /* 0x004fe20000201000 */
[----:B------:R-:W-:Y:S06]  /*1880*/  BRA `(.L_x_1749) ;  /* 0x0000000c00447947 */ /* 0x000fec0003800000 */
.L_x_1746:
[----:B------:R-:W-:-:S09]  /*1890*/  UISETP.NE.AND UP0, UPT, UR4, 0x2, UPT ;  /* 0x000000020400788c */ /* 0x000fd2000bf05270 */
[----:B------:R-:W-:Y:S05]  /*18a0*/  BRA.U !UP0, `(.L_x_1750) ;  /* 0x0000000108287547 */ /* 0x000fea000b800000 */
[----:B------:R-:W-:-:S09]  /*18b0*/  UISETP.NE.AND UP0, UPT, UR4, 0x3, UPT ;  /* 0x000000030400788c */ /* 0x000fd2000bf05270 */
[----:B------:R-:W-:Y:S05]  /*18c0*/  BRA.U !UP0, `(.L_x_1751) ;  /* 0x0000000108147547 */ /* 0x000fea000b800000 */
[----:B------:R-:W-:-:S09]  /*18d0*/  UISETP.NE.AND UP0, UPT, UR4, 0x4, UPT ;  /* 0x000000040400788c */ /* 0x000fd2000bf05270 */
[----:B------:R-:W-:Y:S05]  /*18e0*/  BRA.U UP0, `(.L_x_1748) ;  /* 0x0000000900b07547 */ /* 0x000fea000b800000 */
[----:B------:R-:W2:Y:S02]  /*18f0*/  LDG.E.64 R2, desc[UR36][R2.64] ;  /* 0x0000002402027981 */ /* 0x000ea4000c1e1b00 */
[----:B--2---:R2:W3:Y:S02]  /*1900*/  I2F.S64 R19, R2 ;  /* 0x0000000200137312 */ /* 0x0044e40000301400 */
[----:B--23--:R-:W-:Y:S05]  /*1910*/  BRA `(.L_x_1749) ;  /* 0x0000000c00207947 */ /* 0x00cfea0003800000 */
.L_x_1751:
[----:B------:R-:W2:Y:S02]  /*1920*/  LDG.E R2, desc[UR36][R2.64] ;  /* 0x0000002402027981 */ /* 0x000ea4000c1e1900 */
[----:B--2---:R-:W-:Y:S01]  /*1930*/  I2FP.F32.S32 R19, R2 ;  /* 0x0000000200137245 */ /* 0x004fe20000201400 */
[----:B------:R-:W-:Y:S06]  /*1940*/  BRA `(.L_x_1749) ;  /* 0x0000000c00147947 */ /* 0x000fec0003800000 */
.L_x_1750:
[----:B------:R-:W2:Y:S02]  /*1950*/  LDG.E.U16 R2, desc[UR36][R2.64] ;  /* 0x0000002402027981 */ /* 0x000ea4000c1e1500 */
[----:B--2---:R2:W3:Y:S01]  /*1960*/  I2F.S16 R19, R2 ;  /* 0x0000000200137306 */ /* 0x0044e20000101400 */
[----:B------:R-:W-:Y:S05]  /*1970*/  BRA `(.L_x_1749) ;  /* 0x0000000c00087947 */ /* 0x000fea0003800000 */
.L_x_1745:
[----:B------:R-:W-:-:S09]  /*1980*/  UISETP.GT.AND UP0, UPT, UR4, 0x6, UPT ;  /* 0x000000060400788c */ /* 0x000fd2000bf04270 */
[----:B------:R-:W-:Y:S05]  /*1990*/  BRA.U UP0, `(.L_x_1752) ;  /* 0x0000000100247547 */ /* 0x000fea000b800000 */
[----:B------:R-:W-:-:S09]  /*19a0*/  UISETP.NE.AND UP0, UPT, UR4, 0x5, UPT ;  /* 0x000000050400788c */ /* 0x000fd2000bf05270 */
[----:B------:R-:W-:Y:S05]  /*19b0*/  BRA.U !UP0, `(.L_x_1753) ;  /* 0x0000000108107547 */ /* 0x000fea000b800000 */
[----:B------:R-:W-:-:S09]  /*19c0*/  UISETP.NE.AND UP0, UPT, UR4, 0x6, UPT ;  /* 0x000000060400788c */ /* 0x000fd2000bf05270 */
[----:B------:R-:W-:Y:S05]  /*19d0*/  BRA.U UP0, `(.L_x_1748) ;  /* 0x0000000900747547 */ /* 0x000fea000b800000 */
[----:B------:R0:W5:Y:S01]  /*19e0*/  LDG.E R19, desc[UR36][R2.64] ;  /* 0x0000002402137981 */ /* 0x000162000c1e1900 */
[----:B------:R-:W-:Y:S05]  /*19f0*/  BRA `(.L_x_1749) ;  /* 0x0000000800e87947 */ /* 0x000fea0003800000 */
.L_x_1753:
[----:B------:R-:W2:Y:S02]  /*1a00*/  LDG.E.U16 R2, desc[UR36][R2.64] ;  /* 0x0000002402027981 */ /* 0x000ea4000c1e1500 */
[----:B--2---:R-:W-:Y:S01]  /*1a10*/  HADD2.F32 R19, -RZ, R2.H0_H0 ;  /* 0x20000002ff137230 */ /* 0x004fe20000004100 */
[----:B------:R-:W-:Y:S06]  /*1a20*/  BRA `(.L_x_1749) ;  /* 0x0000000800dc7947 */ /* 0x000fec0003800000 */
.L_x_1752:
[----:B------:R-:W-:-:S09]  /*1a30*/  UISETP.NE.AND UP0, UPT, UR4, 0x7, UPT ;  /* 0x000000070400788c */ /* 0x000fd2000bf05270 */
[----:B------:R-:W-:Y:S05]  /*1a40*/  BRA.U !UP0, `(.L_x_1754) ;  /* 0x0000000108247547 */ /* 0x000fea000b800000 */
[----:B------:R-:W-:-:S09]  /*1a50*/  UISETP.NE.AND UP0, UPT, UR4, 0x8, UPT ;  /* 0x000000080400788c */ /* 0x000fd2000bf05270 */
[----:B------:R-:W-:Y:S05]  /*1a60*/  BRA.U !UP0, `(.L_x_1755) ;  /* 0x0000000108107547 */ /* 0x000fea000b800000 */
[----:B------:R-:W-:-:S09]  /*1a70*/  UISETP.NE.AND UP0, UPT, UR4, 0x9, UPT ;  /* 0x000000090400788c */ /* 0x000fd2000bf05270 */
[----:B------:R-:W-:Y:S05]  /*1a80*/  BRA.U UP0, `(.L_x_1748) ;  /* 0x0000000900487547 */ /* 0x000fea000b800000 */
[----:B------:R1:W5:Y:S01]  /*1a90*/  LDG.E R19, desc[UR36][R2.64] ;  /* 0x0000002402137981 */ /* 0x000362000c1e1900 */
[----:B------:R-:W-:Y:S05]  /*1aa0*/  BRA `(.L_x_1749) ;  /* 0x0000000800bc7947 */ /* 0x000fea0003800000 */
.L_x_1755:
[----:B------:R-:W2:Y:S02]  /*1ab0*/  LDG.E.U16 R2, desc[UR36][R2.64] ;  /* 0x0000002402027981 */ /* 0x000ea4000c1e1500 */
[----:B--2---:R-:W-:Y:S01]  /*1ac0*/  HADD2.F32 R19, -RZ, R2.H0_H0 ;  /* 0x20000002ff137230 */ /* 0x004fe20000004100 */
[----:B------:R-:W-:Y:S06]  /*1ad0*/  BRA `(.L_x_1749) ;  /* 0x0000000800b07947 */ /* 0x000fec0003800000 */
.L_x_1754:
        /* <DEDUP_REMOVED lines=9> */
[----:B0-----:R-:W-:Y:S01]  /*1b70*/  @!P0 FMUL R19, R19, 1.175494350822287508e-38 ;  /* 0x0080000013138820 */ /* 0x001fe20000400000 */
[----:B------:R-:W-:Y:S06]  /*1b80*/  BRA `(.L_x_1749) ;  /* 0x0000000800847947 */ /* 0x000fec0003800000 */
.L_x_1744:
        /* <DEDUP_REMOVED lines=10> */
[----:B------:R-:W-:Y:S01]  /*1c30*/  FSEL R19, RZ, 1, !P0 ;  /* 0x3f800000ff137808 */ /* 0x000fe20004000000 */
[----:B------:R-:W-:Y:S08]  /*1c40*/  BRA `(.L_x_1749) ;  /* 0x0000000800547947 */ /* 0x000ff00003800000 */
.L_x_1758:
        /* <DEDUP_REMOVED lines=11> */
.L_x_1757:
        /* <DEDUP_REMOVED lines=13> */
[----:B------:R-:W-:-:S04]  /*1dd0*/  VIADDMNMX.U32 R4, R4, R5, 0x4, !PT ;  /* 0x0000000404047446 */ /* 0x000fc80007800005 */
[----:B------:R-:W-:Y:S01]  /*1de0*/  IADD3 R5, PT, PT, R4, -0x4, RZ ;  /* 0xfffffffc04057810 */ /* 0x000fe20007ffe0ff */
[----:B------:R-:W-:-:S03]  /*1df0*/  VIADD R4, R0, 0x1000000 ;  /* 0x0100000000047836 */ /* 0x000fc60000000000 */
[----:B------:R-:W-:Y:S01]  /*1e00*/  SHF.L.U32 R6, R0, R5, RZ ;  /* 0x0000000500067219 */ /* 0x000fe200000006ff */
[----:B------:R-:W-:Y:S01]  /*1e10*/  IMAD.SHL.U32 R5, R5, 0x800000, RZ ;  /* 0x0080000005057824 */ /* 0x000fe200078e00ff */
[----:B------:R-:W-:-:S04]  /*1e20*/  SHF.R.S32.HI R4, RZ, 0x8, R4 ;  /* 0x00000008ff047819 */ /* 0x000fc80000011404 */
[----:B------:R-:W-:-:S04]  /*1e30*/  LEA.HI R5, R6, -R5, RZ, 0x1c ;  /* 0x8000000506057211 */ /* 0x000fc800078fe0ff */
[----:B------:R-:W-:-:S04]  /*1e40*/  IADD3 R5, PT, PT, R5, 0x3c000000, RZ ;  /* 0x3c00000005057810 */ /* 0x000fc80007ffe0ff */
[----:B------:R-:W-:-:S04]  /*1e50*/  LOP3.LUT R4, R5, 0x7f800000, R4, 0xf8, !PT ;  /* 0x7f80000005047812 */ /* 0x000fc800078ef804 */
[----:B------:R-:W-:-:S04]  /*1e60*/  SEL R4, R4, RZ, P0 ;  /* 0x000000ff04047207 */ /* 0x000fc80000000000 */
[----:B------:R-:W-:Y:S01]  /*1e70*/  LOP3.LUT R19, R4, 0x80000000, R19, 0xf8, !PT ;  /* 0x8000000004137812 */ /* 0x000fe200078ef813 */
[----:B------:R-:W-:Y:S06]  /*1e80*/  BRA `(.L_x_1749) ;  /* 0x0000000400c47947 */ /* 0x000fec0003800000 */
.L_x_1760:
[----:B------:R-:W2:Y:S02]  /*1e90*/  LDG.E.U8 R2, desc[UR36][R2.64] ;  /* 0x0000002402027981 */ /* 0x000ea4000c1e1100 */
[C---:B--2---:R-:W-:Y:S02]  /*1ea0*/  IMAD.SHL.U32 R4, R2.reuse, 0x2000000, RZ ;  /* 0x0200000002047824 */ /* 0x044fe400078e00ff */
[----:B------:R-:W-:-:S03]  /*1eb0*/  IMAD.SHL.U32 R5, R2, 0x100, RZ ;  /* 0x0000010002057824 */ /* 0x000fc600078e00ff */
[----:B------:R-:W-:Y:S02]  /*1ec0*/  ISETP.GT.U32.AND P0, PT, R4, 0x7ffffff, PT ;  /* 0x07ffffff0400780c */ /* 0x000fe40003f04070 */
[----:B------:R-:W-:-:S11]  /*1ed0*/  PRMT R19, R5, 0x9910, RZ ;  /* 0x0000991005137816 */ /* 0x000fd600000000ff */
[----:B------:R-:W-:Y:S02]  /*1ee0*/  @!P0 LOP3.LUT R0, R5, 0x7f00, RZ, 0xc0, !PT ;  /* 0x00007f0005008812 */ /* 0x000fe400078ec0ff */
[----:B------:R-:W-:Y:S02]  /*1ef0*/  @P0 LEA.HI R4, R4, 0x70000000, RZ, 0x1c ;  /* 0x7000000004040811 */ /* 0x000fe400078fe0ff */
[----:B------:R-:W-:-:S05]  /*1f00*/  @!P0 LOP3.LUT R0, R0, 0x3f000000, RZ, 0xfc, !PT ;  /* 0x3f00000000008812 */ /* 0x000fca00078efcff */
[----:B------:R-:W-:Y:S01]  /*1f10*/  @!P0 FADD.FTZ R0, R0, -0.5 ;  /* 0xbf00000000008421 */ /* 0x000fe20000010000 */
[----:B------:R-:W-:-:S05]  /*1f20*/  @P0 FMUL.FTZ R0, R4, 1.9259299443872358531e-34 ;  /* 0x0780000004000820 */ /* 0x000fca0000410000 */
[----:B------:R-:W-:Y:S01]  /*1f30*/  LOP3.LUT R19, R0, 0x80000000, R19, 0xf8, !PT ;  /* 0x8000000000137812 */ /* 0x000fe200078ef813 */
[----:B------:R-:W-:Y:S06]  /*1f40*/  BRA `(.L_x_1749) ;  /* 0x0000000400947947 */ /* 0x000fec0003800000 */
.L_x_1759:
[----:B------:R-:W2:Y:S02]  /*1f50*/  LDG.E.U16 R2, desc[UR36][R2.64] ;  /* 0x0000002402027981 */ /* 0x000ea4000c1e1500 */
[----:B--2---:R-:W-:Y:S01]  /*1f60*/  SHF.L.U32 R19, R2, 0x10, RZ ;  /* 0x0000001002137819 */ /* 0x004fe200000006ff */
[----:B------:R-:W-:Y:S06]  /*1f70*/  BRA `(.L_x_1749) ;  /* 0x0000000400887947 */ /* 0x000fec0003800000 */
.L_x_1756:
        /* <DEDUP_REMOVED lines=9> */
[----:B--2---:R-:W-:Y:S01]  /*2010*/  I2FP.F32.U32 R19, R2 ;  /* 0x0000000200137245 */ /* 0x004fe20000201000 */
[----:B------:R-:W-:Y:S06]  /*2020*/  BRA `(.L_x_1749) ;  /* 0x00000004005c7947 */ /* 0x000fec0003800000 */
.L_x_1763:
[----:B------:R-:W2:Y:S01]  /*2030*/  LDG.E.U8 R3, desc[UR36][R2.64] ;  /* 0x0000002402037981 */ /* 0x000ea2000c1e1100 */
        /* <DEDUP_REMOVED lines=19> */
.L_x_1765:
[----:B------:R-:W-:Y:S05]  /*2170*/  BSYNC.RECONVERGENT B0 ;  /* 0x0000000000007941 */ /* 0x000fea0003800200 */
.L_x_1764:
[----:B------:R-:W-:Y:S01]  /*2180*/  IMAD.SHL.U32 R0, R0, 0x100000, RZ ;  /* 0x0010000000007824 */ /* 0x000fe200078e00ff */
[----:B------:R-:W-:-:S04]  /*2190*/  LEA R2, R2, 0x3b800000, 0x17 ;  /* 0x3b80000002027811 */ /* 0x000fc800078eb8ff */
[----:B------:R-:W-:Y:S01]  /*21a0*/  LOP3.LUT R19, R2, R0, R19, 0xfe, !PT ;  /* 0x0000000002137212 */ /* 0x000fe200078efe13 */
[----:B------:R-:W-:Y:S06]  /*21b0*/  BRA `(.L_x_1749) ;  /* 0x0000000000f87947 */ /* 0x000fec0003800000 */
.L_x_1762:
[----:B------:R-:W2:Y:S01]  /*21c0*/  LDG.E.U8 R3, desc[UR36][R2.64] ;  /* 0x0000002402037981 */ /* 0x000ea2000c1e1100 */
        /* <DEDUP_REMOVED lines=19> */
.L_x_1767:
[----:B------:R-:W-:Y:S05]  /*2300*/  BSYNC.RECONVERGENT B0 ;  /* 0x0000000000007941 */ /* 0x000fea0003800200 */
.L_x_1766:
[----:B------:R-:W-:Y:S01]  /*2310*/  IMAD.SHL.U32 R0, R0, 0x200000, RZ ;  /* 0x0020000000007824 */ /* 0x000fe200078e00ff */
[----:B------:R-:W-:-:S04]  /*2320*/  LEA R2, R2, 0x37800000, 0x17 ;  /* 0x3780000002027811 */ /* 0x000fc800078eb8ff */
[----:B------:R-:W-:Y:S01]  /*2330*/  LOP3.LUT R19, R2, R0, R19, 0xfe, !PT ;  /* 0x0000000002137212 */ /* 0x000fe200078efe13 */
[----:B------:R-:W-:Y:S06]  /*2340*/  BRA `(.L_x_1749) ;  /* 0x0000000000947947 */ /* 0x000fec0003800000 */
.L_x_1761:
[----:B------:R-:W-:-:S09]  /*2350*/  UISETP.NE.AND UP0, UPT, UR4, 0x1c, UPT ;  /* 0x0000001c0400788c */ /* 0x000fd2000bf05270 */
[----:B------:R-:W-:Y:S05]  /*2360*/  BRA.U !UP0, `(.L_x_1768) ;  /* 0x0000000108847547 */ /* 0x000fea000b800000 */
[----:B------:R-:W-:-:S09]  /*2370*/  UISETP.NE.AND UP0, UPT, UR4, 0x1d, UPT ;  /* 0x0000001d0400788c */ /* 0x000fd2000bf05270 */
[----:B------:R-:W-:Y:S05]  /*2380*/  BRA.U !UP0, `(.L_x_1769) ;  /* 0x0000000108707547 */ /* 0x000fea000b800000 */
[----:B------:R-:W-:-:S09]  /*2390*/  UISETP.NE.AND UP0, UPT, UR4, 0x2c, UPT ;  /* 0x0000002c0400788c */ /* 0x000fd2000bf05270 */
[----:B------:R-:W-:Y:S05]  /*23a0*/  BRA.U !UP0, `(.L_x_1770) ;  /* 0x0000000108487547 */ /* 0x000fea000b800000 */
.L_x_1748:
[----:B------:R-:W-:Y:S01]  /*23b0*/  MOV R2, 0x0 ;  /* 0x0000000000027802 */ /* 0x000fe20000000f00 */
[----:B------:R-:W0:Y:S01]  /*23c0*/  LDCU.64 UR4, c[0x4][0x128] ;  /* 0x01002500ff0477ac */ /* 0x000e220008000a00 */
[----:B------:R-:W-:Y:S02]  /*23d0*/  HFMA2 R12, -RZ, RZ, 0, 5.9604644775390625e-08 ;  /* 0x00000001ff0c7431 */ /* 0x000fe400000001ff */
        /* <DEDUP_REMOVED lines=8> */
[----:B------:R-:W-:Y:S01]  /*2460*/  IMAD.U32 R7, RZ, RZ, UR7 ;  /* 0x00000007ff077e24 */ /* 0x000fe2000f8e00ff */
[----:B---3--:R-:W-:Y:S01]  /*2470*/  MOV R10, UR8 ;  /* 0x00000008000a7c02 */ /* 0x008fe20008000f00 */
[----:B------:R-:W-:-:S07]  /*2480*/  IMAD.U32 R11, RZ, RZ, UR9 ;  /* 0x00000009ff0b7e24 */ /* 0x000fce000f8e00ff */
[----:B------:R-:W-:-:S07]  /*2490*/  LEPC R20, `(.L_x_1771) ;  /* 0x000000001014794e */ /* 0x000fce0000000000 */
[----:B--2---:R-:W-:Y:S05]  /*24a0*/  CALL.ABS.NOINC R2 ;  /* 0x0000000002007343 */ /* 0x004fea0003c00000 */
.L_x_1771:
[----:B------:R-:W-:Y:S01]  /*24b0*/  IMAD.MOV.U32 R19, RZ, RZ, RZ ;  /* 0x000000ffff137224 */ /* 0x000fe200078e00ff */
[----:B------:R-:W-:Y:S06]  /*24c0*/  BRA `(.L_x_1749) ;  /* 0x0000000000347947 */ /* 0x000fec0003800000 */
.L_x_1770:
[----:B------:R-:W2:Y:S01]  /*24d0*/  LDG.E.U8 R2, desc[UR36][R2.64] ;  /* 0x0000002402027981 */ /* 0x000ea2000c1e1100 */
[----:B------:R-:W-:Y:S02]  /*24e0*/  MOV R19, 0x400000 ;  /* 0x0040000000137802 */ /* 0x000fe40000000f00 */
[----:B--2---:R-:W-:-:S13]  /*24f0*/  ISETP.NE.AND P0, PT, R2, RZ, PT ;  /* 0x000000ff0200720c */ /* 0x004fda0003f05270 */
[----:B------:R-:W-:Y:S05]  /*2500*/  @!P0 BRA `(.L_x_1749) ;  /* 0x0000000000248947 */ /* 0x000fea0003800000 */
[----:B------:R-:W-:-:S13]  /*2510*/  ISETP.NE.AND P0, PT, R2, 0xff, PT ;  /* 0x000000ff0200780c */ /* 0x000fda0003f05270 */
[----:B------:R-:W-:Y:S02]  /*2520*/  @!P0 IMAD.MOV.U32 R19, RZ, RZ, 0x7f800001 ;  /* 0x7f800001ff138424 */ /* 0x000fe400078e00ff */
[----:B------:R-:W-:Y:S01]  /*2530*/  @P0 IMAD.SHL.U32 R19, R2, 0x800000, RZ ;  /* 0x0080000002130824 */ /* 0x000fe200078e00ff */
[----:B------:R-:W-:Y:S06]  /*2540*/  BRA `(.L_x_1749) ;  /* 0x0000000000147947 */ /* 0x000fec0003800000 */
.L_x_1769:
[----:B------:R-:W2:Y:S02]  /*2550*/  LDG.E.64 R2, desc[UR36][R2.64] ;  /* 0x0000002402027981 */ /* 0x000ea4000c1e1b00 */
[----:B--2---:R0:W1:Y:S02]  /*2560*/  I2F.U64 R19, R2 ;  /* 0x0000000200137312 */ /* 0x0040640000301000 */
[----:B01----:R-:W-:Y:S05]  /*2570*/  BRA `(.L_x_1749) ;  /* 0x0000000000087947 */ /* 0x003fea0003800000 */
.L_x_1768:
[----:B------:R-:W2:Y:S02]  /*2580*/  LDG.E R2, desc[UR36][R2.64] ;  /* 0x0000002402027981 */ /* 0x000ea4000c1e1900 */
[----:B--2---:R-:W-:-:S07]  /*2590*/  I2FP.F32.U32 R19, R2 ;  /* 0x0000000200137245 */ /* 0x004fce0000201000 */
.L_x_1749:
[----:B------:R-:W-:Y:S05]  /*25a0*/  BSYNC.RECONVERGENT B6 ;  /* 0x0000000000067941 */ /* 0x000fea0003800200 */
.L_x_1743:
[----:B------:R-:W0:Y:S01]  /*25b0*/  LDCU.64 UR6, c[0x0][0x5f8] ;  /* 0x0000bf00ff0677ac */ /* 0x000e220008000a00 */
[----:B------:R-:W-:Y:S01]  /*25c0*/  BSSY.RECONVERGENT B6, `(.L_x_1772) ;  /* 0x00000e5000067945 */ /* 0x000fe20003800200 */
[----:B------:R-:W-:-:S04]  /*25d0*/  UPRMT UR4, UR40, 0x7772, URZ ;  /* 0x0000777228047896 */ /* 0x000fc800080000ff */
[----:B------:R-:W-:Y:S01]  /*25e0*/  UISETP.GT.AND UP0, UPT, UR4, 0x9, UPT ;  /* 0x000000090400788c */ /* 0x000fe2000bf04270 */
[----:B012-4-:R-:W-:-:S04]  /*25f0*/  IADD3 R2, P0, PT, R18, UR6, RZ ;  /* 0x0000000612027c10 */ /* 0x017fc8000ff1e0ff */
        /* <DEDUP_REMOVED lines=11> */
[----:B--2---:R0:W1:Y:S01]  /*26b0*/  I2F.S16 R4, R2 ;  /* 0x0000000200047306 */ /* 0x0040620000101400 */
[----:B------:R-:W-:Y:S05]  /*26c0*/  BRA `(.L_x_1778) ;  /* 0x0000000c00507947 */ /* 0x000fea0003800000 */
.L_x_1776:
[----:B------:R-:W2:Y:S02]  /*26d0*/  LDG.E.U8 R2, desc[UR36][R2.64] ;  /* 0x0000002402027981 */ /* 0x000ea4000c1e1100 */
[----:B--2---:R-:W-:Y:S01]  /*26e0*/  I2FP.F32.U32 R4, R2 ;  /* 0x0000000200047245 */ /* 0x004fe20000201000 */
[----:B------:R-:W-:Y:S06]  /*26f0*/  BRA `(.L_x_1778) ;  /* 0x0000000c00447947 */ /* 0x000fec0003800000 */
.L_x_1775:
[----:B------:R-:W-:-:S09]  /*2700*/  UISETP.NE.AND UP0, UPT, UR4, 0x2, UPT ;  /* 0x000000020400788c */ /* 0x000fd2000bf05270 */
[----:B------:R-:W-:Y:S05]  /*2710*/  BRA.U !UP0, `(.L_x_1779) ;  /* 0x0000000108287547 */ /* 0x000fea000b800000 */
[----:B------:R-:W-:-:S09]  /*2720*/  UISETP.NE.AND UP0, UPT, UR4, 0x3, UPT ;  /* 0x000000030400788c */ /* 0x000fd2000bf05270 */
[----:B------:R-:W-:Y:S05]  /*2730*/  BRA.U !UP0, `(.L_x_1780) ;  /* 0x0000000108147547 */ /* 0x000fea000b800000 */
[----:B------:R-:W-:-:S09]  /*2740*/  UISETP.NE.AND UP0, UPT, UR4, 0x4, UPT ;  /* 0x000000040400788c */ /* 0x000fd2000bf05270 */
[----:B------:R-:W-:Y:S05]  /*2750*/  BRA.U UP0, `(.L_x_1777) ;  /* 0x0000000900b07547 */ /* 0x000fea000b800000 */
[----:B------:R-:W2:Y:S02]  /*2760*/  LDG.E.64 R2, desc[UR36][R2.64] ;  /* 0x0000002402027981 */ /* 0x000ea4000c1e1b00 */
[----:B--2---:R0:W1:Y:S02]  /*2770*/  I2F.S64 R4, R2 ;  /* 0x0000000200047312 */ /* 0x0040640000301400 */
[----:B01----:R-:W-:Y:S05]  /*2780*/  BRA `(.L_x_1778) ;  /* 0x0000000c00207947 */ /* 0x003fea0003800000 */
.L_x_1780:
[----:B------:R-:W2:Y:S02]  /*2790*/  LDG.E R2, desc[UR36][R2.64] ;  /* 0x0000002402027981 */ /* 0x000ea4000c1e1900 */
[----:B--2---:R-:W-:Y:S01]  /*27a0*/  I2FP.F32.S32 R4, R2 ;  /* 0x0000000200047245 */ /* 0x004fe20000201400 */
[----:B------:R-:W-:Y:S06]  /*27b0*/  BRA `(.L_x_1778) ;  /* 0x0000000c00147947 */ /* 0x000fec0003800000 */
.L_x_1779:
[----:B------:R-:W2:Y:S02]  /*27c0*/  LDG.E.U16 R2, desc[UR36][R2.64] ;  /* 0x0000002402027981 */ /* 0x000ea4000c1e1500 */
[----:B--2---:R2:W4:Y:S01]  /*27d0*/  I2F.S16 R4, R2 ;  /* 0x0000000200047306 */ /* 0x0045220000101400 */
[----:B------:R-:W-:Y:S05]  /*27e0*/  BRA `(.L_x_1778) ;  /* 0x0000000c00087947 */ /* 0x000fea0003800000 */
.L_x_1774:
        /* <DEDUP_REMOVED lines=8> */
.L_x_1782:
[----:B------:R-:W2:Y:S02]  /*2870*/  LDG.E.U16 R2, desc[UR36][R2.64] ;  /* 0x0000002402027981 */ /* 0x000ea4000c1e1500 */
[----:B--2---:R-:W-:Y:S01]  /*2880*/  HADD2.F32 R4, -RZ, R2.H0_H0 ;  /* 0x20000002ff047230 */ /* 0x004fe20000004100 */
[----:B------:R-:W-:Y:S06]  /*2890*/  BRA `(.L_x_1778) ;  /* 0x0000000800dc7947 */ /* 0x000fec0003800000 */
.L_x_1781:
        /* <DEDUP_REMOVED lines=8> */
.L_x_1784:
[----:B------:R-:W2:Y:S02]  /*2920*/  LDG.E.U16 R2, desc[UR36][R2.64] ;  /* 0x0000002402027981 */ /* 0x000ea4000c1e1500 */
[----:B--2---:R-:W-:Y:S01]  /*2930*/  HADD2.F32 R4, -RZ, R2.H0_H0 ;  /* 0x20000002ff047230 */ /* 0x004fe20000004100 */
[----:B------:R-:W-:Y:S06]  /*2940*/  BRA `(.L_x_1778) ;  /* 0x0000000800b07947 */ /* 0x000fec0003800000 */
.L_x_1783:
        /* <DEDUP_REMOVED lines=11> */
.L_x_1773:
        /* <DEDUP_REMOVED lines=12> */
.L_x_1787:
        /* <DEDUP_REMOVED lines=11> */
.L_x_1786:
        /* <DEDUP_REMOVED lines=23> */
[----:B------:R-:W-:Y:S01]  /*2ce0*/  LOP3.LUT R4, R5, 0x80000000, R4, 0xf8, !PT ;  /* 0x8000000005047812 */ /* 0x000fe200078ef804 */
[----:B------:R-:W-:Y:S06]  /*2cf0*/  BRA `(.L_x_1778) ;  /* 0x0000000400c47947 */ /* 0x000fec0003800000 */
.L_x_1789:
        /* <DEDUP_REMOVED lines=10> */
[----:B------:R-:W-:Y:S01]  /*2da0*/  LOP3.LUT R4, R0, 0x80000000, R5, 0xf8, !PT ;  /* 0x8000000000047812 */ /* 0x000fe200078ef805 */
[----:B------:R-:W-:Y:S06]  /*2db0*/  BRA `(.L_x_1778) ;  /* 0x0000000400947947 */ /* 0x000fec0003800000 */
.L_x_1788:
[----:B------:R-:W2:Y:S02]  /*2dc0*/  LDG.E.U16 R2, desc[UR36][R2.64] ;  /* 0x0000002402027981 */ /* 0x000ea4000c1e1500 */
[----:B--2---:R-:W-:Y:S01]  /*2dd0*/  IMAD.U32 R4, R2, 0x10000, RZ ;  /* 0x0001000002047824 */ /* 0x004fe200078e00ff */
[----:B------:R-:W-:Y:S06]  /*2de0*/  BRA `(.L_x_1778) ;  /* 0x0000000400887947 */ /* 0x000fec0003800000 */
.L_x_1785:
        /* <DEDUP_REMOVED lines=11> */
.L_x_1792:
[----:B------:R-:W2:Y:S01]  /*2ea0*/  LDG.E.U8 R3, desc[UR36][R2.64] ;  /* 0x0000002402037981 */ /* 0x000ea2000c1e1100 */
        /* <DEDUP_REMOVED lines=19> */
.L_x_1794:
[----:B------:R-:W-:Y:S05]  /*2fe0*/  BSYNC.RECONVERGENT B0 ;  /* 0x0000000000007941 */ /* 0x000fea0003800200 */
.L_x_1793:
[----:B------:R-:W-:Y:S02]  /*2ff0*/  SHF.L.U32 R0, R0, 0x14, RZ ;  /* 0x0000001400007819 */ /* 0x000fe400000006ff */
[----:B------:R-:W-:-:S04]  /*3000*/  LEA R2, R2, 0x3b800000, 0x17 ;  /* 0x3b80000002027811 */ /* 0x000fc800078eb8ff */
[----:B------:R-:W-:Y:S01]  /*3010*/  LOP3.LUT R4, R2, R0, R7, 0xfe, !PT ;  /* 0x0000000002047212 */ /* 0x000fe200078efe07 */
[----:B------:R-:W-:Y:S06]  /*3020*/  BRA `(.L_x_1778) ;  /* 0x0000000000f87947 */ /* 0x000fec0003800000 */
.L_x_1791:
        /* <DEDUP_REMOVED lines=20> */
.L_x_1796:
[----:B------:R-:W-:Y:S05]  /*3170*/  BSYNC.RECONVERGENT B0 ;  /* 0x0000000000007941 */ /* 0x000fea0003800200 */
.L_x_1795:
[----:B------:R-:W-:Y:S01]  /*3180*/  IMAD.SHL.U32 R0, R0, 0x200000, RZ ;  /* 0x0020000000007824 */ /* 0x000fe200078e00ff */
[----:B------:R-:W-:-:S04]  /*3190*/  LEA R2, R2, 0x37800000, 0x17 ;  /* 0x3780000002027811 */ /* 0x000fc800078eb8ff */
[----:B------:R-:W-:Y:S01]  /*31a0*/  LOP3.LUT R4, R2, R0, R7, 0xfe, !PT ;  /* 0x0000000002047212 */ /* 0x000fe200078efe07 */
[----:B------:R-:W-:Y:S06]  /*31b0*/  BRA `(.L_x_1778) ;  /* 0x0000000000947947 */ /* 0x000fec0003800000 */
.L_x_1790:
[----:B------:R-:W-:-:S09]  /*31c0*/  UISETP.NE.AND UP0, UPT, UR4, 0x1c, UPT ;  /* 0x0000001c0400788c */ /* 0x000fd2000bf05270 */
[----:B------:R-:W-:Y:S05]  /*31d0*/  BRA.U !UP0, `(.L_x_1797) ;  /* 0x0000000108847547 */ /* 0x000fea000b800000 */
[----:B------:R-:W-:-:S09]  /*31e0*/  UISETP.NE.AND UP0, UPT, UR4, 0x1d, UPT ;  /* 0x0000001d0400788c */ /* 0x000fd2000bf05270 */
[----:B------:R-:W-:Y:S05]  /*31f0*/  BRA.U !UP0, `(.L_x_1798) ;  /* 0x0000000108707547 */ /* 0x000fea000b800000 */
[----:B------:R-:W-:-:S09]  /*3200*/  UISETP.NE.AND UP0, UPT, UR4, 0x2c, UPT ;  /* 0x0000002c0400788c */ /* 0x000fd2000bf05270 */
[----:B------:R-:W-:Y:S05]  /*3210*/  BRA.U !UP0, `(.L_x_1799) ;  /* 0x0000000108487547 */ /* 0x000fea000b800000 */
.L_x_1777:
[----:B------:R-:W-:Y:S01]  /*3220*/  MOV R2, 0x0 ;  /* 0x0000000000027802 */ /* 0x000fe20000000f00 */
[----:B------:R-:W0:Y:S01]  /*3230*/  LDCU.64 UR4, c[0x4][0x128] ;  /* 0x01002500ff0477ac */ /* 0x000e220008000a00 */
[----:B------:R-:W-:Y:S02]  /*3240*/  HFMA2 R8, -RZ, RZ, 0, 4.64916229248046875e-06 ;  /* 0x0000004eff087431 */ /* 0x000fe400000001ff */
[----:B------:R-:W-:Y:S01]  /*3250*/  IMAD.MOV.U32 R12, RZ, RZ, 0x1 ;  /* 0x00000001ff0c7424 */ /* 0x000fe200078e00ff */
[----:B------:R-:W1:Y:S01]  /*3260*/  LDCU.64 UR6, c[0x4][0x130] ;  /* 0x01002600ff0677ac */ /* 0x000e620008000a00 */
[----:B------:R-:W2:Y:S01]  /*3270*/  LDC.64 R2, c[0x4][R2] ;  /* 0x0100000002027b82 */ /* 0x000ea20000000a00 */
[----:B------:R-:W-:Y:S01]  /*3280*/  IMAD.MOV.U32 R13, RZ, RZ, RZ ;  /* 0x000000ffff0d7224 */ /* 0x000fe200078e00ff */
[----:B------:R-:W4:Y:S01]  /*3290*/  LDCU.64 UR8, c[0x4][0x18] ;  /* 0x01000300ff0877ac */ /* 0x000f220008000a00 */
[----:B0-----:R-:W-:Y:S01]  /*32a0*/  MOV R4, UR4 ;  /* 0x0000000400047c02 */ /* 0x001fe20008000f00 */
[----:B------:R-:W-:-:S02]  /*32b0*/  IMAD.U32 R5, RZ, RZ, UR5 ;  /* 0x00000005ff057e24 */ /* 0x000fc4000f8e00ff */
[----:B-1----:R-:W-:Y:S01]  /*32c0*/  IMAD.U32 R6, RZ, RZ, UR6 ;  /* 0x00000006ff067e24 */ /* 0x002fe2000f8e00ff */
[----:B------:R-:W-:Y:S01]  /*32d0*/  MOV R7, UR7 ;  /* 0x0000000700077c02 */ /* 0x000fe20008000f00 */
[----:B----4-:R-:W-:Y:S02]  /*32e0*/  IMAD.U32 R10, RZ, RZ, UR8 ;  /* 0x00000008ff0a7e24 */ /* 0x010fe4000f8e00ff */
[----:B------:R-:W-:-:S07]  /*32f0*/  IMAD.U32 R11, RZ, RZ, UR9 ;  /* 0x00000009ff0b7e24 */ /* 0x000fce000f8e00ff */
[----:B------:R-:W-:-:S07]  /*3300*/  LEPC R20, `(.L_x_1800) ;  /* 0x000000001014794e */ /* 0x000fce0000000000 */
[----:B--23-5:R-:W-:Y:S05]  /*3310*/  CALL.ABS.NOINC R2 ;  /* 0x0000000002007343 */ /* 0x02cfea0003c00000 */
.L_x_1800:
[----:B------:R-:W-:Y:S01]  /*3320*/  MOV R4, RZ ;  /* 0x000000ff00047202 */ /* 0x000fe20000000f00 */
[----:B------:R-:W-:Y:S06]  /*3330*/  BRA `(.L_x_1778) ;  /* 0x0000000000347947 */ /* 0x000fec0003800000 */
.L_x_1799:
[----:B------:R-:W2:Y:S01]  /*3340*/  LDG.E.U8 R2, desc[UR36][R2.64] ;  /* 0x0000002402027981 */ /* 0x000ea2000c1e1100 */
[----:B------:R-:W-:Y:S01]  /*3350*/  IMAD.MOV.U32 R4, RZ, RZ, 0x400000 ;  /* 0x00400000ff047424 */ /* 0x000fe200078e00ff */
[----:B--2---:R-:W-:-:S13]  /*3360*/  ISETP.NE.AND P0, PT, R2, RZ, PT ;  /* 0x000000ff0200720c */ /* 0x004fda0003f05270 */
[----:B------:R-:W-:Y:S05]  /*3370*/  @!P0 BRA `(.L_x_1778) ;  /* 0x0000000000248947 */ /* 0x000fea0003800000 */
[----:B------:R-:W-:-:S13]  /*3380*/  ISETP.NE.AND P0, PT, R2, 0xff, PT ;  /* 0x000000ff0200780c */ /* 0x000fda0003f05270 */
[----:B------:R-:W-:Y:S01]  /*3390*/  @!P0 IMAD.MOV.U32 R4, RZ, RZ, 0x7f800001 ;  /* 0x7f800001ff048424 */ /* 0x000fe200078e00ff */
[----:B------:R-:W-:Y:S01]  /*33a0*/  @P0 SHF.L.U32 R4, R2, 0x17, RZ ;  /* 0x0000001702040819 */ /* 0x000fe200000006ff */
[----:B------:R-:W-:Y:S06]  /*33b0*/  BRA `(.L_x_1778) ;  /* 0x0000000000147947 */ /* 0x000fec0003800000 */
.L_x_1798:
[----:B------:R-:W2:Y:S02]  /*33c0*/  LDG.E.64 R2, desc[UR36][R2.64] ;  /* 0x0000002402027981 */ /* 0x000ea4000c1e1b00 */
[----:B--2---:R0:W1:Y:S02]  /*33d0*/  I2F.U64 R4, R2 ;  /* 0x0000000200047312 */ /* 0x0040640000301000 */
[----:B01----:R-:W-:Y:S05]  /*33e0*/  BRA `(.L_x_1778) ;  /* 0x0000000000087947 */ /* 0x003fea0003800000 */
.L_x_1797:
[----:B------:R-:W2:Y:S02]  /*33f0*/  LDG.E R2, desc[UR36][R2.64] ;  /* 0x0000002402027981 */ /* 0x000ea4000c1e1900 */
[----:B--2---:R-:W-:-:S07]  /*3400*/  I2FP.F32.U32 R4, R2 ;  /* 0x0000000200047245 */ /* 0x004fce0000201000 */
.L_x_1778:
[----:B------:R-:W-:Y:S05]  /*3410*/  BSYNC.RECONVERGENT B6 ;  /* 0x0000000000067941 */ /* 0x000fea0003800200 */
.L_x_1772:
[----:B------:R-:W0:Y:S01]  /*3420*/  LDCU.64 UR6, c[0x0][0x5e8] ;  /* 0x0000bd00ff0677ac */ /* 0x000e220008000a00 */
[----:B---3-5:R-:W-:Y:S01]  /*3430*/  FSETP.GT.FTZ.AND P0, PT, R19, RZ, PT ;  /* 0x000000ff1300720b */ /* 0x028fe20003f14000 */
[----:B------:R-:W4:Y:S01]  /*3440*/  LDCU UR5, c[0x0][0x600] ;  /* 0x0000c000ff0577ac */ /* 0x000f220008000800 */
[----:B------:R-:W-:-:S04]  /*3450*/  ULOP3.LUT UR4, UR40, 0xff, URZ, 0xc0, !UPT ;  /* 0x000000ff28047892 */ /* 0x000fc8000f8ec0ff */
[----:B------:R-:W-:Y:S01]  /*3460*/  UISETP.GT.AND UP0, UPT, UR4, 0x9, UPT ;  /* 0x000000090400788c */ /* 0x000fe2000bf04270 */
[----:B012---:R-:W-:-:S06]  /*3470*/  IADD3 R2, P1, PT, R16, UR6, RZ ;  /* 0x0000000610027c10 */ /* 0x007fcc000ff3e0ff */
[----:B----4-:R-:W-:Y:S01]  /*3480*/  @!P0 FMUL.FTZ R4, R4, UR5 ;  /* 0x0000000504048c20 */ /* 0x010fe20008410000 */
[----:B------:R-:W-:Y:S01]  /*3490*/  IMAD.X R3, RZ, RZ, UR7, P1 ;  /* 0x00000007ff037e24 */ /* 0x000fe200088e06ff */
        /* <DEDUP_REMOVED lines=9> */
[----:B------:R-:W0:Y:S02]  /*3530*/  F2I.FTZ.TRUNC.NTZ R5, R4 ;  /* 0x0000000400057305 */ /* 0x000e24000021f100 */
[----:B0-----:R0:W-:Y:S01]  /*3540*/  STG.E.U8 desc[UR36][R2.64], R5 ;  /* 0x0000000502007986 */ /* 0x0011e2000c101124 */
[----:B------:R-:W-:Y:S05]  /*3550*/  BRA `(.L_x_1806) ;  /* 0x0000000c003c7947 */ /* 0x000fea0003800000 */
.L_x_1804:
[----:B------:R-:W0:Y:S02]  /*3560*/  F2I.S64.TRUNC R4, R4 ;  /* 0x0000000400047311 */ /* 0x000e24000020d900 */
[----:B0-----:R-:W-:-:S05]  /*3570*/  IMAD.MOV.U32 R7, RZ, RZ, R4 ;  /* 0x000000ffff077224 */ /* 0x001fca00078e0004 */
[----:B------:R0:W-:Y:S01]  /*3580*/  STG.E.U8 desc[UR36][R2.64], R7 ;  /* 0x0000000702007986 */ /* 0x0001e2000c101124 */
[----:B------:R-:W-:Y:S05]  /*3590*/  BRA `(.L_x_1806) ;  /* 0x0000000c002c7947 */ /* 0x000fea0003800000 */
.L_x_1803:
[----:B------:R-:W-:-:S09]  /*35a0*/  UISETP.NE.AND UP0, UPT, UR4, 0x2, UPT ;  /* 0x000000020400788c */ /* 0x000fd2000bf05270 */
[----:B------:R-:W-:Y:S05]  /*35b0*/  BRA.U !UP0, `(.L_x_1807) ;  /* 0x0000000108287547 */ /* 0x000fea000b800000 */
[----:B------:R-:W-:-:S09]  /*35c0*/  UISETP.NE.AND UP0, UPT, UR4, 0x3, UPT ;  /* 0x000000030400788c */ /* 0x000fd2000bf05270 */
[----:B------:R-:W-:Y:S05]  /*35d0*/  BRA.U !UP0, `(.L_x_1808) ;  /* 0x0000000108147547 */ /* 0x000fea000b800000 */
[----:B------:R-:W-:-:S09]  /*35e0*/  UISETP.NE.AND UP0, UPT, UR4, 0x4, UPT ;  /* 0x000000040400788c */ /* 0x000fd2000bf05270 */
[----:B------:R-:W-:Y:S05]  /*35f0*/  BRA.U UP0, `(.L_x_1805) ;  /* 0x0000000900807547 */ /* 0x000fea000b800000 */
[----:B------:R-:W0:Y:S02]  /*3600*/  F2I.S64.TRUNC R4, R4 ;  /* 0x0000000400047311 */ /* 0x000e24000020d900 */
[----:B0-----:R0:W-:Y:S01]  /*3610*/  STG.E.64 desc[UR36][R2.64], R4 ;  /* 0x0000000402007986 */ /* 0x0011e2000c101b24 */
[----:B------:R-:W-:Y:S05]  /*3620*/  BRA `(.L_x_1806) ;  /* 0x0000000c00087947 */ /* 0x000fea0003800000 */
.L_x_1808:
[----:B------:R-:W0:Y:S02]  /*3630*/  F2I.FTZ.TRUNC.NTZ R5, R4 ;  /* 0x0000000400057305 */ /* 0x000e24000021f100 */
[----:B0-----:R0:W-:Y:S01]  /*3640*/  STG.E desc[UR36][R2.64], R5 ;  /* 0x0000000502007986 */ /* 0x0011e2000c101924 */
[----:B------:R-:W-:Y:S05]  /*3650*/  BRA `(.L_x_1806) ;  /* 0x0000000800fc7947 */ /* 0x000fea0003800000 */
.L_x_1807:
[----:B------:R-:W0:Y:S02]  /*3660*/  F2I.FTZ.TRUNC.NTZ R5, R4 ;  /* 0x0000000400057305 */ /* 0x000e24000021f100 */
[----:B0-----:R0:W-:Y:S01]  /*3670*/  STG.E.U16 desc[UR36][R2.64], R5 ;  /* 0x0000000502007986 */ /* 0x0011e2000c101524 */
[----:B------:R-:W-:Y:S05]  /*3680*/  BRA `(.L_x_1806) ;  /* 0x0000000800f07947 */ /* 0x000fea0003800000 */
.L_x_1802:
[----:B------:R-:W-:-:S09]  /*3690*/  UISETP.GT.AND UP0, UPT, UR4, 0x6, UPT ;  /* 0x000000060400788c */ /* 0x000fd2000bf04270 */
[----:B------:R-:W-:Y:S05]  /*36a0*/  BRA.U UP0, `(.L_x_1809) ;  /* 0x0000000100247547 */ /* 0x000fea000b800000 */
[----:B------:R-:W-:-:S09]  /*36b0*/  UISETP.NE.AND UP0, UPT, UR4, 0x5, UPT ;  /* 0x000000050400788c */ /* 0x000fd2000bf05270 */
[----:B------:R-:W-:Y:S05]  /*36c0*/  BRA.U !UP0, `(.L_x_1810) ;  /* 0x0000000108107547 */ /* 0x000fea000b800000 */
[----:B------:R-:W-:-:S09]  /*36d0*/  UISETP.NE.AND UP0, UPT, UR4, 0x6, UPT ;  /* 0x000000060400788c */ /* 0x000fd2000bf05270 */
[----:B------:R-:W-:Y:S05]  /*36e0*/  BRA.U UP0, `(.L_x_1805) ;  /* 0x0000000900447547 */ /* 0x000fea000b800000 */
[----:B------:R1:W-:Y:S01]  /*36f0*/  STG.E desc[UR36][R2.64], R4 ;  /* 0x0000000402007986 */ /* 0x0003e2000c101924 */
[----:B------:R-:W-:Y:S05]  /*3700*/  BRA `(.L_x_1806) ;  /* 0x0000000800d07947 */ /* 0x000fea0003800000 */
.L_x_1810:
[----:B------:R-:W-:-:S05]  /*3710*/  F2FP.F16.F32.PACK_AB R4, RZ, R4 ;  /* 0x00000004ff04723e */ /* 0x000fca00000000ff */
[----:B------:R0:W-:Y:S01]  /*3720*/  STG.E.U16 desc[UR36][R2.64], R4 ;  /* 0x0000000402007986 */ /* 0x0001e2000c101524 */
[----:B------:R-:W-:Y:S05]  /*3730*/  BRA `(.L_x_1806) ;  /* 0x0000000800c47947 */ /* 0x000fea0003800000 */
.L_x_1809:
[----:B------:R-:W-:-:S09]  /*3740*/  UISETP.NE.AND UP0, UPT, UR4, 0x7, UPT ;  /* 0x000000070400788c */ /* 0x000fd2000bf05270 */
[----:B------:R-:W-:Y:S05]  /*3750*/  BRA.U !UP0, `(.L_x_1811) ;  /* 0x00000001082c7547 */ /* 0x000fea000b800000 */
[----:B------:R-:W-:-:S09]  /*3760*/  UISETP.NE.AND UP0, UPT, UR4, 0x8, UPT ;  /* 0x000000080400788c */ /* 0x000fd2000bf05270 */
[----:B------:R-:W-:Y:S05]  /*3770*/  BRA.U !UP0, `(.L_x_1812) ;  /* 0x0000000108147547 */ /* 0x000fea000b800000 */
[----:B------:R-:W-:-:S09]  /*3780*/  UISETP.NE.AND UP0, UPT, UR4, 0x9, UPT ;  /* 0x000000090400788c */ /* 0x000fd2000bf05270 */
[----:B------:R-:W-:Y:S05]  /*3790*/  BRA.U UP0, `(.L_x_1805) ;  /* 0x0000000900187547 */ /* 0x000fea000b800000 */
[----:B------:R-:W-:-:S05]  /*37a0*/  HFMA2 R5, -RZ, RZ, 0, 0 ;  /* 0x00000000ff057431 */ /* 0x000fca00000001ff */
[----:B------:R3:W-:Y:S01]  /*37b0*/  STG.E.64 desc[UR36][R2.64], R4 ;  /* 0x0000000402007986 */ /* 0x0007e2000c101b24 */
[----:B------:R-:W-:Y:S05]  /*37c0*/  BRA `(.L_x_1806) ;  /* 0x0000000800a07947 */ /* 0x000fea0003800000 */
.L_x_1812:
[----:B------:R-:W-:-:S04]  /*37d0*/  F2FP.F16.F32.PACK_AB R5, RZ, R4 ;  /* 0x00000004ff05723e */ /* 0x000fc800000000ff */
[----:B------:R-:W-:-:S05]  /*37e0*/  PRMT R5, R5, 0x5410, RZ ;  /* 0x0000541005057816 */ /* 0x000fca00000000ff */
[----:B------:R2:W-:Y:S01]  /*37f0*/  STG.E desc[UR36][R2.64], R5 ;  /* 0x0000000502007986 */ /* 0x0005e2000c101924 */
[----:B------:R-:W-:Y:S05]  /*3800*/  BRA `(.L_x_1806) ;  /* 0x0000000800907947 */ /* 0x000fea0003800000 */
.L_x_1811:
[----:B------:R-:W-:-:S06]  /*3810*/  FMUL.FTZ R4, R4, 1 ;  /* 0x3f80000004047820 */ /* 0x000fcc0000410000 */
[----:B------:R-:W0:Y:S02]  /*3820*/  F2F.F64.F32 R4, R4 ;  /* 0x0000000400047310 */ /* 0x000e240000201800 */
[----:B0-----:R4:W-:Y:S01]  /*3830*/  STG.E.64 desc[UR36][R2.64], R4 ;  /* 0x0000000402007986 */ /* 0x0019e2000c101b24 */
[----:B------:R-:W-:Y:S05]  /*3840*/  BRA `(.L_x_1806) ;  /* 0x0000000800807947 */ /* 0x000fea0003800000 */
.L_x_1801:
        /* <DEDUP_REMOVED lines=8> */
[----:B------:R-:W-:-:S04]  /*38d0*/  FSETP.NEU.FTZ.AND P0, PT, R4, RZ, PT ;  /* 0x000000ff0400720b */ /* 0x000fc80003f1d000 */
[----:B------:R-:W-:-:S05]  /*38e0*/  SEL R5, RZ, 0x1, !P0 ;  /* 0x00000001ff057807 */ /* 0x000fca0004000000 */
[----:B------:R0:W-:Y:S01]  /*38f0*/  STG.E.U8 desc[UR36][R2.64], R5 ;  /* 0x0000000502007986 */ /* 0x0001e2000c101124 */
[----:B------:R-:W-:Y:S05]  /*3900*/  BRA `(.L_x_1806) ;  /* 0x0000000800507947 */ /* 0x000fea0003800000 */
.L_x_1815:
[----:B------:R-:W-:Y:S01]  /*3910*/  FMUL.FTZ R4, R4, 1 ;  /* 0x3f80000004047820 */ /* 0x000fe20000410000 */
[----:B------:R-:W-:-:S05]  /*3920*/  CS2R R6, SRZ ;  /* 0x0000000000067805 */ /* 0x000fca000001ff00 */
[----:B------:R-:W0:Y:S02]  /*3930*/  F2F.F64.F32 R4, R4 ;  /* 0x0000000400047310 */ /* 0x000e240000201800 */
[----:B0-----:R0:W-:Y:S01]  /*3940*/  STG.E.128 desc[UR36][R2.64], R4 ;  /* 0x0000000402007986 */ /* 0x0011e2000c101d24 */
[----:B------:R-:W-:Y:S05]  /*3950*/  BRA `(.L_x_1806) ;  /* 0x00000008003c7947 */ /* 0x000fea0003800000 */
.L_x_1814:
[----:B------:R-:W-:-:S09]  /*3960*/  UISETP.NE.AND UP0, UPT, UR4, 0xf, UPT ;  /* 0x0000000f0400788c */ /* 0x000fd2000bf05270 */
[----:B------:R-:W-:Y:S05]  /*3970*/  BRA.U !UP0, `(.L_x_1816) ;  /* 0x0000000108987547 */ /* 0x000fea000b800000 */
[----:B------:R-:W-:-:S09]  /*3980*/  UISETP.NE.AND UP0, UPT, UR4, 0x17, UPT ;  /* 0x000000170400788c */ /* 0x000fd2000bf05270 */
[----:B------:R-:W-:Y:S05]  /*3990*/  BRA.U !UP0, `(.L_x_1817) ;  /* 0x0000000108487547 */ /* 0x000fea000b800000 */
[----:B------:R-:W-:-:S09]  /*39a0*/  UISETP.NE.AND UP0, UPT, UR4, 0x18, UPT ;  /* 0x000000180400788c */ /* 0x000fd2000bf05270 */
[----:B------:R-:W-:Y:S05]  /*39b0*/  BRA.U UP0, `(.L_x_1805) ;  /* 0x0000000500907547 */ /* 0x000fea000b800000 */
[----:B------:R-:W-:Y:S01]  /*39c0*/  LOP3.LUT R6, R4, 0x7fffffff, RZ, 0xc0, !PT ;  /* 0x7fffffff04067812 */ /* 0x000fe200078ec0ff */
[----:B------:R-:W-:Y:S01]  /*39d0*/  BSSY.RECONVERGENT B0, `(.L_x_1818) ;  /* 0x000000b000007945 */ /* 0x000fe20003800200 */
[----:B------:R-:W-:Y:S01]  /*39e0*/  SHF.R.U32.HI R7, RZ, 0x18, R4 ;  /* 0x00000018ff077819 */ /* 0x000fe20000011604 */
[----:B------:R-:W-:Y:S01]  /*39f0*/  IMAD.MOV.U32 R0, RZ, RZ, 0x7f ;  /* 0x0000007fff007424 */ /* 0x000fe200078e00ff */
        /* <DEDUP_REMOVED lines=8> */
.L_x_1819:
[----:B------:R-:W-:Y:S05]  /*3a80*/  BSYNC.RECONVERGENT B0 ;  /* 0x0000000000007941 */ /* 0x000fea0003800200 */
.L_x_1818:
[----:B------:R-:W-:-:S05]  /*3a90*/  LOP3.LUT R7, R0, 0x80, R7, 0xf8, !PT ;  /* 0x0000008000077812 */ /* 0x000fca00078ef807 */
[----:B------:R0:W-:Y:S01]  /*3aa0*/  STG.E.U8 desc[UR36][R2.64], R7 ;  /* 0x0000000702007986 */ /* 0x0001e2000c101124 */
[----:B------:R-:W-:Y:S05]  /*3ab0*/  BRA `(.L_x_1806) ;  /* 0x0000000400e47947 */ /* 0x000fea0003800000 */
.L_x_1817:
[----:B------:R-:W-:Y:S01]  /*3ac0*/  LOP3.LUT R6, R4, 0x7fffffff, RZ, 0xc0, !PT ;  /* 0x7fffffff04067812 */ /* 0x000fe200078ec0ff */
[----:B------:R-:W-:Y:S01]  /*3ad0*/  BSSY.RECONVERGENT B0, `(.L_x_1820) ;  /* 0x000000d000007945 */ /* 0x000fe20003800200 */
        /* <DEDUP_REMOVED lines=12> */
.L_x_1821:
[----:B------:R-:W-:Y:S05]  /*3ba0*/  BSYNC.RECONVERGENT B0 ;  /* 0x0000000000007941 */ /* 0x000fea0003800200 */
.L_x_1820:
[----:B------:R-:W-:-:S05]  /*3bb0*/  LOP3.LUT R5, R0, 0x80, R7, 0xf8, !PT ;  /* 0x0000008000057812 */ /* 0x000fca00078ef807 */
[----:B------:R0:W-:Y:S01]  /*3bc0*/  STG.E.U8 desc[UR36][R2.64], R5 ;  /* 0x0000000502007986 */ /* 0x0001e2000c101124 */
[----:B------:R-:W-:Y:S05]  /*3bd0*/  BRA `(.L_x_1806) ;  /* 0x00000004009c7947 */ /* 0x000fea0003800000 */
.L_x_1816:
[----:B------:R-:W-:-:S05]  /*3be0*/  F2FP.BF16.F32.PACK_AB R4, RZ, R4 ;  /* 0x00000004ff04723e */ /* 0x000fca00000010ff */
[----:B------:R0:W-:Y:S01]  /*3bf0*/  STG.E.U16 desc[UR36][R2.64], R4 ;  /* 0x0000000402007986 */ /* 0x0001e2000c101524 */
[----:B------:R-:W-:Y:S05]  /*3c00*/  BRA `(.L_x_1806) ;  /* 0x0000000400907947 */ /* 0x000fea0003800000 */
.L_x_1813:
        /* <DEDUP_REMOVED lines=8> */
[----:B------:R-:W0:Y:S02]  /*3c90*/  F2I.FTZ.U32.TRUNC.NTZ R5, R4 ;  /* 0x0000000400057305 */ /* 0x000e24000021f000 */
[----:B0-----:R0:W-:Y:S01]  /*3ca0*/  STG.E.U16 desc[UR36][R2.64], R5 ;  /* 0x0000000502007986 */ /* 0x0011e2000c101524 */
[----:B------:R-:W-:Y:S05]  /*3cb0*/  BRA `(.L_x_1806) ;  /* 0x0000000400647947 */ /* 0x000fea0003800000 */
.L_x_1824:
[----:B------:R-:W-:Y:S01]  /*3cc0*/  LOP3.LUT R5, R4, 0x7fffffff, RZ, 0xc0, !PT ;  /* 0x7fffffff04057812 */ /* 0x000fe200078ec0ff */
[----:B------:R-:W-:Y:S01]  /*3cd0*/  BSSY.RECONVERGENT B0, `(.L_x_1825) ;  /* 0x0000013000007945 */ /* 0x000fe20003800200 */
[----:B------:R-:W-:Y:S02]  /*3ce0*/  MOV R0, 0x80 ;  /* 0x0000008000007802 */ /* 0x000fe40000000f00 */
        /* <DEDUP_REMOVED lines=9> */
.L_x_1827:
[----:B------:R-:W-:-:S04]  /*3d80*/  SHF.R.U32.HI R0, RZ, 0x14, R4 ;  /* 0x00000014ff007819 */ /* 0x000fc80000011604 */
[----:B------:R-:W-:-:S04]  /*3d90*/  LOP3.LUT R5, R0, 0x1, RZ, 0xc0, !PT ;  /* 0x0000000100057812 */ /* 0x000fc800078ec0ff */
[----:B------:R-:W-:-:S04]  /*3da0*/  IADD3 R0, PT, PT, R4, 0x487ffff, R5 ;  /* 0x0487ffff04007810 */ /* 0x000fc80007ffe005 */
[----:B------:R-:W-:-:S04]  /*3db0*/  SHF.R.U32.HI R0, RZ, 0x14, R0 ;  /* 0x00000014ff007819 */ /* 0x000fc80000011600 */
[----:B------:R-:W-:-:S07]  /*3dc0*/  LOP3.LUT R5, R0, 0xff, RZ, 0xc0, !PT ;  /* 0x000000ff00057812 */ /* 0x000fce00078ec0ff */
.L_x_1828:
[----:B------:R-:W-:-:S04]  /*3dd0*/  SHF.R.U32.HI R4, RZ, 0x18, R4 ;  /* 0x00000018ff047819 */ /* 0x000fc80000011604 */
[----:B------:R-:W-:-:S04]  /*3de0*/  LOP3.LUT R5, R5, 0x80, R4, 0xf8, !PT ;  /* 0x0000008005057812 */ /* 0x000fc800078ef804 */
[----:B------:R-:W-:-:S07]  /*3df0*/  PRMT R0, R5, 0x7610, R0 ;  /* 0x0000761005007816 */ /* 0x000fce0000000000 */
.L_x_1826:
[----:B------:R-:W-:Y:S05]  /*3e00*/  BSYNC.RECONVERGENT B0 ;  /* 0x0000000000007941 */ /* 0x000fea0003800200 */
.L_x_1825:
[----:B------:R0:W-:Y:S01]  /*3e10*/  STG.E.U8 desc[UR36][R2.64], R0 ;  /* 0x0000000002007986 */ /* 0x0001e2000c101124 */
[----:B------:R-:W-:Y:S05]  /*3e20*/  BRA `(.L_x_1806) ;  /* 0x0000000400087947 */ /* 0x000fea0003800000 */
.L_x_1823:
[----:B------:R-:W-:Y:S01]  /*3e30*/  LOP3.LUT R5, R4, 0x7fffffff, RZ, 0xc0, !PT ;  /* 0x7fffffff04057812 */ /* 0x000fe200078ec0ff */
[----:B------:R-:W-:Y:S01]  /*3e40*/  BSSY.RECONVERGENT B0, `(.L_x_1829) ;  /* 0x0000013000007945 */ /* 0x000fe20003800200 */
[----:B------:R-:W-:Y:S02]  /*3e50*/  IMAD.MOV.U32 R0, RZ, RZ, 0x80 ;  /* 0x00000080ff007424 */ /* 0x000fe400078e00ff */
        /* <DEDUP_REMOVED lines=9> */
.L_x_1831:
[----:B------:R-:W-:-:S04]  /*3ef0*/  SHF.R.U32.HI R0, RZ, 0x15, R4 ;  /* 0x00000015ff007819 */ /* 0x000fc80000011604 */
[----:B------:R-:W-:-:S04]  /*3f00*/  LOP3.LUT R5, R0, 0x1, RZ, 0xc0, !PT ;  /* 0x0000000100057812 */ /* 0x000fc800078ec0ff */
[----:B------:R-:W-:-:S04]  /*3f10*/  IADD3 R0, PT, PT, R4, 0x88fffff, R5 ;  /* 0x088fffff04007810 */ /* 0x000fc80007ffe005 */
[----:B------:R-:W-:-:S04]  /*3f20*/  SHF.R.U32.HI R0, RZ, 0x15, R0 ;  /* 0x00000015ff007819 */ /* 0x000fc80000011600 */
[----:B------:R-:W-:-:S07]  /*3f30*/  LOP3.LUT R5, R0, 0xff, RZ, 0xc0, !PT ;  /* 0x000000ff00057812 */ /* 0x000fce00078ec0ff */
.L_x_1832:
[----:B------:R-:W-:-:S04]  /*3f40*/  SHF.R.U32.HI R4, RZ, 0x18, R4 ;  /* 0x00000018ff047819 */ /* 0x000fc80000011604 */
[----:B------:R-:W-:-:S04]  /*3f50*/  LOP3.LUT R5, R5, 0x80, R4, 0xf8, !PT ;  /* 0x0000008005057812 */ /* 0x000fc800078ef804 */
[----:B------:R-:W-:-:S07]  /*3f60*/  PRMT R0, R5, 0x7610, R0 ;  /* 0x0000761005007816 */ /* 0x000fce0000000000 */
.L_x_1830:
[----:B------:R-:W-:Y:S05]  /*3f70*/  BSYNC.RECONVERGENT B0 ;  /* 0x0000000000007941 */ /* 0x000fea0003800200 */
.L_x_1829:
[----:B------:R0:W-:Y:S01]  /*3f80*/  STG.E.U8 desc[UR36][R2.64], R0 ;  /* 0x0000000002007986 */ /* 0x0001e2000c101124 */
[----:B------:R-:W-:Y:S05]  /*3f90*/  BRA `(.L_x_1806) ;  /* 0x0000000000ac7947 */ /* 0x000fea0003800000 */
.L_x_1822:
[----:B------:R-:W-:-:S09]  /*3fa0*/  UISETP.NE.AND UP0, UPT, UR4, 0x1c, UPT ;  /* 0x0000001c0400788c */ /* 0x000fd2000bf05270 */
[----:B------:R-:W-:Y:S05]  /*3fb0*/  BRA.U !UP0, `(.L_x_1833) ;  /* 0x00000001089c7547 */ /* 0x000fea000b800000 */
[----:B------:R-:W-:-:S09]  /*3fc0*/  UISETP.NE.AND UP0, UPT, UR4, 0x1d, UPT ;  /* 0x0000001d0400788c */ /* 0x000fd2000bf05270 */
[----:B------:R-:W-:Y:S05]  /*3fd0*/  BRA.U !UP0, `(.L_x_1834) ;  /* 0x0000000108887547 */ /* 0x000fea000b800000 */
[----:B------:R-:W-:-:S09]  /*3fe0*/  UISETP.NE.AND UP0, UPT, UR4, 0x2c, UPT ;  /* 0x0000002c0400788c */ /* 0x000fd2000bf05270 */
[----:B------:R-:W-:Y:S05]  /*3ff0*/  BRA.U !UP0, `(.L_x_1835) ;  /* 0x0000000108447547 */ /* 0x000fea000b800000 */
.L_x_1805:
        /* <DEDUP_REMOVED lines=11> */
[----:B------:R-:W-:Y:S01]  /*40b0*/  IMAD.U32 R7, RZ, RZ, UR9 ;  /* 0x00000009ff077e24 */ /* 0x000fe2000f8e00ff */
[----:B----4-:R-:W-:Y:S01]  /*40c0*/  MOV R10, UR4 ;  /* 0x00000004000a7c02 */ /* 0x010fe20008000f00 */
[----:B-1----:R-:W-:-:S07]  /*40d0*/  IMAD.U32 R11, RZ, RZ, UR5 ;  /* 0x00000005ff0b7e24 */ /* 0x002fce000f8e00ff */
[----:B------:R-:W-:-:S07]  /*40e0*/  LEPC R20, `(.L_x_1836) ;  /* 0x000000001014794e */ /* 0x000fce0000000000 */
[----:B--2---:R-:W-:Y:S05]  /*40f0*/  CALL.ABS.NOINC R2 ;  /* 0x0000000002007343 */ /* 0x004fea0003c00000 */
.L_x_1836:
[----:B------:R-:W-:Y:S05]  /*4100*/  BRA `(.L_x_1806) ;  /* 0x0000000000507947 */ /* 0x000fea0003800000 */
.L_x_1835:
        /* <DEDUP_REMOVED lines=15> */
.L_x_1834:
[----:B------:R-:W0:Y:S02]  /*4200*/  F2I.U64.TRUNC R4, R4 ;  /* 0x0000000400047311 */ /* 0x000e24000020d800 */
[----:B0-----:R0:W-:Y:S01]  /*4210*/  STG.E.64 desc[UR36][R2.64], R4 ;  /* 0x0000000402007986 */ /* 0x0011e2000c101b24 */
[----:B------:R-:W-:Y:S05]  /*4220*/  BRA `(.L_x_1806) ;  /* 0x0000000000087947 */ /* 0x000fea0003800000 */
.L_x_1833:
[----:B------:R-:W0:Y:S02]  /*4230*/  F2I.FTZ.U32.TRUNC.NTZ R5, R4 ;  /* 0x0000000400057305 */ /* 0x000e24000021f000 */
[----:B0-----:R0:W-:Y:S02]  /*4240*/  STG.E desc[UR36][R2.64], R5 ;  /* 0x0000000502007986 */ /* 0x0011e4000c101924 */
.L_x_1806:
[----:B------:R-:W-:-:S07]  /*4250*/  IADD3 R17, PT, PT, R17, 0x80, RZ ;  /* 0x0000008011117810 */ /* 0x000fce0007ffe0ff */
.L_x_1741:
[----:B------:R-:W-:Y:S05]  /*4260*/  BSYNC.RECONVERGENT B7 ;  /* 0x0000000000077941 */ /* 0x000fea0003800200 */
.L_x_1740:
[----:B------:R-:W5:Y:S01]  /*4270*/  LDCU UR4, c[0x0][0x380] ;  /* 0x00007000ff0477ac */ /* 0x000f620008000800 */
[----:B------:R-:W-:Y:S01]  /*4280*/  BSSY.RECONVERGENT B7, `(.L_x_1837) ;  /* 0x0000416000077945 */ /* 0x000fe20003800200 */
[----:B-----5:R-:W-:-:S13]  /*4290*/  ISETP.GE.AND P0, PT, R17, UR4, PT ;  /* 0x0000000411007c0c */ /* 0x020fda000bf06270 */
[----:B------:R-:W-:Y:S05]  /*42a0*/  @P0 BRA `(.L_x_1838) ;  /* 0x00000040004c0947 */ /* 0x000fea0003800000 */
[----:B------:R-:W5:Y:S01]  /*42b0*/  LDCU UR4, c[0x0][0x388] ;  /* 0x00007100ff0477ac */ /* 0x000f620008000800 */
[----:B------:R-:W-:Y:S02]  /*42c0*/  HFMA2 R16, -RZ, RZ, 0, 0 ;  /* 0x00000000ff107431 */ /* 0x000fe400000001ff */
[----:B------:R-:W-:Y:S02]  /*42d0*/  IMAD.MOV.U32 R18, RZ, RZ, RZ ;  /* 0x000000ffff127224 */ /* 0x000fe400078e00ff */
[----:B0-----:R-:W-:Y:S01]  /*42e0*/  IMAD.MOV.U32 R0, RZ, RZ, RZ ;  /* 0x000000ffff007224 */ /* 0x001fe200078e00ff */
        /* <DEDUP_REMOVED lines=350> */
.L_x_1839:
[----:B------:R-:W1:Y:S01]  /*58d0*/  LDCU.64 UR6, c[0x0][0x5f0] ;  /* 0x0000be00ff0677ac */ /* 0x000e620008000a00 */
[----:B------:R-:W-:Y:S01]  /*58e0*/  BSSY.RECONVERGENT B6, `(.L_x_1840) ;  /* 0x00000e5000067945 */ /* 0x000fe20003800200 */
[----:B------:R-:W-:-:S04]  /*58f0*/  UPRMT UR4, UR40, 0x7771, URZ ;  /* 0x0000777128047896 */ /* 0x000fc800080000ff */
[----:B------:R-:W-:Y:S01]  /*5900*/  UISETP.GT.AND UP0, UPT, UR4, 0x9, UPT ;  /* 0x000000090400788c */ /* 0x000fe2000bf04270 */
[----:B-1234-:R-:W-:-:S04]  /*5910*/  IADD3 R2, P0, PT, R0, UR6, RZ ;  /* 0x0000000600027c10 */ /* 0x01efc8000ff1e0ff */
        /* <DEDUP_REMOVED lines=11> */
[----:B--2---:R2:W3:Y:S01]  /*59d0*/  I2F.S16 R19, R2 ;  /* 0x0000000200137306 */ /* 0x0044e20000101400 */
[----:B------:R-:W-:Y:S05]  /*59e0*/  BRA `(.L_x_1846) ;  /* 0x0000000c00507947 */ /* 0x000fea0003800000 */
.L_x_1844:
[----:B------:R-:W2:Y:S02]  /*59f0*/  LDG.E.U8 R2, desc[UR36][R2.64] ;  /* 0x0000002402027981 */ /* 0x000ea4000c1e1100 */
[----:B--2---:R-:W-:Y:S01]  /*5a00*/  I2FP.F32.U32 R19, R2 ;  /* 0x0000000200137245 */ /* 0x004fe20000201000 */
[----:B------:R-:W-:Y:S06]  /*5a10*/  BRA `(.L_x_1846) ;  /* 0x0000000c00447947 */ /* 0x000fec0003800000 */
.L_x_1843:
        /* <DEDUP_REMOVED lines=9> */
.L_x_1848:
[----:B------:R-:W2:Y:S02]  /*5ab0*/  LDG.E R2, desc[UR36][R2.64] ;  /* 0x0000002402027981 */ /* 0x000ea4000c1e1900 */
[----:B--2---:R-:W-:Y:S01]  /*5ac0*/  I2FP.F32.S32 R19, R2 ;  /* 0x0000000200137245 */ /* 0x004fe20000201400 */
[----:B------:R-:W-:Y:S06]  /*5ad0*/  BRA `(.L_x_1846) ;  /* 0x0000000c00147947 */ /* 0x000fec0003800000 */
.L_x_1847:
[----:B------:R-:W2:Y:S02]  /*5ae0*/  LDG.E.U16 R2, desc[UR36][R2.64] ;  /* 0x0000002402027981 */ /* 0x000ea4000c1e1500 */
[----:B--2---:R0:W1:Y:S01]  /*5af0*/  I2F.S16 R19, R2 ;  /* 0x0000000200137306 */ /* 0x0040620000101400 */
[----:B------:R-:W-:Y:S05]  /*5b00*/  BRA `(.L_x_1846) ;  /* 0x0000000c00087947 */ /* 0x000fea0003800000 */
.L_x_1842:
        /* <DEDUP_REMOVED lines=8> */
.L_x_1850:
[----:B------:R-:W2:Y:S02]  /*5b90*/  LDG.E.U16 R2, desc[UR36][R2.64] ;  /* 0x0000002402027981 */ /* 0x000ea4000c1e1500 */
[----:B--2---:R-:W-:Y:S01]  /*5ba0*/  HADD2.F32 R19, -RZ, R2.H0_H0 ;  /* 0x20000002ff137230 */ /* 0x004fe20000004100 */
[----:B------:R-:W-:Y:S06]  /*5bb0*/  BRA `(.L_x_1846) ;  /* 0x0000000800dc7947 */ /* 0x000fec0003800000 */
.L_x_1849:
        /* <DEDUP_REMOVED lines=8> */
.L_x_1852:
[----:B------:R-:W2:Y:S02]  /*5c40*/  LDG.E.U16 R2, desc[UR36][R2.64] ;  /* 0x0000002402027981 */ /* 0x000ea4000c1e1500 */
[----:B--2---:R-:W-:Y:S01]  /*5c50*/  HADD2.F32 R19, -RZ, R2.H0_H0 ;  /* 0x20000002ff137230 */ /* 0x004fe20000004100 */
[----:B------:R-:W-:Y:S06]  /*5c60*/  BRA `(.L_x_1846) ;  /* 0x0000000800b07947 */ /* 0x000fec0003800000 */
.L_x_1851:
        /* <DEDUP_REMOVED lines=11> */
.L_x_1841:
        /* <DEDUP_REMOVED lines=12> */
.L_x_1855:
        /* <DEDUP_REMOVED lines=11> */
.L_x_1854:
        /* <DEDUP_REMOVED lines=14> */
[----:B------:R-:W-:Y:S01]  /*5f70*/  VIADD R5, R4, 0xfffffffc ;  /* 0xfffffffc04057836 */ /* 0x000fe20000000000 */
[----:B------:R-:W-:-:S04]  /*5f80*/  IADD3 R4, PT, PT, R0, 0x1000000, RZ ;  /* 0x0100000000047810 */ /* 0x000fc80007ffe0ff */
[----:B------:R-:W-:Y:S01]  /*5f90*/  SHF.L.U32 R6, R0, R5, RZ ;  /* 0x0000000500067219 */ /* 0x000fe200000006ff */
[----:B------:R-:W-:Y:S01]  /*5fa0*/  IMAD.SHL.U32 R5, R5, 0x800000, RZ ;  /* 0x0080000005057824 */ /* 0x000fe200078e00ff */
[----:B------:R-:W-:-:S04]  /*5fb0*/  SHF.R.S32.HI R4, RZ, 0x8, R4 ;  /* 0x00000008ff047819 */ /* 0x000fc80000011404 */
[----:B------:R-:W-:-:S05]  /*5fc0*/  LEA.HI R5, R6, -R5, RZ, 0x1c ;  /* 0x8000000506057211 */ /* 0x000fca00078fe0ff */
[----:B------:R-:W-:-:S05]  /*5fd0*/  VIADD R5, R5, 0x3c000000 ;  /* 0x3c00000005057836 */ /* 0x000fca0000000000 */
[----:B------:R-:W-:-:S04]  /*5fe0*/  LOP3.LUT R4, R5, 0x7f800000, R4, 0xf8, !PT ;  /* 0x7f80000005047812 */ /* 0x000fc800078ef804 */
[----:B------:R-:W-:-:S04]  /*5ff0*/  SEL R4, R4, RZ, P0 ;  /* 0x000000ff04047207 */ /* 0x000fc80000000000 */
[----:B------:R-:W-:Y:S01]  /*6000*/  LOP3.LUT R19, R4, 0x80000000, R19, 0xf8, !PT ;  /* 0x8000000004137812 */ /* 0x000fe200078ef813 */
[----:B------:R-:W-:Y:S06]  /*6010*/  BRA `(.L_x_1846) ;  /* 0x0000000400c47947 */ /* 0x000fec0003800000 */
.L_x_1857:
[----:B------:R-:W2:Y:S02]  /*6020*/  LDG.E.U8 R2, desc[UR36][R2.64] ;  /* 0x0000002402027981 */ /* 0x000ea4000c1e1100 */
[C---:B--2---:R-:W-:Y:S01]  /*6030*/  IMAD.SHL.U32 R0, R2.reuse, 0x2000000, RZ ;  /* 0x0200000002007824 */ /* 0x044fe200078e00ff */
[----:B------:R-:W-:-:S04]  /*6040*/  SHF.L.U32 R5, R2, 0x8, RZ ;  /* 0x0000000802057819 */ /* 0x000fc800000006ff */
[----:B------:R-:W-:Y:S02]  /*6050*/  ISETP.GE.U32.AND P0, PT, R0, 0x8000000, PT ;  /* 0x080000000000780c */ /* 0x000fe40003f06070 */
[----:B------:R-:W-:-:S11]  /*6060*/  PRMT R19, R5, 0x9910, RZ ;  /* 0x0000991005137816 */ /* 0x000fd600000000ff */
[----:B------:R-:W-:Y:S02]  /*6070*/  @!P0 LOP3.LUT R4, R5, 0x7f00, RZ, 0xc0, !PT ;  /* 0x00007f0005048812 */ /* 0x000fe400078ec0ff */
[----:B------:R-:W-:Y:S02]  /*6080*/  @P0 LEA.HI R0, R0, 0x70000000, RZ, 0x1c ;  /* 0x7000000000000811 */ /* 0x000fe400078fe0ff */
[----:B------:R-:W-:-:S03]  /*6090*/  @!P0 LOP3.LUT R4, R4, 0x3f000000, RZ, 0xfc, !PT ;  /* 0x3f00000004048812 */ /* 0x000fc600078efcff */
[----:B------:R-:W-:Y:S02]  /*60a0*/  @P0 FMUL.FTZ R0, R0, 1.9259299443872358531e-34 ;  /* 0x0780000000000820 */ /* 0x000fe40000410000 */
[----:B------:R-:W-:-:S05]  /*60b0*/  @!P0 FADD.FTZ R0, R4, -0.5 ;  /* 0xbf00000004008421 */ /* 0x000fca0000010000 */
[----:B------:R-:W-:Y:S01]  /*60c0*/  LOP3.LUT R19, R0, 0x80000000, R19, 0xf8, !PT ;  /* 0x8000000000137812 */ /* 0x000fe200078ef813 */
[----:B------:R-:W-:Y:S06]  /*60d0*/  BRA `(.L_x_1846) ;  /* 0x0000000400947947 */ /* 0x000fec0003800000 */
.L_x_1856:
[----:B------:R-:W2:Y:S02]  /*60e0*/  LDG.E.U16 R2, desc[UR36][R2.64] ;  /* 0x0000002402027981 */ /* 0x000ea4000c1e1500 */
[----:B--2---:R-:W-:Y:S01]  /*60f0*/  IMAD.U32 R19, R2, 0x10000, RZ ;  /* 0x0001000002137824 */ /* 0x004fe200078e00ff */
[----:B------:R-:W-:Y:S06]  /*6100*/  BRA `(.L_x_1846) ;  /* 0x0000000400887947 */ /* 0x000fec0003800000 */
.L_x_1853:
        /* <DEDUP_REMOVED lines=11> */
.L_x_1860:
        /* <DEDUP_REMOVED lines=20> */
.L_x_1862:
[----:B------:R-:W-:Y:S05]  /*6300*/  BSYNC.RECONVERGENT B0 ;  /* 0x0000000000007941 */ /* 0x000fea0003800200 */
.L_x_1861:
[----:B------:R-:W-:Y:S02]  /*6310*/  SHF.L.U32 R0, R0, 0x14, RZ ;  /* 0x0000001400007819 */ /* 0x000fe400000006ff */
[----:B------:R-:W-:-:S04]  /*6320*/  LEA R2, R2, 0x3b800000, 0x17 ;  /* 0x3b80000002027811 */ /* 0x000fc800078eb8ff */
[----:B------:R-:W-:Y:S01]  /*6330*/  LOP3.LUT R19, R2, R0, R19, 0xfe, !PT ;  /* 0x0000000002137212 */ /* 0x000fe200078efe13 */
[----:B------:R-:W-:Y:S06]  /*6340*/  BRA `(.L_x_1846) ;  /* 0x0000000000f87947 */ /* 0x000fec0003800000 */
.L_x_1859:
        /* <DEDUP_REMOVED lines=20> */
.L_x_1864:
[----:B------:R-:W-:Y:S05]  /*6490*/  BSYNC.RECONVERGENT B0 ;  /* 0x0000000000007941 */ /* 0x000fea0003800200 */
.L_x_1863:
[----:B------:R-:W-:Y:S01]  /*64a0*/  IMAD.SHL.U32 R0, R0, 0x200000, RZ ;  /* 0x0020000000007824 */ /* 0x000fe200078e00ff */
[----:B------:R-:W-:-:S04]  /*64b0*/  LEA R2, R2, 0x37800000, 0x17 ;  /* 0x3780000002027811 */ /* 0x000fc800078eb8ff */
[----:B------:R-:W-:Y:S01]  /*64c0*/  LOP3.LUT R19, R2, R0, R19, 0xfe, !PT ;  /* 0x0000000002137212 */ /* 0x000fe200078efe13 */
[----:B------:R-:W-:Y:S06]  /*64d0*/  BRA `(.L_x_1846) ;  /* 0x0000000000947947 */ /* 0x000fec0003800000 */
.L_x_1858:
[----:B------:R-:W-:-:S09]  /*64e0*/  UISETP.NE.AND UP0, UPT, UR4, 0x1c, UPT ;  /* 0x0000001c0400788c */ /* 0x000fd2000bf05270 */
[----:B------:R-:W-:Y:S05]  /*64f0*/  BRA.U !UP0, `(.L_x_1865) ;  /* 0x0000000108847547 */ /* 0x000fea000b800000 */
[----:B------:R-:W-:-:S09]  /*6500*/  UISETP.NE.AND UP0, UPT, UR4, 0x1d, UPT ;  /* 0x0000001d0400788c */ /* 0x000fd2000bf05270 */
[----:B------:R-:W-:Y:S05]  /*6510*/  BRA.U !UP0, `(.L_x_1866) ;  /* 0x0000000108707547 */ /* 0x000fea000b800000 */
[----:B------:R-:W-:-:S09]  /*6520*/  UISETP.NE.AND UP0, UPT, UR4, 0x2c, UPT ;  /* 0x0000002c0400788c */ /* 0x000fd2000bf05270 */
[----:B------:R-:W-:Y:S05]  /*6530*/  BRA.U UP0, `(.L_x_1845) ;  /* 0x0000000100207547 */ /* 0x000fea000b800000 */
[----:B------:R-:W2:Y:S01]  /*6540*/  LDG.E.U8 R2, desc[UR36][R2.64] ;  /* 0x0000002402027981 */ /* 0x000ea2000c1e1100 */
[----:B------:R-:W-:Y:S01]  /*6550*/  HFMA2 R19, -RZ, RZ, 3.814697265625e-06, 0 ;  /* 0x00400000ff137431 */ /* 0x000fe200000001ff */
[----:B--2---:R-:W-:-:S13]  /*6560*/  ISETP.NE.AND P0, PT, R2, RZ, PT ;  /* 0x000000ff0200720c */ /* 0x004fda0003f05270 */
[----:B------:R-:W-:Y:S05]  /*6570*/  @!P0 BRA `(.L_x_1846) ;  /* 0x00000000006c8947 */ /* 0x000fea0003800000 */
[----:B------:R-:W-:-:S13]  /*6580*/  ISETP.NE.AND P0, PT, R2, 0xff, PT ;  /* 0x000000ff0200780c */ /* 0x000fda0003f05270 */
[----:B------:R-:W-:Y:S02]  /*6590*/  @!P0 IMAD.MOV.U32 R19, RZ, RZ, 0x7f800001 ;  /* 0x7f800001ff138424 */ /* 0x000fe400078e00ff */
[----:B------:R-:W-:Y:S01]  /*65a0*/  @P0 IMAD.SHL.U32 R19, R2, 0x800000, RZ ;  /* 0x0080000002130824 */ /* 0x000fe200078e00ff */
[----:B------:R-:W-:Y:S06]  /*65b0*/  BRA `(.L_x_1846) ;  /* 0x00000000005c7947 */ /* 0x000fec0003800000 */
.L_x_1845:
        /* <DEDUP_REMOVED lines=10> */
[----:B-1----:R-:W-:Y:S01]  /*6660*/  IMAD.U32 R6, RZ, RZ, UR6 ;  /* 0x00000006ff067e24 */ /* 0x002fe2000f8e00ff */
[----:B------:R-:W-:Y:S01]  /*6670*/  MOV R7, UR7 ;  /* 0x0000000700077c02 */ /* 0x000fe20008000f00 */
[----:B---3--:R-:W-:Y:S02]  /*6680*/  IMAD.U32 R10, RZ, RZ, UR8 ;  /* 0x00000008ff0a7e24 */ /* 0x008fe4000f8e00ff */
[----:B------:R-:W-:-:S07]  /*6690*/  IMAD.U32 R11, RZ, RZ, UR9 ;  /* 0x00000009ff0b7e24 */ /* 0x000fce000f8e00ff */
[----:B------:R-:W-:-:S07]  /*66a0*/  LEPC R20, `(.L_x_1867) ;  /* 0x000000001014794e */ /* 0x000fce0000000000 */
[----:B--2---:R-:W-:Y:S05]  /*66b0*/  CALL.ABS.NOINC R2 ;  /* 0x0000000002007343 */ /* 0x004fea0003c00000 */
.L_x_1867:
[----:B------:R-:W-:Y:S01]  /*66c0*/  MOV R19, RZ ;  /* 0x000000ff00137202 */ /* 0x000fe20000000f00 */
[----:B------:R-:W-:Y:S06]  /*66d0*/  BRA `(.L_x_1846) ;  /* 0x0000000000147947 */ /* 0x000fec0003800000 */
.L_x_1866:
[----:B------:R-:W2:Y:S02]  /*66e0*/  LDG.E.64 R2, desc[UR36][R2.64] ;  /* 0x0000002402027981 */ /* 0x000ea4000c1e1b00 */
[----:B--2---:R0:W1:Y:S02]  /*66f0*/  I2F.U64 R19, R2 ;  /* 0x0000000200137312 */ /* 0x0040640000301000 */
[----:B01----:R-:W-:Y:S05]  /*6700*/  BRA `(.L_x_1846) ;  /* 0x0000000000087947 */ /* 0x003fea0003800000 */
.L_x_1865:
[----:B------:R-:W2:Y:S02]  /*6710*/  LDG.E R2, desc[UR36][R2.64] ;  /* 0x0000002402027981 */ /* 0x000ea4000c1e1900 */
[----:B--2---:R-:W-:-:S07]  /*6720*/  I2FP.F32.U32 R19, R2 ;  /* 0x0000000200137245 */ /* 0x004fce0000201000 */
.L_x_1846:
[----:B------:R-:W-:Y:S05]  /*6730*/  BSYNC.RECONVERGENT B6 ;  /* 0x0000000000067941 */ /* 0x000fea0003800200 */
.L_x_1840:
[----:B------:R-:W0:Y:S01]  /*6740*/  LDCU.64 UR6, c[0x0][0x5f8] ;  /* 0x0000bf00ff0677ac */ /* 0x000e220008000a00 */
[----:B------:R-:W-:Y:S01]  /*6750*/  BSSY.RECONVERGENT B6, `(.L_x_1868) ;  /* 0x00000e5000067945 */ /* 0x000fe20003800200 */
[----:B------:R-:W-:-:S04]  /*6760*/  UPRMT UR4, UR40, 0x7772, URZ ;  /* 0x0000777228047896 */ /* 0x000fc800080000ff */
[----:B------:R-:W-:Y:S01]  /*6770*/  UISETP.GT.AND UP0, UPT, UR4, 0x9, UPT ;  /* 0x000000090400788c */ /* 0x000fe2000bf04270 */
[----:B0-2-4-:R-:W-:-:S05]  /*6780*/  IADD3 R2, P0, PT, R18, UR6, RZ ;  /* 0x0000000612027c10 */ /* 0x015fca000ff1e0ff */
        /* <DEDUP_REMOVED lines=13> */
.L_x_1872:
[----:B------:R-:W2:Y:S02]  /*6860*/  LDG.E.U8 R2, desc[UR36][R2.64] ;  /* 0x0000002402027981 */ /* 0x000ea4000c1e1100 */
[----:B--2---:R-:W-:Y:S01]  /*6870*/  I2FP.F32.U32 R4, R2 ;  /* 0x0000000200047245 */ /* 0x004fe20000201000 */
[----:B------:R-:W-:Y:S06]  /*6880*/  BRA `(.L_x_1874) ;  /* 0x0000000c00447947 */ /* 0x000fec0003800000 */
.L_x_1871:
[----:B------:R-:W-:-:S09]  /*6890*/  UISETP.NE.AND UP0, UPT, UR4, 0x2, UPT ;  /* 0x000000020400788c */ /* 0x000fd2000bf05270 */
[----:B------:R-:W-:Y:S05]  /*68a0*/  BRA.U !UP0, `(.L_x_1875) ;  /* 0x0000000108287547 */ /* 0x000fea000b800000 */
[----:B------:R-:W-:-:S09]  /*68b0*/  UISETP.NE.AND UP0, UPT, UR4, 0x3, UPT ;  /* 0x000000030400788c */ /* 0x000fd2000bf05270 */
[----:B------:R-:W-:Y:S05]  /*68c0*/  BRA.U !UP0, `(.L_x_1876) ;  /* 0x0000000108147547 */ /* 0x000fea000b800000 */
[----:B------:R-:W-:-:S09]  /*68d0*/  UISETP.NE.AND UP0, UPT, UR4, 0x4, UPT ;  /* 0x000000040400788c */ /* 0x000fd2000bf05270 */
[----:B------:R-:W-:Y:S05]  /*68e0*/  BRA.U UP0, `(.L_x_1873) ;  /* 0x0000000900d07547 */ /* 0x000fea000b800000 */
[----:B------:R-:W2:Y:S02]  /*68f0*/  LDG.E.64 R2, desc[UR36][R2.64] ;  /* 0x0000002402027981 */ /* 0x000ea4000c1e1b00 */
[----:B--2---:R0:W2:Y:S02]  /*6900*/  I2F.S64 R4, R2 ;  /* 0x0000000200047312 */ /* 0x0040a40000301400 */
[----:B0-2---:R-:W-:Y:S05]  /*6910*/  BRA `(.L_x_1874) ;  /* 0x0000000c00207947 */ /* 0x005fea0003800000 */
.L_x_1876:
[----:B------:R-:W2:Y:S02]  /*6920*/  LDG.E R2, desc[UR36][R2.64] ;  /* 0x0000002402027981 */ /* 0x000ea4000c1e1900 */
[----:B--2---:R-:W-:Y:S01]  /*6930*/  I2FP.F32.S32 R4, R2 ;  /* 0x0000000200047245 */ /* 0x004fe20000201400 */
[----:B------:R-:W-:Y:S06]  /*6940*/  BRA `(.L_x_1874) ;  /* 0x0000000c00147947 */ /* 0x000fec0003800000 */
.L_x_1875:
[----:B------:R-:W2:Y:S02]  /*6950*/  LDG.E.U16 R2, desc[UR36][R2.64] ;  /* 0x0000002402027981 */ /* 0x000ea4000c1e1500 */
[----:B--2---:R0:W2:Y:S01]  /*6960*/  I2F.S16 R4, R2 ;  /* 0x0000000200047306 */ /* 0x0040a20000101400 */
[----:B------:R-:W-:Y:S05]  /*6970*/  BRA `(.L_x_1874) ;  /* 0x0000000c00087947 */ /* 0x000fea0003800000 */
.L_x_1870:
        /* <DEDUP_REMOVED lines=8> */
.L_x_1878:
[----:B------:R-:W2:Y:S02]  /*6a00*/  LDG.E.U16 R2, desc[UR36][R2.64] ;  /* 0x0000002402027981 */ /* 0x000ea4000c1e1500 */
[----:B--2---:R-:W-:Y:S01]  /*6a10*/  HADD2.F32 R4, -RZ, R2.H0_H0 ;  /* 0x20000002ff047230 */ /* 0x004fe20000004100 */
[----:B------:R-:W-:Y:S06]  /*6a20*/  BRA `(.L_x_1874) ;  /* 0x0000000800dc7947 */ /* 0x000fec0003800000 */
.L_x_1877:
        /* <DEDUP_REMOVED lines=8> */
.L_x_1880:
[----:B------:R-:W2:Y:S02]  /*6ab0*/  LDG.E.U16 R2, desc[UR36][R2.64] ;  /* 0x0000002402027981 */ /* 0x000ea4000c1e1500 */
[----:B--2---:R-:W-:Y:S01]  /*6ac0*/  HADD2.F32 R4, -RZ, R2.H0_H0 ;  /* 0x20000002ff047230 */ /* 0x004fe20000004100 */
[----:B------:R-:W-:Y:S06]  /*6ad0*/  BRA `(.L_x_1874) ;  /* 0x0000000800b07947 */ /* 0x000fec0003800000 */
.L_x_1879:
        /* <DEDUP_REMOVED lines=11> */
.L_x_1869:
        /* <DEDUP_REMOVED lines=12> */
.L_x_1883:
        /* <DEDUP_REMOVED lines=11> */
.L_x_1882:
        /* <DEDUP_REMOVED lines=23> */
[----:B------:R-:W-:Y:S01]  /*6e70*/  LOP3.LUT R4, R5, 0x80000000, R4, 0xf8, !PT ;  /* 0x8000000005047812 */ /* 0x000fe200078ef804 */
[----:B------:R-:W-:Y:S06]  /*6e80*/  BRA `(.L_x_1874) ;  /* 0x0000000400c47947 */ /* 0x000fec0003800000 */
.L_x_1885:
        /* <DEDUP_REMOVED lines=10> */
[----:B------:R-:W-:Y:S01]  /*6f30*/  LOP3.LUT R4, R0, 0x80000000, R5, 0xf8, !PT ;  /* 0x8000000000047812 */ /* 0x000fe200078ef805 */
[----:B------:R-:W-:Y:S06]  /*6f40*/  BRA `(.L_x_1874) ;  /* 0x0000000400947947 */ /* 0x000fec0003800000 */
.L_x_1884:
[----:B------:R-:W2:Y:S02]  /*6f50*/  LDG.E.U16 R2, desc[UR36][R2.64] ;  /* 0x0000002402027981 */ /* 0x000ea4000c1e1500 */
[----:B--2---:R-:W-:Y:S01]  /*6f60*/  IMAD.U32 R4, R2, 0x10000, RZ ;  /* 0x0001000002047824 */ /* 0x004fe200078e00ff */
[----:B------:R-:W-:Y:S06]  /*6f70*/  BRA `(.L_x_1874) ;  /* 0x0000000400887947 */ /* 0x000fec0003800000 */
.L_x_1881:
        /* <DEDUP_REMOVED lines=11> */
.L_x_1888:
[----:B------:R-:W2:Y:S01]  /*7030*/  LDG.E.U8 R3, desc[UR36][R2.64] ;  /* 0x0000002402037981 */ /* 0x000ea2000c1e1100 */
[----:B------:R-:W-:Y:S01]  /*7040*/  HFMA2 R4, -RZ, RZ, 0, 0 ;  /* 0x00000000ff047431 */ /* 0x000fe200000001ff */
        /* <DEDUP_REMOVED lines=18> */
.L_x_1890:
[----:B------:R-:W-:Y:S05]  /*7170*/  BSYNC.RECONVERGENT B0 ;  /* 0x0000000000007941 */ /* 0x000fea0003800200 */
.L_x_1889:
[----:B------:R-:W-:Y:S01]  /*7180*/  IMAD.SHL.U32 R0, R0, 0x100000, RZ ;  /* 0x0010000000007824 */ /* 0x000fe200078e00ff */
[----:B------:R-:W-:-:S04]  /*7190*/  LEA R2, R2, 0x3b800000, 0x17 ;  /* 0x3b80000002027811 */ /* 0x000fc800078eb8ff */
[----:B------:R-:W-:Y:S01]  /*71a0*/  LOP3.LUT R4, R2, R0, R7, 0xfe, !PT ;  /* 0x0000000002047212 */ /* 0x000fe200078efe07 */
[----:B------:R-:W-:Y:S06]  /*71b0*/  BRA `(.L_x_1874) ;  /* 0x0000000000f87947 */ /* 0x000fec0003800000 */
.L_x_1887:
        /* <DEDUP_REMOVED lines=20> */
.L_x_1892:
[----:B------:R-:W-:Y:S05]  /*7300*/  BSYNC.RECONVERGENT B0 ;  /* 0x0000000000007941 */ /* 0x000fea0003800200 */
.L_x_1891:
[----:B------:R-:W-:Y:S02]  /*7310*/  SHF.L.U32 R0, R0, 0x15, RZ ;  /* 0x0000001500007819 */ /* 0x000fe400000006ff */
[----:B------:R-:W-:-:S04]  /*7320*/  LEA R2, R2, 0x37800000, 0x17 ;  /* 0x3780000002027811 */ /* 0x000fc800078eb8ff */
[----:B------:R-:W-:Y:S01]  /*7330*/  LOP3.LUT R4, R2, R0, R7, 0xfe, !PT ;  /* 0x0000000002047212 */ /* 0x000fe200078efe07 */
[----:B------:R-:W-:Y:S06]  /*7340*/  BRA `(.L_x_1874) ;  /* 0x0000000000947947 */ /* 0x000fec0003800000 */
.L_x_1886:
        /* <DEDUP_REMOVED lines=14> */
.L_x_1873:
[----:B------:R-:W-:Y:S01]  /*7430*/  MOV R2, 0x0 ;  /* 0x0000000000027802 */ /* 0x000fe20000000f00 */
[----:B------:R-:W0:Y:S01]  /*7440*/  LDCU.64 UR4, c[0x4][0x128] ;  /* 0x01002500ff0477ac */ /* 0x000e220008000a00 */
[----:B------:R-:W-:Y:S02]  /*7450*/  HFMA2 R13, -RZ, RZ, 0, 0 ;  /* 0x00000000ff0d7431 */ /* 0x000fe400000001ff */
[----:B------:R-:W-:Y:S01]  /*7460*/  IMAD.MOV.U32 R8, RZ, RZ, 0x4e ;  /* 0x0000004eff087424 */ /* 0x000fe200078e00ff */
[----:B------:R-:W2:Y:S01]  /*7470*/  LDCU.64 UR6, c[0x4][0x130] ;  /* 0x01002600ff0677ac */ /* 0x000ea20008000a00 */
[----:B------:R-:W4:Y:S01]  /*7480*/  LDC.64 R2, c[0x4][R2] ;  /* 0x0100000002027b82 */ /* 0x000f220000000a00 */
[----:B------:R-:W-:Y:S01]  /*7490*/  IMAD.MOV.U32 R12, RZ, RZ, 0x1 ;  /* 0x00000001ff0c7424 */ /* 0x000fe200078e00ff */
[----:B------:R-:W1:Y:S01]  /*74a0*/  LDCU.64 UR8, c[0x4][0x18] ;  /* 0x01000300ff0877ac */ /* 0x000e620008000a00 */
[----:B0-----:R-:W-:Y:S02]  /*74b0*/  IMAD.U32 R4, RZ, RZ, UR4 ;  /* 0x00000004ff047e24 */ /* 0x001fe4000f8e00ff */
[----:B------:R-:W-:Y:S01]  /*74c0*/  IMAD.U32 R5, RZ, RZ, UR5 ;  /* 0x00000005ff057e24 */ /* 0x000fe2000f8e00ff */
[----:B--2---:R-:W-:Y:S01]  /*74d0*/  MOV R6, UR6 ;  /* 0x0000000600067c02 */ /* 0x004fe20008000f00 */
[----:B------:R-:W-:-:S02]  /*74e0*/  IMAD.U32 R7, RZ, RZ, UR7 ;  /* 0x00000007ff077e24 */ /* 0x000fc4000f8e00ff */
[----:B-1----:R-:W-:Y:S01]  /*74f0*/  IMAD.U32 R10, RZ, RZ, UR8 ;  /* 0x00000008ff0a7e24 */ /* 0x002fe2000f8e00ff */
[----:B------:R-:W-:-:S07]  /*7500*/  MOV R11, UR9 ;  /* 0x00000009000b7c02 */ /* 0x000fce0008000f00 */
[----:B------:R-:W-:-:S07]  /*7510*/  LEPC R20, `(.L_x_1895) ;  /* 0x000000001014794e */ /* 0x000fce0000000000 */
[----:B---345:R-:W-:Y:S05]  /*7520*/  CALL.ABS.NOINC R2 ;  /* 0x0000000002007343 */ /* 0x038fea0003c00000 */
.L_x_1895:
[----:B------:R-:W-:Y:S01]  /*7530*/  IMAD.MOV.U32 R4, RZ, RZ, RZ ;  /* 0x000000ffff047224 */ /* 0x000fe200078e00ff */
[----:B------:R-:W-:Y:S06]  /*7540*/  BRA `(.L_x_1874) ;  /* 0x0000000000147947 */ /* 0x000fec0003800000 */
.L_x_1894:
[----:B------:R-:W2:Y:S02]  /*7550*/  LDG.E.64 R2, desc[UR36][R2.64] ;  /* 0x0000002402027981 */ /* 0x000ea4000c1e1b00 */
[----:B--2---:R0:W2:Y:S02]  /*7560*/  I2F.U64 R4, R2 ;  /* 0x0000000200047312 */ /* 0x0040a40000301000 */
[----:B0-2---:R-:W-:Y:S05]  /*7570*/  BRA `(.L_x_1874) ;  /* 0x0000000000087947 */ /* 0x005fea0003800000 */
.L_x_1893:
[----:B------:R-:W2:Y:S02]  /*7580*/  LDG.E R2, desc[UR36][R2.64] ;  /* 0x0000002402027981 */ /* 0x000ea4000c1e1900 */
[----:B--2---:R-:W-:-:S07]  /*7590*/  I2FP.F32.U32 R4, R2 ;  /* 0x0000000200047245 */ /* 0x004fce0000201000 */
.L_x_1874:
[----:B------:R-:W-:Y:S05]  /*75a0*/  BSYNC.RECONVERGENT B6 ;  /* 0x0000000000067941 */ /* 0x000fea0003800200 */
.L_x_1868:
[----:B------:R-:W0:Y:S01]  /*75b0*/  LDCU.64 UR4, c[0x0][0x5e8] ;  /* 0x0000bd00ff0477ac */ /* 0x000e220008000a00 */
[----:B-1-3-5:R-:W-:Y:S01]  /*75c0*/  FSETP.GT.FTZ.AND P0, PT, R19, RZ, PT ;  /* 0x000000ff1300720b */ /* 0x02afe20003f14000 */
[----:B------:R-:W1:Y:S01]  /*75d0*/  LDCU UR6, c[0x0][0x600] ;  /* 0x0000c000ff0677ac */ /* 0x000e620008000800 */
[----:B------:R-:W-:-:S04]  /*75e0*/  ULOP3.LUT UR7, UR40, 0xff, URZ, 0xc0, !UPT ;  /* 0x000000ff28077892 */ /* 0x000fc8000f8ec0ff */
[----:B------:R-:W-:Y:S01]  /*75f0*/  UISETP.GT.AND UP0, UPT, UR7, 0x9, UPT ;  /* 0x000000090700788c */ /* 0x000fe2000bf04270 */
[----:B0-2-4-:R-:W-:-:S06]  /*7600*/  IADD3 R2, P1, PT, R16, UR4, RZ ;  /* 0x0000000410027c10 */ /* 0x015fcc000ff3e0ff */
[----:B-1----:R-:W-:Y:S01]  /*7610*/  @!P0 FMUL.FTZ R4, R4, UR6 ;  /* 0x0000000604048c20 */ /* 0x002fe20008410000 */
        /* <DEDUP_REMOVED lines=13> */
.L_x_1899:
[----:B------:R-:W0:Y:S02]  /*76f0*/  F2I.S64.TRUNC R4, R4 ;  /* 0x0000000400047311 */ /* 0x000e24000020d900 */
[----:B0-----:R-:W-:-:S05]  /*7700*/  MOV R7, R4 ;  /* 0x0000000400077202 */ /* 0x001fca0000000f00 */
[----:B------:R0:W-:Y:S01]  /*7710*/  STG.E.U8 desc[UR36][R2.64], R7 ;  /* 0x0000000702007986 */ /* 0x0001e2000c101124 */
[----:B------:R-:W-:Y:S05]  /*7720*/  BRA `(.L_x_1901) ;  /* 0x0000000c00287947 */ /* 0x000fea0003800000 */
.L_x_1898:
        /* <DEDUP_REMOVED lines=9> */
.L_x_1903:
[----:B------:R-:W0:Y:S02]  /*77c0*/  F2I.FTZ.TRUNC.NTZ R5, R4 ;  /* 0x0000000400057305 */ /* 0x000e24000021f100 */
[----:B0-----:R0:W-:Y:S01]  /*77d0*/  STG.E desc[UR36][R2.64], R5 ;  /* 0x0000000502007986 */ /* 0x0011e2000c101924 */
[----:B------:R-:W-:Y:S05]  /*77e0*/  BRA `(.L_x_1901) ;  /* 0x0000000800f87947 */ /* 0x000fea0003800000 */
.L_x_1902:
[----:B------:R-:W0:Y:S02]  /*77f0*/  F2I.FTZ.TRUNC.NTZ R5, R4 ;  /* 0x0000000400057305 */ /* 0x000e24000021f100 */
[----:B0-----:R0:W-:Y:S01]  /*7800*/  STG.E.U16 desc[UR36][R2.64], R5 ;  /* 0x0000000502007986 */ /* 0x0011e2000c101524 */
[----:B------:R-:W-:Y:S05]  /*7810*/  BRA `(.L_x_1901) ;  /* 0x0000000800ec7947 */ /* 0x000fea0003800000 */
.L_x_1897:
        /* <DEDUP_REMOVED lines=8> */
.L_x_1905:
[----:B------:R-:W-:-:S05]  /*78a0*/  F2FP.F16.F32.PACK_AB R4, RZ, R4 ;  /* 0x00000004ff04723e */ /* 0x000fca00000000ff */
[----:B------:R0:W-:Y:S01]  /*78b0*/  STG.E.U16 desc[UR36][R2.64], R4 ;  /* 0x0000000402007986 */ /* 0x0001e2000c101524 */
[----:B------:R-:W-:Y:S05]  /*78c0*/  BRA `(.L_x_1901) ;  /* 0x0000000800c07947 */ /* 0x000fea0003800000 */
.L_x_1904:
[----:B------:R-:W-:-:S09]  /*78d0*/  UISETP.NE.AND UP0, UPT, UR7, 0x7, UPT ;  /* 0x000000070700788c */ /* 0x000fd2000bf05270 */
[----:B------:R-:W-:Y:S05]  /*78e0*/  BRA.U !UP0, `(.L_x_1906) ;  /* 0x00000001082c7547 */ /* 0x000fea000b800000 */
[----:B------:R-:W-:-:S09]  /*78f0*/  UISETP.NE.AND UP0, UPT, UR7, 0x8, UPT ;  /* 0x000000080700788c */ /* 0x000fd2000bf05270 */
[----:B------:R-:W-:Y:S05]  /*7900*/  BRA.U !UP0, `(.L_x_1907) ;  /* 0x0000000108147547 */ /* 0x000fea000b800000 */
[----:B------:R-:W-:-:S09]  /*7910*/  UISETP.NE.AND UP0, UPT, UR7, 0x9, UPT ;  /* 0x000000090700788c */ /* 0x000fd2000bf05270 */
[----:B------:R-:W-:Y:S05]  /*7920*/  BRA.U UP0, `(.L_x_1900) ;  /* 0x0000000500d07547 */ /* 0x000fea000b800000 */
[----:B------:R-:W-:-:S05]  /*7930*/  IMAD.MOV.U32 R5, RZ, RZ, RZ ;  /* 0x000000ffff057224 */ /* 0x000fca00078e00ff */
[----:B------:R0:W-:Y:S01]  /*7940*/  STG.E.64 desc[UR36][R2.64], R4 ;  /* 0x0000000402007986 */ /* 0x0001e2000c101b24 */
[----:B------:R-:W-:Y:S05]  /*7950*/  BRA `(.L_x_1901) ;  /* 0x00000008009c7947 */ /* 0x000fea0003800000 */
.L_x_1907:
[----:B------:R-:W-:-:S04]  /*7960*/  F2FP.F16.F32.PACK_AB R5, RZ, R4 ;  /* 0x00000004ff05723e */ /* 0x000fc800000000ff */
[----:B------:R-:W-:-:S05]  /*7970*/  PRMT R5, R5, 0x5410, RZ ;  /* 0x0000541005057816 */ /* 0x000fca00000000ff */
[----:B------:R0:W-:Y:S01]  /*7980*/  STG.E desc[UR36][R2.64], R5 ;  /* 0x0000000502007986 */ /* 0x0001e2000c101924 */
[----:B------:R-:W-:Y:S05]  /*7990*/  BRA `(.L_x_1901) ;  /* 0x00000008008c7947 */ /* 0x000fea0003800000 */
.L_x_1906:
[----:B------:R-:W-:-:S06]  /*79a0*/  FMUL.FTZ R4, R4, 1 ;  /* 0x3f80000004047820 */ /* 0x000fcc0000410000 */
[----:B------:R-:W0:Y:S02]  /*79b0*/  F2F.F64.F32 R4, R4 ;  /* 0x0000000400047310 */ /* 0x000e240000201800 */
[----:B0-----:R0:W-:Y:S01]  /*79c0*/  STG.E.64 desc[UR36][R2.64], R4 ;  /* 0x0000000402007986 */ /* 0x0011e2000c101b24 */
[----:B------:R-:W-:Y:S05]  /*79d0*/  BRA `(.L_x_1901) ;  /* 0x00000008007c7947 */ /* 0x000fea0003800000 */
.L_x_1896:
        /* <DEDUP_REMOVED lines=13> */
.L_x_1911:
[----:B------:R-:W-:Y:S01]  /*7ab0*/  LOP3.LUT R6, R4, 0x7fffffff, RZ, 0xc0, !PT ;  /* 0x7fffffff04067812 */ /* 0x000fe200078ec0ff */
[----:B------:R-:W-:Y:S01]  /*7ac0*/  BSSY.RECONVERGENT B0, `(.L_x_1912) ;  /* 0x0000012000007945 */ /* 0x000fe20003800200 */
[----:B------:R-:W-:Y:S02]  /*7ad0*/  IMAD.MOV.U32 R0, RZ, RZ, 0x80 ;  /* 0x00000080ff007424 */ /* 0x000fe400078e00ff */
        /* <DEDUP_REMOVED lines=13> */
.L_x_1914:
[----:B------:R-:W-:-:S04]  /*7bb0*/  SHF.R.U32.HI R4, RZ, 0x18, R4 ;  /* 0x00000018ff047819 */ /* 0x000fc80000011604 */
[----:B------:R-:W-:-:S04]  /*7bc0*/  LOP3.LUT R4, R5, 0x80, R4, 0xf8, !PT ;  /* 0x0000008005047812 */ /* 0x000fc800078ef804 */
[----:B------:R-:W-:-:S07]  /*7bd0*/  PRMT R0, R4, 0x7610, R0 ;  /* 0x0000761004007816 */ /* 0x000fce0000000000 */
.L_x_1913:
[----:B------:R-:W-:Y:S05]  /*7be0*/  BSYNC.RECONVERGENT B0 ;  /* 0x0000000000007941 */ /* 0x000fea0003800200 */
.L_x_1912:
[----:B------:R0:W-:Y:S01]  /*7bf0*/  STG.E.U8 desc[UR36][R2.64], R0 ;  /* 0x0000000002007986 */ /* 0x0001e2000c101124 */
[----:B------:R-:W-:Y:S05]  /*7c00*/  BRA `(.L_x_1901) ;  /* 0x0000000400f07947 */ /* 0x000fea0003800000 */
.L_x_1910:
[----:B------:R-:W-:Y:S01]  /*7c10*/  LOP3.LUT R6, R4, 0x7fffffff, RZ, 0xc0, !PT ;  /* 0x7fffffff04067812 */ /* 0x000fe200078ec0ff */
[----:B------:R-:W-:Y:S01]  /*7c20*/  BSSY.RECONVERGENT B0, `(.L_x_1915) ;  /* 0x0000012000007945 */ /* 0x000fe20003800200 */
[----:B------:R-:W-:Y:S02]  /*7c30*/  HFMA2 R0, -RZ, RZ, 0, 7.62939453125e-06 ;  /* 0x00000080ff007431 */ /* 0x000fe400000001ff */
        /* <DEDUP_REMOVED lines=13> */
.L_x_1917:
[----:B------:R-:W-:-:S04]  /*7d10*/  SHF.R.U32.HI R4, RZ, 0x18, R4 ;  /* 0x00000018ff047819 */ /* 0x000fc80000011604 */
[----:B------:R-:W-:-:S04]  /*7d20*/  LOP3.LUT R5, R5, 0x80, R4, 0xf8, !PT ;  /* 0x0000008005057812 */ /* 0x000fc800078ef804 */
[----:B------:R-:W-:-:S07]  /*7d30*/  PRMT R0, R5, 0x7610, R0 ;  /* 0x0000761005007816 */ /* 0x000fce0000000000 */
.L_x_1916:
[----:B------:R-:W-:Y:S05]  /*7d40*/  BSYNC.RECONVERGENT B0 ;  /* 0x0000000000007941 */ /* 0x000fea0003800200 */
.L_x_1915:
[----:B------:R0:W-:Y:S01]  /*7d50*/  STG.E.U8 desc[UR36][R2.64], R0 ;  /* 0x0000000002007986 */ /* 0x0001e2000c101124 */
[----:B------:R-:W-:Y:S05]  /*7d60*/  BRA `(.L_x_1901) ;  /* 0x0000000400987947 */ /* 0x000fea0003800000 */
.L_x_1909:
[----:B------:R-:W-:-:S09]  /*7d70*/  UISETP.NE.AND UP0, UPT, UR7, 0x1c, UPT ;  /* 0x0000001c0700788c */ /* 0x000fd2000bf05270 */
[----:B------:R-:W-:Y:S05]  /*7d80*/  BRA.U !UP0, `(.L_x_1918) ;  /* 0x0000000108587547 */ /* 0x000fea000b800000 */
[----:B------:R-:W-:-:S09]  /*7d90*/  UISETP.NE.AND UP0, UPT, UR7, 0x1d, UPT ;  /* 0x0000001d0700788c */ /* 0x000fd2000bf05270 */
[----:B------:R-:W-:Y:S05]  /*7da0*/  BRA.U !UP0, `(.L_x_1919) ;  /* 0x0000000108447547 */ /* 0x000fea000b800000 */
[----:B------:R-:W-:-:S09]  /*7db0*/  UISETP.NE.AND UP0, UPT, UR7, 0x2c, UPT ;  /* 0x0000002c0700788c */ /* 0x000fd2000bf05270 */
[----:B------:R-:W-:Y:S05]  /*7dc0*/  BRA.U UP0, `(.L_x_1900) ;  /* 0x0000000100a87547 */ /* 0x000fea000b800000 */
        /* <DEDUP_REMOVED lines=15> */
.L_x_1919:
[----:B------:R-:W0:Y:S02]  /*7ec0*/  F2I.U64.TRUNC R4, R4 ;  /* 0x0000000400047311 */ /* 0x000e24000020d800 */
[----:B0-----:R0:W-:Y:S01]  /*7ed0*/  STG.E.64 desc[UR36][R2.64], R4 ;  /* 0x0000000402007986 */ /* 0x0011e2000c101b24 */
[----:B------:R-:W-:Y:S05]  /*7ee0*/  BRA `(.L_x_1901) ;  /* 0x0000000400387947 */ /* 0x000fea0003800000 */
.L_x_1918:
[----:B------:R-:W0:Y:S02]  /*7ef0*/  F2I.FTZ.U32.TRUNC.NTZ R5, R4 ;  /* 0x0000000400057305 */ /* 0x000e24000021f000 */
[----:B0-----:R0:W-:Y:S01]  /*7f00*/  STG.E desc[UR36][R2.64], R5 ;  /* 0x0000000502007986 */ /* 0x0011e2000c101924 */
[----:B------:R-:W-:Y:S05]  /*7f10*/  BRA `(.L_x_1901) ;  /* 0x00000004002c7947 */ /* 0x000fea0003800000 */
.L_x_1908:
        /* <DEDUP_REMOVED lines=10> */
.L_x_1921:
[----:B------:R-:W-:Y:S01]  /*7fc0*/  FMUL.FTZ R4, R4, 1 ;  /* 0x3f80000004047820 */ /* 0x000fe20000410000 */
[----:B------:R-:W-:-:S05]  /*7fd0*/  CS2R R6, SRZ ;  /* 0x0000000000067805 */ /* 0x000fca000001ff00 */
[----:B------:R-:W0:Y:S02]  /*7fe0*/  F2F.F64.F32 R4, R4 ;  /* 0x0000000400047310 */ /* 0x000e240000201800 */
[----:B0-----:R3:W-:Y:S01]  /*7ff0*/  STG.E.128 desc[UR36][R2.64], R4 ;  /* 0x0000000402007986 */ /* 0x0017e2000c101d24 */
[----:B------:R-:W-:Y:S05]  /*8000*/  BRA `(.L_x_1901) ;  /* 0x0000000000f07947 */ /* 0x000fea0003800000 */
.L_x_1920:
[----:B------:R-:W-:-:S09]  /*8010*/  UISETP.NE.AND UP0, UPT, UR7, 0xf, UPT ;  /* 0x0000000f0700788c */ /* 0x000fd2000bf05270 */
[----:B------:R-:W-:Y:S05]  /*8020*/  BRA.U !UP0, `(.L_x_1922) ;  /* 0x0000000108e07547 */ /* 0x000fea000b800000 */
[----:B------:R-:W-:-:S09]  /*8030*/  UISETP.NE.AND UP0, UPT, UR7, 0x17, UPT ;  /* 0x000000170700788c */ /* 0x000fd2000bf05270 */
[----:B------:R-:W-:Y:S05]  /*8040*/  BRA.U !UP0, `(.L_x_1923) ;  /* 0x00000001088c7547 */ /* 0x000fea000b800000 */
[----:B------:R-:W-:-:S09]  /*8050*/  UISETP.NE.AND UP0, UPT, UR7, 0x18, UPT ;  /* 0x000000180700788c */ /* 0x000fd2000bf05270 */
[----:B------:R-:W-:Y:S05]  /*8060*/  BRA.U !UP0, `(.L_x_1924) ;  /* 0x0000000108447547 */ /* 0x000fea000b800000 */
.L_x_1900:
        /* <DEDUP_REMOVED lines=16> */
.L_x_1925:
[----:B------:R-:W-:Y:S05]  /*8170*/  BRA `(.L_x_1901) ;  /* 0x0000000000947947 */ /* 0x000fea0003800000 */
.L_x_1924:
[----:B------:R-:W-:Y:S01]  /*8180*/  LOP3.LUT R6, R4, 0x7fffffff, RZ, 0xc0, !PT ;  /* 0x7fffffff04067812 */ /* 0x000fe200078ec0ff */
[----:B------:R-:W-:Y:S01]  /*8190*/  BSSY.RECONVERGENT B0, `(.L_x_1926) ;  /* 0x000000b000007945 */ /* 0x000fe20003800200 */
[----:B------:R-:W-:Y:S01]  /*81a0*/  SHF.R.U32.HI R7, RZ, 0x18, R4 ;  /* 0x00000018ff077819 */ /* 0x000fe20000011604 */
[----:B------:R-:W-:Y:S01]  /*81b0*/  IMAD.MOV.U32 R0, RZ, RZ, 0x7f ;  /* 0x0000007fff007424 */ /* 0x000fe200078e00ff */
        /* <DEDUP_REMOVED lines=8> */
.L_x_1927:
[----:B------:R-:W-:Y:S05]  /*8240*/  BSYNC.RECONVERGENT B0 ;  /* 0x0000000000007941 */ /* 0x000fea0003800200 */
.L_x_1926:
[----:B------:R-:W-:-:S05]  /*8250*/  LOP3.LUT R5, R0, 0x80, R7, 0xf8, !PT ;  /* 0x0000008000057812 */ /* 0x000fca00078ef807 */
[----:B------:R1:W-:Y:S01]  /*8260*/  STG.E.U8 desc[UR36][R2.64], R5 ;  /* 0x0000000502007986 */ /* 0x0003e2000c101124 */
[----:B------:R-:W-:Y:S05]  /*8270*/  BRA `(.L_x_1901) ;  /* 0x0000000000547947 */ /* 0x000fea0003800000 */
.L_x_1923:
[----:B------:R-:W-:Y:S01]  /*8280*/  LOP3.LUT R6, R4, 0x7fffffff, RZ, 0xc0, !PT ;  /* 0x7fffffff04067812 */ /* 0x000fe200078ec0ff */
[----:B------:R-:W-:Y:S03]  /*8290*/  BSSY.RECONVERGENT B0, `(.L_x_1928) ;  /* 0x000000d000007945 */ /* 0x000fe60003800200 */
        /* <DEDUP_REMOVED lines=9> */
.L_x_1929:
[----:B------:R-:W-:Y:S02]  /*8330*/  ISETP.GT.U32.AND P0, PT, R6, 0x7f800000, PT ;  /* 0x7f8000000600780c */ /* 0x000fe40003f04070 */
[----:B------:R-:W-:-:S04]  /*8340*/  MOV R0, 0x7f ;  /* 0x0000007f00007802 */ /* 0x000fc80000000f00 */
[----:B------:R-:W-:-:S07]  /*8350*/  SEL R0, R0, 0x7c, P0 ;  /* 0x0000007c00007807 */ /* 0x000fce0000000000 */
.L_x_1930:
[----:B------:R-:W-:Y:S05]  /*8360*/  BSYNC.RECONVERGENT B0 ;  /* 0x0000000000007941 */ /* 0x000fea0003800200 */
.L_x_1928:
[----:B------:R-:W-:-:S04]  /*8370*/  SHF.R.U32.HI R5, RZ, 0x18, R4 ;  /* 0x00000018ff057819 */ /* 0x000fc80000011604 */
[----:B------:R-:W-:-:S05]  /*8380*/  LOP3.LUT R5, R0, 0x80, R5, 0xf8, !PT ;  /* 0x0000008000057812 */ /* 0x000fca00078ef805 */
[----:B------:R2:W-:Y:S01]  /*8390*/  STG.E.U8 desc[UR36][R2.64], R5 ;  /* 0x0000000502007986 */ /* 0x0005e2000c101124 */
[----:B------:R-:W-:Y:S05]  /*83a0*/  BRA `(.L_x_1901) ;  /* 0x0000000000087947 */ /* 0x000fea0003800000 */
.L_x_1922:
[----:B------:R-:W-:-:S05]  /*83b0*/  F2FP.BF16.F32.PACK_AB R4, RZ, R4 ;  /* 0x00000004ff04723e */ /* 0x000fca00000010ff */
[----:B------:R0:W-:Y:S02]  /*83c0*/  STG.E.U16 desc[UR36][R2.64], R4 ;  /* 0x0000000402007986 */ /* 0x0001e4000c101524 */
.L_x_1901:
[----:B------:R-:W-:-:S07]  /*83d0*/  VIADD R17, R17, 0x80 ;  /* 0x0000008011117836 */ /* 0x000fce0000000000 */
.L_x_1838:
[----:B------:R-:W-:Y:S05]  /*83e0*/  BSYNC.RECONVERGENT B7 ;  /* 0x0000000000077941 */ /* 0x000fea0003800200 */
.L_x_1837:
[----:B------:R-:W5:Y:S01]  /*83f0*/  LDCU UR4, c[0x0][0x380] ;  /* 0x00007000ff0477ac */ /* 0x000f620008000800 */
[----:B------:R-:W-:Y:S01]  /*8400*/  BSSY.RECONVERGENT B7, `(.L_x_1931) ;  /* 0x0000416000077945 */ /* 0x000fe20003800200 */
[----:B-----5:R-:W-:-:S13]  /*8410*/  ISETP.GE.AND P0, PT, R17, UR4, PT ;  /* 0x0000000411007c0c */ /* 0x020fda000bf06270 */
[----:B------:R-:W-:Y:S05]  /*8420*/  @P0 BRA `(.L_x_1932) ;  /* 0x00000040004c0947 */ /* 0x000fea0003800000 */
[----:B------:R-:W5:Y:S01]  /*8430*/  LDCU UR4, c[0x0][0x388] ;  /* 0x00007100ff0477ac */ /* 0x000f620008000800 */
[----:B0-----:R-:W-:Y:S02]  /*8440*/  HFMA2 R0, -RZ, RZ, 0, 0 ;  /* 0x00000000ff007431 */ /* 0x001fe400000001ff */
[----:B------:R-:W-:Y:S02]  /*8450*/  IMAD.MOV.U32 R18, RZ, RZ, RZ ;  /* 0x000000ffff127224 */ /* 0x000fe400078e00ff */
        /* <DEDUP_REMOVED lines=351> */
.L_x_1933:
[----:B------:R-:W1:Y:S01]  /*9a50*/  LDCU.64 UR6, c[0x0][0x5f0] ;  /* 0x0000be00ff0677ac */ /* 0x000e620008000a00 */
[----:B------:R-:W-:Y:S01]  /*9a60*/  BSSY.RECONVERGENT B6, `(.L_x_1934) ;  /* 0x00000e5000067945 */ /* 0x000fe20003800200 */
        /* <DEDUP_REMOVED lines=16> */
.L_x_1938:
[----:B------:R-:W2:Y:S02]  /*9b70*/  LDG.E.U8 R2, desc[UR36][R2.64] ;  /* 0x0000002402027981 */ /* 0x000ea4000c1e1100 */
[----:B--2---:R-:W-:Y:S01]  /*9b80*/  I2FP.F32.U32 R19, R2 ;  /* 0x0000000200137245 */ /* 0x004fe20000201000 */
[----:B------:R-:W-:Y:S06]  /*9b90*/  BRA `(.L_x_1940) ;  /* 0x0000000c00447947 */ /* 0x000fec0003800000 */
.L_x_1937:
        /* <DEDUP_REMOVED lines=9> */
.L_x_1942:
[----:B------:R-:W2:Y:S02]  /*9c30*/  LDG.E R2, desc[UR36][R2.64] ;  /* 0x0000002402027981 */ /* 0x000ea4000c1e1900 */
[----:B--2---:R-:W-:Y:S01]  /*9c40*/  I2FP.F32.S32 R19, R2 ;  /* 0x0000000200137245 */ /* 0x004fe20000201400 */
[----:B------:R-:W-:Y:S06]  /*9c50*/  BRA `(.L_x_1940) ;  /* 0x0000000c00147947 */ /* 0x000fec0003800000 */
.L_x_1941:
[----:B------:R-:W2:Y:S02]  /*9c60*/  LDG.E.U16 R2, desc[UR36][R2.64] ;  /* 0x0000002402027981 */ /* 0x000ea4000c1e1500 */
[----:B--2---:R0:W1:Y:S01]  /*9c70*/  I2F.S16 R19, R2 ;  /* 0x0000000200137306 */ /* 0x0040620000101400 */
[----:B------:R-:W-:Y:S05]  /*9c80*/  BRA `(.L_x_1940) ;  /* 0x0000000c00087947 */ /* 0x000fea0003800000 */
.L_x_1936:
        /* <DEDUP_REMOVED lines=8> */
.L_x_1944:
[----:B------:R-:W2:Y:S02]  /*9d10*/  LDG.E.U16 R2, desc[UR36][R2.64] ;  /* 0x0000002402027981 */ /* 0x000ea4000c1e1500 */
[----:B--2---:R-:W-:Y:S01]  /*9d20*/  HADD2.F32 R19, -RZ, R2.H0_H0 ;  /* 0x20000002ff137230 */ /* 0x004fe20000004100 */
[----:B------:R-:W-:Y:S06]  /*9d30*/  BRA `(.L_x_1940) ;  /* 0x0000000800dc7947 */ /* 0x000fec0003800000 */
.L_x_1943:
        /* <DEDUP_REMOVED lines=8> */
.L_x_1946:
[----:B------:R-:W2:Y:S02]  /*9dc0*/  LDG.E.U16 R2, desc[UR36][R2.64] ;  /* 0x0000002402027981 */ /* 0x000ea4000c1e1500 */
[----:B--2---:R-:W-:Y:S01]  /*9dd0*/  HADD2.F32 R19, -RZ, R2.H0_H0 ;  /* 0x20000002ff137230 */ /* 0x004fe20000004100 */
[----:B------:R-:W-:Y:S06]  /*9de0*/  BRA `(.L_x_1940) ;  /* 0x0000000800b07947 */ /* 0x000fec0003800000 */
.L_x_1945:
        /* <DEDUP_REMOVED lines=11> */
.L_x_1935:
        /* <DEDUP_REMOVED lines=12> */
.L_x_1949:
        /* <DEDUP_REMOVED lines=11> */
.L_x_1948:
        /* <DEDUP_REMOVED lines=14> */
[----:B------:R-:W-:Y:S02]  /*a0f0*/  VIADD R5, R4, 0xfffffffc ;  /* 0xfffffffc04057836 */ /* 0x000fe40000000000 */
[----:B------:R-:W-:-:S03]  /*a100*/  VIADD R4, R0, 0x1000000 ;  /* 0x0100000000047836 */ /* 0x000fc60000000000 */
[----:B------:R-:W-:Y:S02]  /*a110*/  SHF.L.U32 R6, R0, R5, RZ ;  /* 0x0000000500067219 */ /* 0x000fe400000006ff */
[----:B------:R-:W-:Y:S02]  /*a120*/  SHF.L.U32 R5, R5, 0x17, RZ ;  /* 0x0000001705057819 */ /* 0x000fe400000006ff */
[----:B------:R-:W-:Y:S02]  /*a130*/  SHF.R.S32.HI R4, RZ, 0x8, R4 ;  /* 0x00000008ff047819 */ /* 0x000fe40000011404 */
[----:B------:R-:W-:-:S05]  /*a140*/  LEA.HI R5, R6, -R5, RZ, 0x1c ;  /* 0x8000000506057211 */ /* 0x000fca00078fe0ff */
[----:B------:R-:W-:-:S05]  /*a150*/  VIADD R5, R5, 0x3c000000 ;  /* 0x3c00000005057836 */ /* 0x000fca0000000000 */
[----:B------:R-:W-:-:S04]  /*a160*/  LOP3.LUT R4, R5, 0x7f800000, R4, 0xf8, !PT ;  /* 0x7f80000005047812 */ /* 0x000fc800078ef804 */
[----:B------:R-:W-:-:S04]  /*a170*/  SEL R4, R4, RZ, P0 ;  /* 0x000000ff04047207 */ /* 0x000fc80000000000 */
[----:B------:R-:W-:Y:S01]  /*a180*/  LOP3.LUT R19, R4, 0x80000000, R19, 0xf8, !PT ;  /* 0x8000000004137812 */ /* 0x000fe200078ef813 */
[----:B------:R-:W-:Y:S06]  /*a190*/  BRA `(.L_x_1940) ;  /* 0x0000000400c47947 */ /* 0x000fec0003800000 */
.L_x_1951:
[----:B------:R-:W2:Y:S02]  /*a1a0*/  LDG.E.U8 R2, desc[UR36][R2.64] ;  /* 0x0000002402027981 */ /* 0x000ea4000c1e1100 */
[C---:B--2---:R-:W-:Y:S01]  /*a1b0*/  SHF.L.U32 R0, R2.reuse, 0x19, RZ ;  /* 0x0000001902007819 */ /* 0x044fe200000006ff */
[----:B------:R-:W-:-:S03]  /*a1c0*/  IMAD.SHL.U32 R5, R2, 0x100, RZ ;  /* 0x0000010002057824 */ /* 0x000fc600078e00ff */
        /* <DEDUP_REMOVED lines=9> */
.L_x_1950:
[----:B------:R-:W2:Y:S02]  /*a260*/  LDG.E.U16 R2, desc[UR36][R2.64] ;  /* 0x0000002402027981 */ /* 0x000ea4000c1e1500 */
[----:B--2---:R-:W-:Y:S01]  /*a270*/  IMAD.U32 R19, R2, 0x10000, RZ ;  /* 0x0001000002137824 */ /* 0x004fe200078e00ff */
[----:B------:R-:W-:Y:S06]  /*a280*/  BRA `(.L_x_1940) ;  /* 0x0000000400887947 */ /* 0x000fec0003800000 */
.L_x_1947:
        /* <DEDUP_REMOVED lines=11> */
.L_x_1954:
        /* <DEDUP_REMOVED lines=20> */
.L_x_1956:
[----:B------:R-:W-:Y:S05]  /*a480*/  BSYNC.RECONVERGENT B0 ;  /* 0x0000000000007941 */ /* 0x000fea0003800200 */
.L_x_1955:
[----:B------:R-:W-:Y:S01]  /*a490*/  IMAD.SHL.U32 R0, R0, 0x100000, RZ ;  /* 0x0010000000007824 */ /* 0x000fe200078e00ff */
[----:B------:R-:W-:-:S04]  /*a4a0*/  LEA R2, R2, 0x3b800000, 0x17 ;  /* 0x3b80000002027811 */ /* 0x000fc800078eb8ff */
[----:B------:R-:W-:Y:S01]  /*a4b0*/  LOP3.LUT R19, R2, R0, R19, 0xfe, !PT ;  /* 0x0000000002137212 */ /* 0x000fe200078efe13 */
[----:B------:R-:W-:Y:S06]  /*a4c0*/  BRA `(.L_x_1940) ;  /* 0x0000000000f87947 */ /* 0x000fec0003800000 */
.L_x_1953:
        /* <DEDUP_REMOVED lines=20> */
.L_x_1958:
[----:B------:R-:W-:Y:S05]  /*a610*/  BSYNC.RECONVERGENT B0 ;  /* 0x0000000000007941 */ /* 0x000fea0003800200 */
.L_x_1957:
[----:B------:R-:W-:Y:S02]  /*a620*/  SHF.L.U32 R0, R0, 0x15, RZ ;  /* 0x0000001500007819 */ /* 0x000fe400000006ff */
[----:B------:R-:W-:-:S04]  /*a630*/  LEA R2, R2, 0x37800000, 0x17 ;  /* 0x3780000002027811 */ /* 0x000fc800078eb8ff */
[----:B------:R-:W-:Y:S01]  /*a640*/  LOP3.LUT R19, R2, R0, R19, 0xfe, !PT ;  /* 0x0000000002137212 */ /* 0x000fe200078efe13 */
[----:B------:R-:W-:Y:S06]  /*a650*/  BRA `(.L_x_1940) ;  /* 0x0000000000947947 */ /* 0x000fec0003800000 */
.L_x_1952:
        /* <DEDUP_REMOVED lines=14> */
.L_x_1939:
        /* <DEDUP_REMOVED lines=9> */
[----:B------:R-:W-:Y:S01]  /*a7d0*/  IMAD.U32 R5, RZ, RZ, UR5 ;  /* 0x00000005ff057e24 */ /* 0x000fe2000f8e00ff */
[----:B-1----:R-:W-:Y:S01]  /*a7e0*/  MOV R6, UR6 ;  /* 0x0000000600067c02 */ /* 0x002fe20008000f00 */
[----:B------:R-:W-:-:S02]  /*a7f0*/  IMAD.U32 R7, RZ, RZ, UR7 ;  /* 0x00000007ff077e24 */ /* 0x000fc4000f8e00ff */
[----:B---3--:R-:W-:Y:S01]  /*a800*/  IMAD.U32 R10, RZ, RZ, UR8 ;  /* 0x00000008ff0a7e24 */ /* 0x008fe2000f8e00ff */
[----:B------:R-:W-:-:S07]  /*a810*/  MOV R11, UR9 ;  /* 0x00000009000b7c02 */ /* 0x000fce0008000f00 */
[----:B------:R-:W-:-:S07]  /*a820*/  LEPC R20, `(.L_x_1961) ;  /* 0x000000001014794e */ /* 0x000fce0000000000 */
[----:B--2---:R-:W-:Y:S05]  /*a830*/  CALL.ABS.NOINC R2 ;  /* 0x0000000002007343 */ /* 0x004fea0003c00000 */
.L_x_1961:
[----:B------:R-:W-:Y:S01]  /*a840*/  IMAD.MOV.U32 R19, RZ, RZ, RZ ;  /* 0x000000ffff137224 */ /* 0x000fe200078e00ff */
[----:B------:R-:W-:Y:S06]  /*a850*/  BRA `(.L_x_1940) ;  /* 0x0000000000147947 */ /* 0x000fec0003800000 */
.L_x_1960:
[----:B------:R-:W2:Y:S02]  /*a860*/  LDG.E.64 R2, desc[UR36][R2.64] ;  /* 0x0000002402027981 */ /* 0x000ea4000c1e1b00 */
[----:B--2---:R0:W1:Y:S02]  /*a870*/  I2F.U64 R19, R2 ;  /* 0x0000000200137312 */ /* 0x0040640000301000 */
[----:B01----:R-:W-:Y:S05]  /*a880*/  BRA `(.L_x_1940) ;  /* 0x0000000000087947 */ /* 0x003fea0003800000 */
.L_x_1959:
[----:B------:R-:W2:Y:S02]  /*a890*/  LDG.E R2, desc[UR36][R2.64] ;  /* 0x0000002402027981 */ /* 0x000ea4000c1e1900 */
[----:B--2---:R-:W-:-:S07]  /*a8a0*/  I2FP.F32.U32 R19, R2 ;  /* 0x0000000200137245 */ /* 0x004fce0000201000 */
.L_x_1940:
[----:B------:R-:W-:Y:S05]  /*a8b0*/  BSYNC.RECONVERGENT B6 ;  /* 0x0000000000067941 */ /* 0x000fea0003800200 */
.L_x_1934:
        /* <DEDUP_REMOVED lines=16> */
[----:B--2---:R0:W2:Y:S01]  /*a9c0*/  I2F.S16 R4, R2 ;  /* 0x0000000200047306 */ /* 0x0040a20000101400 */
[----:B------:R-:W-:Y:S05]  /*a9d0*/  BRA `(.L_x_1968) ;  /* 0x0000000c00507947 */ /* 0x000fea0003800000 */
.L_x_1966:
[----:B------:R-:W2:Y:S02]  /*a9e0*/  LDG.E.U8 R2, desc[UR36][R2.64] ;  /* 0x0000002402027981 */ /* 0x000ea4000c1e1100 */
[----:B--2---:R-:W-:Y:S01]  /*a9f0*/  I2FP.F32.U32 R4, R2 ;  /* 0x0000000200047245 */ /* 0x004fe20000201000 */
[----:B------:R-:W-:Y:S06]  /*aa00*/  BRA `(.L_x_1968) ;  /* 0x0000000c00447947 */ /* 0x000fec0003800000 */
.L_x_1965:
        /* <DEDUP_REMOVED lines=9> */
.L_x_1970:
[----:B------:R-:W2:Y:S02]  /*aaa0*/  LDG.E R2, desc[UR36][R2.64] ;  /* 0x0000002402027981 */ /* 0x000ea4000c1e1900 */
[----:B--2---:R-:W-:Y:S01]  /*aab0*/  I2FP.F32.S32 R4, R2 ;  /* 0x0000000200047245 */ /* 0x004fe20000201400 */
[----:B------:R-:W-:Y:S06]  /*aac0*/  BRA `(.L_x_1968) ;  /* 0x0000000c00147947 */ /* 0x000fec0003800000 */
.L_x_1969:
[----:B------:R-:W2:Y:S02]  /*aad0*/  LDG.E.U16 R2, desc[UR36][R2.64] ;  /* 0x0000002402027981 */ /* 0x000ea4000c1e1500 */
[----:B--2---:R4:W0:Y:S01]  /*aae0*/  I2F.S16 R4, R2 ;  /* 0x0000000200047306 */ /* 0x0048220000101400 */
[----:B------:R-:W-:Y:S05]  /*aaf0*/  BRA `(.L_x_1968) ;  /* 0x0000000c00087947 */ /* 0x000fea0003800000 */
.L_x_1964:
        /* <DEDUP_REMOVED lines=8> */
.L_x_1972:
[----:B------:R-:W2:Y:S02]  /*ab80*/  LDG.E.U16 R2, desc[UR36][R2.64] ;  /* 0x0000002402027981 */ /* 0x000ea4000c1e1500 */
[----:B--2---:R-:W-:Y:S01]  /*ab90*/  HADD2.F32 R4, -RZ, R2.H0_H0 ;  /* 0x20000002ff047230 */ /* 0x004fe20000004100 */
[----:B------:R-:W-:Y:S06]  /*aba0*/  BRA `(.L_x_1968) ;  /* 0x0000000800dc7947 */ /* 0x000fec0003800000 */
.L_x_1971:
        /* <DEDUP_REMOVED lines=8> */
.L_x_1974:
[----:B------:R-:W2:Y:S02]  /*ac30*/  LDG.E.U16 R2, desc[UR36][R2.64] ;  /* 0x0000002402027981 */ /* 0x000ea4000c1e1500 */
[----:B--2---:R-:W-:Y:S01]  /*ac40*/  HADD2.F32 R4, -RZ, R2.H0_H0 ;  /* 0x20000002ff047230 */ /* 0x004fe20000004100 */
[----:B------:R-:W-:Y:S06]  /*ac50*/  BRA `(.L_x_1968) ;  /* 0x0000000800b07947 */ /* 0x000fec0003800000 */
.L_x_1973:
        /* <DEDUP_REMOVED lines=11> */
.L_x_1963:
        /* <DEDUP_REMOVED lines=12> */
.L_x_1977:
        /* <DEDUP_REMOVED lines=11> */
.L_x_1976:
        /* <DEDUP_REMOVED lines=19> */
[----:B------:R-:W-:Y:S02]  /*afb0*/  SHF.R.S32.HI R5, RZ, 0x8, R5 ;  /* 0x00000008ff057819 */ /* 0x000fe40000011405 */
[----:B------:R-:W-:-:S04]  /*afc0*/  IADD3 R6, PT, PT, R6, 0x3c000000, RZ ;  /* 0x3c00000006067810 */ /* 0x000fc80007ffe0ff */
[----:B------:R-:W-:-:S04]  /*afd0*/  LOP3.LUT R5, R6, 0x7f800000, R5, 0xf8, !PT ;  /* 0x7f80000006057812 */ /* 0x000fc800078ef805 */
[----:B------:R-:W-:-:S04]  /*afe0*/  SEL R5, R5, RZ, P0 ;  /* 0x000000ff05057207 */ /* 0x000fc80000000000 */
[----:B------:R-:W-:Y:S01]  /*aff0*/  LOP3.LUT R4, R5, 0x80000000, R4, 0xf8, !PT ;  /* 0x8000000005047812 */ /* 0x000fe200078ef804 */
[----:B------:R-:W-:Y:S06]  /*b000*/  BRA `(.L_x_1968) ;  /* 0x0000000400c47947 */ /* 0x000fec0003800000 */
.L_x_1979:
        /* <DEDUP_REMOVED lines=12> */
.L_x_1978:
[----:B------:R-:W2:Y:S02]  /*b0d0*/  LDG.E.U16 R2, desc[UR36][R2.64] ;  /* 0x0000002402027981 */ /* 0x000ea4000c1e1500 */
[----:B--2---:R-:W-:Y:S01]  /*b0e0*/  SHF.L.U32 R4, R2, 0x10, RZ ;  /* 0x0000001002047819 */ /* 0x004fe200000006ff */
[----:B------:R-:W-:Y:S06]  /*b0f0*/  BRA `(.L_x_1968) ;  /* 0x0000000400887947 */ /* 0x000fec0003800000 */
.L_x_1975:
        /* <DEDUP_REMOVED lines=11> */
.L_x_1982:
        /* <DEDUP_REMOVED lines=20> */
.L_x_1984:
[----:B------:R-:W-:Y:S05]  /*b2f0*/  BSYNC.RECONVERGENT B0 ;  /* 0x0000000000007941 */ /* 0x000fea0003800200 */
.L_x_1983:
[----:B------:R-:W-:Y:S01]  /*b300*/  IMAD.SHL.U32 R0, R0, 0x100000, RZ ;  /* 0x0010000000007824 */ /* 0x000fe200078e00ff */
[----:B------:R-:W-:-:S04]  /*b310*/  LEA R2, R2, 0x3b800000, 0x17 ;  /* 0x3b80000002027811 */ /* 0x000fc800078eb8ff */
[----:B------:R-:W-:Y:S01]  /*b320*/  LOP3.LUT R4, R2, R0, R7, 0xfe, !PT ;  /* 0x0000000002047212 */ /* 0x000fe200078efe07 */
[----:B------:R-:W-:Y:S06]  /*b330*/  BRA `(.L_x_1968) ;  /* 0x0000000000f87947 */ /* 0x000fec0003800000 */
.L_x_1981:
        /* <DEDUP_REMOVED lines=20> */
.L_x_1986:
[----:B------:R-:W-:Y:S05]  /*b480*/  BSYNC.RECONVERGENT B0 ;  /* 0x0000000000007941 */ /* 0x000fea0003800200 */
.L_x_1985:
[----:B------:R-:W-:Y:S01]  /*b490*/  IMAD.SHL.U32 R0, R0, 0x200000, RZ ;  /* 0x0020000000007824 */ /* 0x000fe200078e00ff */
[----:B------:R-:W-:-:S04]  /*b4a0*/  LEA R2, R2, 0x37800000, 0x17 ;  /* 0x3780000002027811 */ /* 0x000fc800078eb8ff */
[----:B------:R-:W-:Y:S01]  /*b4b0*/  LOP3.LUT R4, R2, R0, R7, 0xfe, !PT ;  /* 0x0000000002047212 */ /* 0x000fe200078efe07 */
[----:B------:R-:W-:Y:S06]  /*b4c0*/  BRA `(.L_x_1968) ;  /* 0x0000000000947947 */ /* 0x000fec0003800000 */
.L_x_1980:
        /* <DEDUP_REMOVED lines=11> */
[----:B------:R-:W-:Y:S01]  /*b580*/  @!P0 MOV R4, 0x7f800001 ;  /* 0x7f80000100048802 */ /* 0x000fe20000000f00 */
[----:B------:R-:W-:Y:S01]  /*b590*/  @P0 IMAD.SHL.U32 R4, R2, 0x800000, RZ ;  /* 0x0080000002040824 */ /* 0x000fe200078e00ff */
[----:B------:R-:W-:Y:S06]  /*b5a0*/  BRA `(.L_x_1968) ;  /* 0x00000000005c7947 */ /* 0x000fec0003800000 */
.L_x_1967:
[----:B------:R-:W-:Y:S01]  /*b5b0*/  MOV R2, 0x0 ;  /* 0x0000000000027802 */ /* 0x000fe20000000f00 */
[----:B------:R-:W0:Y:S01]  /*b5c0*/  LDCU.64 UR4, c[0x4][0x128] ;  /* 0x01002500ff0477ac */ /* 0x000e220008000a00 */
[----:B------:R-:W-:Y:S02]  /*b5d0*/  HFMA2 R12, -RZ, RZ, 0, 5.9604644775390625e-08 ;  /* 0x00000001ff0c7431 */ /* 0x000fe400000001ff */
[----:B------:R-:W-:Y:S01]  /*b5e0*/  IMAD.MOV.U32 R8, RZ, RZ, 0x4e ;  /* 0x0000004eff087424 */ /* 0x000fe200078e00ff */
[----:B------:R-:W2:Y:S01]  /*b5f0*/  LDCU.64 UR6, c[0x4][0x130] ;  /* 0x01002600ff0677ac */ /* 0x000ea20008000a00 */
[----:B------:R-:W4:Y:S01]  /*b600*/  LDC.64 R2, c[0x4][R2] ;  /* 0x0100000002027b82 */ /* 0x000f220000000a00 */
[----:B------:R-:W-:Y:S01]  /*b610*/  IMAD.MOV.U32 R13, RZ, RZ, RZ ;  /* 0x000000ffff0d7224 */ /* 0x000fe200078e00ff */
[----:B------:R-:W1:Y:S01]  /*b620*/  LDCU.64 UR8, c[0x4][0x18] ;  /* 0x01000300ff0877ac */ /* 0x000e620008000a00 */
[----:B0-----:R-:W-:Y:S01]  /*b630*/  IMAD.U32 R4, RZ, RZ, UR4 ;  /* 0x00000004ff047e24 */ /* 0x001fe2000f8e00ff */
[----:B------:R-:W-:Y:S01]  /*b640*/  MOV R5, UR5 ;  /* 0x0000000500057c02 */ /* 0x000fe20008000f00 */
[----:B--2---:R-:W-:-:S02]  /*b650*/  IMAD.U32 R6, RZ, RZ, UR6 ;  /* 0x00000006ff067e24 */ /* 0x004fc4000f8e00ff */
[----:B------:R-:W-:Y:S01]  /*b660*/  IMAD.U32 R7, RZ, RZ, UR7 ;  /* 0x00000007ff077e24 */ /* 0x000fe2000f8e00ff */
[----:B-1----:R-:W-:Y:S01]  /*b670*/  MOV R10, UR8 ;  /* 0x00000008000a7c02 */ /* 0x002fe20008000f00 */
[----:B------:R-:W-:-:S07]  /*b680*/  IMAD.U32 R11, RZ, RZ, UR9 ;  /* 0x00000009ff0b7e24 */ /* 0x000fce000f8e00ff */
[----:B------:R-:W-:-:S07]  /*b690*/  LEPC R20, `(.L_x_1989) ;  /* 0x000000001014794e */ /* 0x000fce0000000000 */
[----:B---345:R-:W-:Y:S05]  /*b6a0*/  CALL.ABS.NOINC R2 ;  /* 0x0000000002007343 */ /* 0x038fea0003c00000 */
.L_x_1989:
[----:B------:R-:W-:Y:S01]  /*b6b0*/  IMAD.MOV.U32 R4, RZ, RZ, RZ ;  /* 0x000000ffff047224 */ /* 0x000fe200078e00ff */
[----:B------:R-:W-:Y:S06]  /*b6c0*/  BRA `(.L_x_1968) ;  /* 0x0000000000147947 */ /* 0x000fec0003800000 */
.L_x_1988:
[----:B------:R-:W2:Y:S02]  /*b6d0*/  LDG.E.64 R2, desc[UR36][R2.64] ;  /* 0x0000002402027981 */ /* 0x000ea4000c1e1b00 */
[----:B--2---:R0:W2:Y:S02]  /*b6e0*/  I2F.U64 R4, R2 ;  /* 0x0000000200047312 */ /* 0x0040a40000301000 */
[----:B0-2---:R-:W-:Y:S05]  /*b6f0*/  BRA `(.L_x_1968) ;  /* 0x0000000000087947 */ /* 0x005fea0003800000 */
.L_x_1987:
[----:B------:R-:W2:Y:S02]  /*b700*/  LDG.E R2, desc[UR36][R2.64] ;  /* 0x0000002402027981 */ /* 0x000ea4000c1e1900 */
[----:B--2---:R-:W-:-:S07]  /*b710*/  I2FP.F32.U32 R4, R2 ;  /* 0x0000000200047245 */ /* 0x004fce0000201000 */
.L_x_1968:
[----:B------:R-:W-:Y:S05]  /*b720*/  BSYNC.RECONVERGENT B6 ;  /* 0x0000000000067941 */ /* 0x000fea0003800200 */
.L_x_1962:
[----:B------:R-:W0:Y:S01]  /*b730*/  LDCU.64 UR4, c[0x0][0x5e8] ;  /* 0x0000bd00ff0477ac */ /* 0x000e220008000a00 */
[----:B-1-3-5:R-:W-:Y:S01]  /*b740*/  FSETP.GT.FTZ.AND P0, PT, R19, RZ, PT ;  /* 0x000000ff1300720b */ /* 0x02afe20003f14000 */
[----:B------:R-:W1:Y:S01]  /*b750*/  LDCU UR6, c[0x0][0x600] ;  /* 0x0000c000ff0677ac */ /* 0x000e620008000800 */
[----:B------:R-:W-:-:S04]  /*b760*/  ULOP3.LUT UR7, UR40, 0xff, URZ, 0xc0, !UPT ;  /* 0x000000ff28077892 */ /* 0x000fc8000f8ec0ff */
[----:B------:R-:W-:Y:S01]  /*b770*/  UISETP.GT.AND UP0, UPT, UR7, 0x9, UPT ;  /* 0x000000090700788c */ /* 0x000fe2000bf04270 */
[----:B0-2-4-:R-:W-:-:S04]  /*b780*/  IADD3 R2, P1, PT, R16, UR4, RZ ;  /* 0x0000000410027c10 */ /* 0x015fc8000ff3e0ff */
[----:B------:R-:W-:Y:S02]  /*b790*/  IADD3.X R3, PT, PT, RZ, UR5, RZ, P1, !PT ;  /* 0x00000005ff037c10 */ /* 0x000fe40008ffe4ff */
[----:B-1----:R-:W-:Y:S02]  /*b7a0*/  @!P0 FMUL.FTZ R4, R4, UR6 ;  /* 0x0000000604048c20 */ /* 0x002fe40008410000 */
        /* <DEDUP_REMOVED lines=12> */
.L_x_1993:
[----:B------:R-:W0:Y:S02]  /*b870*/  F2I.S64.TRUNC R4, R4 ;  /* 0x0000000400047311 */ /* 0x000e24000020d900 */
[----:B0-----:R-:W-:-:S05]  /*b880*/  IMAD.MOV.U32 R7, RZ, RZ, R4 ;  /* 0x000000ffff077224 */ /* 0x001fca00078e0004 */
[----:B------:R0:W-:Y:S01]  /*b890*/  STG.E.U8 desc[UR36][R2.64], R7 ;  /* 0x0000000702007986 */ /* 0x0001e2000c101124 */
[----:B------:R-:W-:Y:S05]  /*b8a0*/  BRA `(.L_x_1995) ;  /* 0x0000000c00287947 */ /* 0x000fea0003800000 */
.L_x_1992:
        /* <DEDUP_REMOVED lines=9> */
.L_x_1997:
[----:B------:R-:W0:Y:S02]  /*b940*/  F2I.FTZ.TRUNC.NTZ R5, R4 ;  /* 0x0000000400057305 */ /* 0x000e24000021f100 */
[----:B0-----:R0:W-:Y:S01]  /*b950*/  STG.E desc[UR36][R2.64], R5 ;  /* 0x0000000502007986 */ /* 0x0011e2000c101924 */
[----:B------:R-:W-:Y:S05]  /*b960*/  BRA `(.L_x_1995) ;  /* 0x0000000800f87947 */ /* 0x000fea0003800000 */
.L_x_1996:
[----:B------:R-:W0:Y:S02]  /*b970*/  F2I.FTZ.TRUNC.NTZ R5, R4 ;  /* 0x0000000400057305 */ /* 0x000e24000021f100 */
[----:B0-----:R0:W-:Y:S01]  /*b980*/  STG.E.U16 desc[UR36][R2.64], R5 ;  /* 0x0000000502007986 */ /* 0x0011e2000c101524 */
[----:B------:R-:W-:Y:S05]  /*b990*/  BRA `(.L_x_1995) ;  /* 0x0000000800ec7947 */ /* 0x000fea0003800000 */
.L_x_1991:
        /* <DEDUP_REMOVED lines=8> */
.L_x_1999:
[----:B------:R-:W-:-:S05]  /*ba20*/  F2FP.F16.F32.PACK_AB R4, RZ, R4 ;  /* 0x00000004ff04723e */ /* 0x000fca00000000ff */
[----:B------:R0:W-:Y:S01]  /*ba30*/  STG.E.U16 desc[UR36][R2.64], R4 ;  /* 0x0000000402007986 */ /* 0x0001e2000c101524 */
[----:B------:R-:W-:Y:S05]  /*ba40*/  BRA `(.L_x_1995) ;  /* 0x0000000800c07947 */ /* 0x000fea0003800000 */
.L_x_1998:
        /* <DEDUP_REMOVED lines=9> */
.L_x_2001:
[----:B------:R-:W-:-:S04]  /*bae0*/  F2FP.F16.F32.PACK_AB R5, RZ, R4 ;  /* 0x00000004ff05723e */ /* 0x000fc800000000ff */
[----:B------:R-:W-:-:S05]  /*baf0*/  PRMT R5, R5, 0x5410, RZ ;  /* 0x0000541005057816 */ /* 0x000fca00000000ff */
[----:B------:R0:W-:Y:S01]  /*bb00*/  STG.E desc[UR36][R2.64], R5 ;  /* 0x0000000502007986 */ /* 0x0001e2000c101924 */
[----:B------:R-:W-:Y:S05]  /*bb10*/  BRA `(.L_x_1995) ;  /* 0x00000008008c7947 */ /* 0x000fea0003800000 */
.L_x_2000:
[----:B------:R-:W-:-:S06]  /*bb20*/  FMUL.FTZ R4, R4, 1 ;  /* 0x3f80000004047820 */ /* 0x000fcc0000410000 */
[----:B------:R-:W0:Y:S02]  /*bb30*/  F2F.F64.F32 R4, R4 ;  /* 0x0000000400047310 */ /* 0x000e240000201800 */
[----:B0-----:R0:W-:Y:S01]  /*bb40*/  STG.E.64 desc[UR36][R2.64], R4 ;  /* 0x0000000402007986 */ /* 0x0011e2000c101b24 */
[----:B------:R-:W-:Y:S05]  /*bb50*/  BRA `(.L_x_1995) ;  /* 0x00000008007c7947 */ /* 0x000fea0003800000 */
.L_x_1990:
        /* <DEDUP_REMOVED lines=13> */
.L_x_2005:
[----:B------:R-:W-:Y:S01]  /*bc30*/  LOP3.LUT R6, R4, 0x7fffffff, RZ, 0xc0, !PT ;  /* 0x7fffffff04067812 */ /* 0x000fe200078ec0ff */
[----:B------:R-:W-:Y:S01]  /*bc40*/  BSSY.RECONVERGENT B0, `(.L_x_2006) ;  /* 0x0000012000007945 */ /* 0x000fe20003800200 */
[----:B------:R-:W-:Y:S02]  /*bc50*/  MOV R0, 0x80 ;  /* 0x0000008000007802 */ /* 0x000fe40000000f00 */
        /* <DEDUP_REMOVED lines=13> */
.L_x_2008:
[----:B------:R-:W-:-:S04]  /*bd30*/  SHF.R.U32.HI R4, RZ, 0x18, R4 ;  /* 0x00000018ff047819 */ /* 0x000fc80000011604 */
[----:B------:R-:W-:-:S04]  /*bd40*/  LOP3.LUT R4, R5, 0x80, R4, 0xf8, !PT ;  /* 0x0000008005047812 */ /* 0x000fc800078ef804 */
[----:B------:R-:W-:-:S07]  /*bd50*/  PRMT R0, R4, 0x7610, R0 ;  /* 0x0000761004007816 */ /* 0x000fce0000000000 */
.L_x_2007:
[----:B------:R-:W-:Y:S05]  /*bd60*/  BSYNC.RECONVERGENT B0 ;  /* 0x0000000000007941 */ /* 0x000fea0003800200 */
.L_x_2006:
[----:B------:R0:W-:Y:S01]  /*bd70*/  STG.E.U8 desc[UR36][R2.64], R0 ;  /* 0x0000000002007986 */ /* 0x0001e2000c101124 */
[----:B------:R-:W-:Y:S05]  /*bd80*/  BRA `(.L_x_1995) ;  /* 0x0000000400f07947 */ /* 0x000fea0003800000 */
.L_x_2004:
        /* <DEDUP_REMOVED lines=16> */
.L_x_2011:
[----:B------:R-:W-:-:S04]  /*be90*/  SHF.R.U32.HI R4, RZ, 0x18, R4 ;  /* 0x00000018ff047819 */ /* 0x000fc80000011604 */
[----:B------:R-:W-:-:S04]  /*bea0*/  LOP3.LUT R5, R5, 0x80, R4, 0xf8, !PT ;  /* 0x0000008005057812 */ /* 0x000fc800078ef804 */
[----:B------:R-:W-:-:S07]  /*beb0*/  PRMT R0, R5, 0x7610, R0 ;  /* 0x0000761005007816 */ /* 0x000fce0000000000 */
.L_x_2010:
[----:B------:R-:W-:Y:S05]  /*bec0*/  BSYNC.RECONVERGENT B0 ;  /* 0x0000000000007941 */ /* 0x000fea0003800200 */
.L_x_2009:
[----:B------:R0:W-:Y:S01]  /*bed0*/  STG.E.U8 desc[UR36][R2.64], R0 ;  /* 0x0000000002007986 */ /* 0x0001e2000c101124 */
[----:B------:R-:W-:Y:S05]  /*bee0*/  BRA `(.L_x_1995) ;  /* 0x0000000400987947 */ /* 0x000fea0003800000 */
.L_x_2003:
        /* <DEDUP_REMOVED lines=21> */
.L_x_2013:
[----:B------:R-:W0:Y:S02]  /*c040*/  F2I.U64.TRUNC R4, R4 ;  /* 0x0000000400047311 */ /* 0x000e24000020d800 */
[----:B0-----:R0:W-:Y:S01]  /*c050*/  STG.E.64 desc[UR36][R2.64], R4 ;  /* 0x0000000402007986 */ /* 0x0011e2000c101b24 */
[----:B------:R-:W-:Y:S05]  /*c060*/  BRA `(.L_x_1995) ;  /* 0x0000000400387947 */ /* 0x000fea0003800000 */
.L_x_2012:
[----:B------:R-:W0:Y:S02]  /*c070*/  F2I.FTZ.U32.TRUNC.NTZ R5, R4 ;  /* 0x0000000400057305 */ /* 0x000e24000021f000 */
[----:B0-----:R0:W-:Y:S01]  /*c080*/  STG.E desc[UR36][R2.64], R5 ;  /* 0x0000000502007986 */ /* 0x0011e2000c101924 */
[----:B------:R-:W-:Y:S05]  /*c090*/  BRA `(.L_x_1995) ;  /* 0x00000004002c7947 */ /* 0x000fea0003800000 */
.L_x_2002:
        /* <DEDUP_REMOVED lines=10> */
.L_x_2015:
[----:B------:R-:W-:Y:S01]  /*c140*/  FMUL.FTZ R4, R4, 1 ;  /* 0x3f80000004047820 */ /* 0x000fe20000410000 */
[----:B------:R-:W-:-:S05]  /*c150*/  CS2R R6, SRZ ;  /* 0x0000000000067805 */ /* 0x000fca000001ff00 */
[----:B------:R-:W0:Y:S02]  /*c160*/  F2F.F64.F32 R4, R4 ;  /* 0x0000000400047310 */ /* 0x000e240000201800 */
[----:B0-----:R4:W-:Y:S01]  /*c170*/  STG.E.128 desc[UR36][R2.64], R4 ;  /* 0x0000000402007986 */ /* 0x0019e2000c101d24 */
[----:B------:R-:W-:Y:S05]  /*c180*/  BRA `(.L_x_1995) ;  /* 0x0000000000f07947 */ /* 0x000fea0003800000 */
.L_x_2014:
[----:B------:R-:W-:-:S09]  /*c190*/  UISETP.NE.AND UP0, UPT, UR7, 0xf, UPT ;  /* 0x0000000f0700788c */ /* 0x000fd2000bf05270 */
[----:B------:R-:W-:Y:S05]  /*c1a0*/  BRA.U !UP0, `(.L_x_2016) ;  /* 0x0000000108e07547 */ /* 0x000fea000b800000 */
[----:B------:R-:W-:-:S09]  /*c1b0*/  UISETP.NE.AND UP0, UPT, UR7, 0x17, UPT ;  /* 0x000000170700788c */ /* 0x000fd2000bf05270 */
[----:B------:R-:W-:Y:S05]  /*c1c0*/  BRA.U !UP0, `(.L_x_2017) ;  /* 0x00000001088c7547 */ /* 0x000fea000b800000 */
[----:B------:R-:W-:-:S09]  /*c1d0*/  UISETP.NE.AND UP0, UPT, UR7, 0x18, UPT ;  /* 0x000000180700788c */ /* 0x000fd2000bf05270 */
[----:B------:R-:W-:Y:S05]  /*c1e0*/  BRA.U !UP0, `(.L_x_2018) ;  /* 0x0000000108447547 */ /* 0x000fea000b800000 */
.L_x_1994:
        /* <DEDUP_REMOVED lines=10> */
[----:B---3--:R-:W-:Y:S01]  /*c290*/  IMAD.U32 R6, RZ, RZ, UR6 ;  /* 0x00000006ff067e24 */ /* 0x008fe2000f8e00ff */
[----:B------:R-:W-:Y:S01]  /*c2a0*/  MOV R7, UR7 ;  /* 0x0000000700077c02 */ /* 0x000fe20008000f00 */
[----:B----4-:R-:W-:Y:S02]  /*c2b0*/  IMAD.U32 R10, RZ, RZ, UR8 ;  /* 0x00000008ff0a7e24 */ /* 0x010fe4000f8e00ff */
[----:B-1----:R-:W-:-:S07]  /*c2c0*/  IMAD.U32 R11, RZ, RZ, UR9 ;  /* 0x00000009ff0b7e24 */ /* 0x002fce000f8e00ff */
[----:B------:R-:W-:-:S07]  /*c2d0*/  LEPC R20, `(.L_x_2019) ;  /* 0x000000001014794e */ /* 0x000fce0000000000 */
[----:B--2---:R-:W-:Y:S05]  /*c2e0*/  CALL.ABS.NOINC R2 ;  /* 0x0000000002007343 */ /* 0x004fea0003c00000 */
.L_x_2019:
[----:B------:R-:W-:Y:S05]  /*c2f0*/  BRA `(.L_x_1995) ;  /* 0x0000000000947947 */ /* 0x000fea0003800000 */
.L_x_2018:
[----:B------:R-:W-:Y:S01]  /*c300*/  LOP3.LUT R6, R4, 0x7fffffff, RZ, 0xc0, !PT ;  /* 0x7fffffff04067812 */ /* 0x000fe200078ec0ff */
[----:B------:R-:W-:Y:S01]  /*c310*/  BSSY.RECONVERGENT B0, `(.L_x_2020) ;  /* 0x000000b000007945 */ /* 0x000fe20003800200 */
[----:B------:R-:W-:Y:S02]  /*c320*/  SHF.R.U32.HI R7, RZ, 0x18, R4 ;  /* 0x00000018ff077819 */ /* 0x000fe40000011604 */
[----:B------:R-:W-:Y:S02]  /*c330*/  ISETP.GT.U32.AND P0, PT, R6, 0x43efffff, PT ;  /* 0x43efffff0600780c */ /* 0x000fe40003f04070 */
[----:B------:R-:W-:-:S11]  /*c340*/  MOV R0, 0x7f ;  /* 0x0000007f00007802 */ /* 0x000fd60000000f00 */
[----:B------:R-:W-:Y:S05]  /*c350*/  @P0 BRA `(.L_x_2021) ;  /* 0x0000000000180947 */ /* 0x000fea0003800000 */
[----:B------:R-:W-:-:S13]  /*c360*/  ISETP.GE.U32.AND P0, PT, R6, 0x3c800000, PT ;  /* 0x3c8000000600780c */ /* 0x000fda0003f06070 */
[----:B------:R-:W-:-:S04]  /*c370*/  @P0 SHF.R.U32.HI R0, RZ, 0x14, R4 ;  /* 0x00000014ff000819 */ /* 0x000fc80000011604 */
[----:B------:R-:W-:-:S04]  /*c380*/  @P0 LOP3.LUT R5, R0, 0x1, RZ, 0xc0, !PT ;  /* 0x0000000100050812 */ /* 0x000fc800078ec0ff */
[----:B------:R-:W-:-:S04]  /*c390*/  @P0 IADD3 R0, PT, PT, R4, 0x407ffff, R5 ;  /* 0x0407ffff04000810 */ /* 0x000fc80007ffe005 */
[----:B------:R-:W-:Y:S01]  /*c3a0*/  @P0 SHF.R.U32.HI R0, RZ, 0x14, R0 ;  /* 0x00000014ff000819 */ /* 0x000fe20000011600 */
[----:B------:R-:W-:-:S07]  /*c3b0*/  @!P0 FADD.FTZ R0, R6, 16384 ;  /* 0x4680000006008421 */ /* 0x000fce0000010000 */
.L_x_2021:
[----:B------:R-:W-:Y:S05]  /*c3c0*/  BSYNC.RECONVERGENT B0 ;  /* 0x0000000000007941 */ /* 0x000fea0003800200 */
.L_x_2020:
[----:B------:R-:W-:-:S05]  /*c3d0*/  LOP3.LUT R5, R0, 0x80, R7, 0xf8, !PT ;  /* 0x0000008000057812 */ /* 0x000fca00078ef807 */
[----:B------:R1:W-:Y:S01]  /*c3e0*/  STG.E.U8 desc[UR36][R2.64], R5 ;  /* 0x0000000502007986 */ /* 0x0003e2000c101124 */
[----:B------:R-:W-:Y:S05]  /*c3f0*/  BRA `(.L_x_1995) ;  /* 0x0000000000547947 */ /* 0x000fea0003800000 */
.L_x_2017:
        /* <DEDUP_REMOVED lines=11> */
.L_x_2023:
[----:B------:R-:W-:Y:S01]  /*c4b0*/  IMAD.MOV.U32 R0, RZ, RZ, 0x7f ;  /* 0x0000007fff007424 */ /* 0x000fe200078e00ff */
[----:B------:R-:W-:-:S04]  /*c4c0*/  ISETP.GT.U32.AND P0, PT, R6, 0x7f800000, PT ;  /* 0x7f8000000600780c */ /* 0x000fc80003f04070 */
[----:B------:R-:W-:-:S09]  /*c4d0*/  SEL R0, R0, 0x7c, P0 ;  /* 0x0000007c00007807 */ /* 0x000fd20000000000 */
.L_x_2024:
[----:B------:R-:W-:Y:S05]  /*c4e0*/  BSYNC.RECONVERGENT B0 ;  /* 0x0000000000007941 */ /* 0x000fea0003800200 */
.L_x_2022:
[----:B------:R-:W-:-:S04]  /*c4f0*/  SHF.R.U32.HI R5, RZ, 0x18, R4 ;  /* 0x00000018ff057819 */ /* 0x000fc80000011604 */
[----:B------:R-:W-:-:S05]  /*c500*/  LOP3.LUT R5, R0, 0x80, R5, 0xf8, !PT ;  /* 0x0000008000057812 */ /* 0x000fca00078ef805 */
[----:B------:R0:W-:Y:S01]  /*c510*/  STG.E.U8 desc[UR36][R2.64], R5 ;  /* 0x0000000502007986 */ /* 0x0001e2000c101124 */
[----:B------:R-:W-:Y:S05]  /*c520*/  BRA `(.L_x_1995) ;  /* 0x0000000000087947 */ /* 0x000fea0003800000 */
.L_x_2016:
[----:B------:R-:W-:-:S05]  /*c530*/  F2FP.BF16.F32.PACK_AB R4, RZ, R4 ;  /* 0x00000004ff04723e */ /* 0x000fca00000010ff */
[----:B------:R2:W-:Y:S02]  /*c540*/  STG.E.U16 desc[UR36][R2.64], R4 ;  /* 0x0000000402007986 */ /* 0x0005e4000c101524 */
.L_x_1995:
[----:B------:R-:W-:-:S07]  /*c550*/  VIADD R17, R17, 0x80 ;  /* 0x0000008011117836 */ /* 0x000fce0000000000 */
.L_x_1932:
[----:B------:R-:W-:Y:S05]  /*c560*/  BSYNC.RECONVERGENT B7 ;  /* 0x0000000000077941 */ /* 0x000fea0003800200 */
.L_x_1931:
[----:B------:R-:W5:Y:S02]  /*c570*/  LDCU UR4, c[0x0][0x380] ;  /* 0x00007000ff0477ac */ /* 0x000f640008000800 */
[----:B-----5:R-:W-:-:S13]  /*c580*/  ISETP.GE.AND P0, PT, R17, UR4, PT ;  /* 0x0000000411007c0c */ /* 0x020fda000bf06270 */
[----:B------:R-:W-:Y:S05]  /*c590*/  @P0 EXIT ;  /* 0x000000000000094d */ /* 0x000fea0003800000 */
[----:B------:R-:W5:Y:S01]  /*c5a0*/  LDCU UR4, c[0x0][0x388] ;  /* 0x00007100ff0477ac */ /* 0x000f620008000800 */
[----:B------:R-:W-:Y:S02]  /*c5b0*/  HFMA2 R18, -RZ, RZ, 0, 0 ;  /* 0x00000000ff127431 */ /* 0x000fe400000001ff */
[----:B0-----:R-:W-:Y:S02]  /*c5c0*/  IMAD.MOV.U32 R0, RZ, RZ, RZ ;  /* 0x000000ffff007224 */ /* 0x001fe400078e00ff */
[----:B------:R-:W-:Y:S01]  /*c5d0*/  IMAD.MOV.U32 R16, RZ, RZ, RZ ;  /* 0x000000ffff107224 */ /* 0x000fe200078e00ff */
[----:B-----5:R-:W-:-:S09]  /*c5e0*/  UISETP.NE.AND UP0, UPT, UR4, URZ, UPT ;  /* 0x000000ff0400728c */ /* 0x020fd2000bf05270 */
[----:B------:R-:W-:Y:S05]  /*c5f0*/  BRA.U !UP0, `(.L_x_2025) ;  /* 0x0000001508707547 */ /* 0x000fea000b800000 */
[----:B------:R-:W1:Y:S01]  /*c600*/  LDCU.64 UR4, c[0x0][0x390] ;  /* 0x00007200ff0477ac */ /* 0x000e620008000a00 */
[----:B------:R-:W-:Y:S01]  /*c610*/  MOV R16, RZ ;  /* 0x000000ff00107202 */ /* 0x000fe20000000f00 */
        /* <DEDUP_REMOVED lines=346> */
.L_x_2025:
[----:B------:R-:W0:Y:S01]  /*dbc0*/  LDCU.64 UR6, c[0x0][0x5e8] ;  /* 0x0000bd00ff0677ac */ /* 0x000e220008000a00 */
[----:B------:R-:W-:Y:S01]  /*dbd0*/  BSSY.RECONVERGENT B6, `(.L_x_2026) ;  /* 0x00000e8000067945 */ /* 0x000fe20003800200 */
[----:B------:R-:W1:Y:S01]  /*dbe0*/  LDCU.64 UR8, c[0x0][0x5f0] ;  /* 0x0000be00ff0877ac */ /* 0x000e620008000a00 */
[----:B------:R-:W-:-:S04]  /*dbf0*/  UPRMT UR4, UR40, 0x7771, URZ ;  /* 0x0000777128047896 */ /* 0x000fc800080000ff */
[----:B------:R-:W-:Y:S01]  /*dc00*/  UISETP.GT.AND UP0, UPT, UR4, 0x9, UPT ;  /* 0x000000090400788c */ /* 0x000fe2000bf04270 */
[----:B0-----:R-:W-:Y:S02]  /*dc10*/  IADD3 R16, P0, PT, R16, UR6, RZ ;  /* 0x0000000610107c10 */ /* 0x001fe4000ff1e0ff */
[----:B-1234-:R-:W-:-:S03]  /*dc20*/  IADD3 R2, P1, PT, R0, UR8, RZ ;  /* 0x0000000800027c10 */ /* 0x01efc6000ff3e0ff */
        /* <DEDUP_REMOVED lines=14> */
.L_x_2030:
[----:B------:R-:W2:Y:S02]  /*dd10*/  LDG.E.U8 R2, desc[UR36][R2.64] ;  /* 0x0000002402027981 */ /* 0x000ea4000c1e1100 */
[----:B--2---:R-:W-:Y:S01]  /*dd20*/  I2FP.F32.U32 R19, R2 ;  /* 0x0000000200137245 */ /* 0x004fe20000201000 */
[----:B------:R-:W-:Y:S06]  /*dd30*/  BRA `(.L_x_2032) ;  /* 0x0000000c00447947 */ /* 0x000fec0003800000 */
.L_x_2029:
[----:B------:R-:W-:-:S09]  /*dd40*/  UISETP.NE.AND UP0, UPT, UR4, 0x2, UPT ;  /* 0x000000020400788c */ /* 0x000fd2000bf05270 */
[----:B------:R-:W-:Y:S05]  /*dd50*/  BRA.U !UP0, `(.L_x_2033) ;  /* 0x0000000108287547 */ /* 0x000fea000b800000 */
[----:B------:R-:W-:-:S09]  /*dd60*/  UISETP.NE.AND UP0, UPT, UR4, 0x3, UPT ;  /* 0x000000030400788c */ /* 0x000fd2000bf05270 */
[----:B------:R-:W-:Y:S05]  /*dd70*/  BRA.U !UP0, `(.L_x_2034) ;  /* 0x0000000108147547 */ /* 0x000fea000b800000 */
[----:B------:R-:W-:-:S09]  /*dd80*/  UISETP.NE.AND UP0, UPT, UR4, 0x4, UPT ;  /* 0x000000040400788c */ /* 0x000fd2000bf05270 */
[----:B------:R-:W-:Y:S05]  /*dd90*/  BRA.U UP0, `(.L_x_2031) ;  /* 0x0000000900d07547 */ /* 0x000fea000b800000 */
[----:B------:R-:W2:Y:S02]  /*dda0*/  LDG.E.64 R2, desc[UR36][R2.64] ;  /* 0x0000002402027981 */ /* 0x000ea4000c1e1b00 */
[----:B--2---:R4:W0:Y:S02]  /*ddb0*/  I2F.S64 R19, R2 ;  /* 0x0000000200137312 */ /* 0x0048240000301400 */
[----:B0---4-:R-:W-:Y:S05]  /*ddc0*/  BRA `(.L_x_2032) ;  /* 0x0000000c00207947 */ /* 0x011fea0003800000 */
.L_x_2034:
[----:B------:R-:W2:Y:S02]  /*ddd0*/  LDG.E R2, desc[UR36][R2.64] ;  /* 0x0000002402027981 */ /* 0x000ea4000c1e1900 */
[----:B--2---:R-:W-:Y:S01]  /*dde0*/  I2FP.F32.S32 R19, R2 ;  /* 0x0000000200137245 */ /* 0x004fe20000201400 */
[----:B------:R-:W-:Y:S06]  /*ddf0*/  BRA `(.L_x_2032) ;  /* 0x0000000c00147947 */ /* 0x000fec0003800000 */
.L_x_2033:
[----:B------:R-:W2:Y:S02]  /*de00*/  LDG.E.U16 R2, desc[UR36][R2.64] ;  /* 0x0000002402027981 */ /* 0x000ea4000c1e1500 */
[----:B--2---:R4:W0:Y:S01]  /*de10*/  I2F.S16 R19, R2 ;  /* 0x0000000200137306 */ /* 0x0048220000101400 */
[----:B------:R-:W-:Y:S05]  /*de20*/  BRA `(.L_x_2032) ;  /* 0x0000000c00087947 */ /* 0x000fea0003800000 */
.L_x_2028:
        /* <DEDUP_REMOVED lines=8> */
.L_x_2036:
[----:B------:R-:W2:Y:S02]  /*deb0*/  LDG.E.U16 R2, desc[UR36][R2.64] ;  /* 0x0000002402027981 */ /* 0x000ea4000c1e1500 */
[----:B--2---:R-:W-:Y:S01]  /*dec0*/  HADD2.F32 R19, -RZ, R2.H0_H0 ;  /* 0x20000002ff137230 */ /* 0x004fe20000004100 */
[----:B------:R-:W-:Y:S06]  /*ded0*/  BRA `(.L_x_2032) ;  /* 0x0000000800dc7947 */ /* 0x000fec0003800000 */
.L_x_2035:
        /* <DEDUP_REMOVED lines=8> */
.L_x_2038:
[----:B------:R-:W2:Y:S02]  /*df60*/  LDG.E.U16 R2, desc[UR36][R2.64] ;  /* 0x0000002402027981 */ /* 0x000ea4000c1e1500 */
[----:B--2---:R-:W-:Y:S01]  /*df70*/  HADD2.F32 R19, -RZ, R2.H0_H0 ;  /* 0x20000002ff137230 */ /* 0x004fe20000004100 */
[----:B------:R-:W-:Y:S06]  /*df80*/  BRA `(.L_x_2032) ;  /* 0x0000000800b07947 */ /* 0x000fec0003800000 */
.L_x_2037:
        /* <DEDUP_REMOVED lines=11> */
.L_x_2027:
        /* <DEDUP_REMOVED lines=12> */
.L_x_2041:
        /* <DEDUP_REMOVED lines=11> */
.L_x_2040:
        /* <DEDUP_REMOVED lines=25> */
.L_x_2043:
        /* <DEDUP_REMOVED lines=12> */
.L_x_2042:
[----:B------:R-:W2:Y:S02]  /*e400*/  LDG.E.U16 R2, desc[UR36][R2.64] ;  /* 0x0000002402027981 */ /* 0x000ea4000c1e1500 */
[----:B--2---:R-:W-:Y:S01]  /*e410*/  IMAD.U32 R19, R2, 0x10000, RZ ;  /* 0x0001000002137824 */ /* 0x004fe200078e00ff */
[----:B------:R-:W-:Y:S06]  /*e420*/  BRA `(.L_x_2032) ;  /* 0x0000000400887947 */ /* 0x000fec0003800000 */
.L_x_2039:
        /* <DEDUP_REMOVED lines=11> */
.L_x_2046:
        /* <DEDUP_REMOVED lines=20> */
.L_x_2048:
[----:B------:R-:W-:Y:S05]  /*e620*/  BSYNC.RECONVERGENT B0 ;  /* 0x0000000000007941 */ /* 0x000fea0003800200 */
.L_x_2047:
[----:B------:R-:W-:Y:S02]  /*e630*/  SHF.L.U32 R0, R0, 0x14, RZ ;  /* 0x0000001400007819 */ /* 0x000fe400000006ff */
[----:B------:R-:W-:-:S04]  /*e640*/  LEA R2, R2, 0x3b800000, 0x17 ;  /* 0x3b80000002027811 */ /* 0x000fc800078eb8ff */
[----:B------:R-:W-:Y:S01]  /*e650*/  LOP3.LUT R19, R2, R0, R19, 0xfe, !PT ;  /* 0x0000000002137212 */ /* 0x000fe200078efe13 */
[----:B------:R-:W-:Y:S06]  /*e660*/  BRA `(.L_x_2032) ;  /* 0x0000000000f87947 */ /* 0x000fec0003800000 */
.L_x_2045:
        /* <DEDUP_REMOVED lines=20> */
.L_x_2050:
[----:B------:R-:W-:Y:S05]  /*e7b0*/  BSYNC.RECONVERGENT B0 ;  /* 0x0000000000007941 */ /* 0x000fea0003800200 */
.L_x_2049:
[----:B------:R-:W-:Y:S01]  /*e7c0*/  IMAD.SHL.U32 R0, R0, 0x200000, RZ ;  /* 0x0020000000007824 */ /* 0x000fe200078e00ff */
[----:B------:R-:W-:-:S04]  /*e7d0*/  LEA R2, R2, 0x37800000, 0x17 ;  /* 0x3780000002027811 */ /* 0x000fc800078eb8ff */
[----:B------:R-:W-:Y:S01]  /*e7e0*/  LOP3.LUT R19, R2, R0, R19, 0xfe, !PT ;  /* 0x0000000002137212 */ /* 0x000fe200078efe13 */
[----:B------:R-:W-:Y:S06]  /*e7f0*/  BRA `(.L_x_2032) ;  /* 0x0000000000947947 */ /* 0x000fec0003800000 */
.L_x_2044:
        /* <DEDUP_REMOVED lines=14> */
.L_x_2031:
        /* <DEDUP_REMOVED lines=16> */
.L_x_2053:
[----:B------:R-:W-:Y:S01]  /*e9e0*/  MOV R19, RZ ;  /* 0x000000ff00137202 */ /* 0x000fe20000000f00 */
[----:B------:R-:W-:Y:S06]  /*e9f0*/  BRA `(.L_x_2032) ;  /* 0x0000000000147947 */ /* 0x000fec0003800000 */
.L_x_2052:
[----:B------:R-:W2:Y:S02]  /*ea00*/  LDG.E.64 R2, desc[UR36][R2.64] ;  /* 0x0000002402027981 */ /* 0x000ea4000c1e1b00 */
[----:B--2---:R0:W1:Y:S02]  /*ea10*/  I2F.U64 R19, R2 ;  /* 0x0000000200137312 */ /* 0x0040640000301000 */
[----:B01----:R-:W-:Y:S05]  /*ea20*/  BRA `(.L_x_2032) ;  /* 0x0000000000087947 */ /* 0x003fea0003800000 */
.L_x_2051:
[----:B------:R-:W2:Y:S02]  /*ea30*/  LDG.E R2, desc[UR36][R2.64] ;  /* 0x0000002402027981 */ /* 0x000ea4000c1e1900 */
[----:B--2---:R-:W-:-:S07]  /*ea40*/  I2FP.F32.U32 R19, R2 ;  /* 0x0000000200137245 */ /* 0x004fce0000201000 */
.L_x_2032:
[----:B------:R-:W-:Y:S05]  /*ea50*/  BSYNC.RECONVERGENT B6 ;  /* 0x0000000000067941 */ /* 0x000fea0003800200 */
.L_x_2026:
[----:B------:R-:W0:Y:S01]  /*ea60*/  LDCU.64 UR6, c[0x0][0x5f8] ;  /* 0x0000bf00ff0677ac */ /* 0x000e220008000a00 */
[----:B------:R-:W-:Y:S01]  /*ea70*/  BSSY.RECONVERGENT B6, `(.L_x_2054) ;  /* 0x00000e5000067945 */ /* 0x000fe20003800200 */
[----:B------:R-:W-:-:S04]  /*ea80*/  UPRMT UR4, UR40, 0x7772, URZ ;  /* 0x0000777228047896 */ /* 0x000fc800080000ff */
[----:B------:R-:W-:Y:S01]  /*ea90*/  UISETP.GT.AND UP0, UPT, UR4, 0x9, UPT ;  /* 0x000000090400788c */ /* 0x000fe2000bf04270 */
[----:B012-4-:R-:W-:-:S05]  /*eaa0*/  IADD3 R2, P0, PT, R18, UR6, RZ ;  /* 0x0000000612027c10 */ /* 0x017fca000ff1e0ff */
        /* <DEDUP_REMOVED lines=13> */
.L_x_2058:
[----:B------:R-:W2:Y:S02]  /*eb80*/  LDG.E.U8 R0, desc[UR36][R2.64] ;  /* 0x0000002402007981 */ /* 0x000ea4000c1e1100 */
[----:B--2---:R-:W-:Y:S01]  /*eb90*/  I2FP.F32.U32 R0, R0 ;  /* 0x0000000000007245 */ /* 0x004fe20000201000 */
[----:B------:R-:W-:Y:S06]  /*eba0*/  BRA `(.L_x_2060) ;  /* 0x0000000c00447947 */ /* 0x000fec0003800000 */
.L_x_2057:
[----:B------:R-:W-:-:S09]  /*ebb0*/  UISETP.NE.AND UP0, UPT, UR4, 0x2, UPT ;  /* 0x000000020400788c */ /* 0x000fd2000bf05270 */
[----:B------:R-:W-:Y:S05]  /*ebc0*/  BRA.U !UP0, `(.L_x_2061) ;  /* 0x0000000108287547 */ /* 0x000fea000b800000 */
[----:B------:R-:W-:-:S09]  /*ebd0*/  UISETP.NE.AND UP0, UPT, UR4, 0x3, UPT ;  /* 0x000000030400788c */ /* 0x000fd2000bf05270 */
[----:B------:R-:W-:Y:S05]  /*ebe0*/  BRA.U !UP0, `(.L_x_2062) ;  /* 0x0000000108147547 */ /* 0x000fea000b800000 */
[----:B------:R-:W-:-:S09]  /*ebf0*/  UISETP.NE.AND UP0, UPT, UR4, 0x4, UPT ;  /* 0x000000040400788c */ /* 0x000fd2000bf05270 */
[----:B------:R-:W-:Y:S05]  /*ec00*/  BRA.U UP0, `(.L_x_2059) ;  /* 0x0000000900d07547 */ /* 0x000fea000b800000 */
[----:B------:R-:W2:Y:S02]  /*ec10*/  LDG.E.64 R2, desc[UR36][R2.64] ;  /* 0x0000002402027981 */ /* 0x000ea4000c1e1b00 */
[----:B--2---:R2:W4:Y:S02]  /*ec20*/  I2F.S64 R0, R2 ;  /* 0x0000000200007312 */ /* 0x0045240000301400 */
[----:B--2-4-:R-:W-:Y:S05]  /*ec30*/  BRA `(.L_x_2060) ;  /* 0x0000000c00207947 */ /* 0x014fea0003800000 */
.L_x_2062:
[----:B------:R-:W2:Y:S02]  /*ec40*/  LDG.E R0, desc[UR36][R2.64] ;  /* 0x0000002402007981 */ /* 0x000ea4000c1e1900 */
[----:B--2---:R-:W-:Y:S01]  /*ec50*/  I2FP.F32.S32 R0, R0 ;  /* 0x0000000000007245 */ /* 0x004fe20000201400 */
[----:B------:R-:W-:Y:S06]  /*ec60*/  BRA `(.L_x_2060) ;  /* 0x0000000c00147947 */ /* 0x000fec0003800000 */
.L_x_2061:
[----:B------:R-:W2:Y:S02]  /*ec70*/  LDG.E.U16 R0, desc[UR36][R2.64] ;  /* 0x0000002402007981 */ /* 0x000ea4000c1e1500 */
[----:B--2---:R-:W2:Y:S01]  /*ec80*/  I2F.S16 R0, R0 ;  /* 0x0000000000007306 */ /* 0x004ea20000101400 */
[----:B------:R-:W-:Y:S05]  /*ec90*/  BRA `(.L_x_2060) ;  /* 0x0000000c00087947 */ /* 0x000fea0003800000 */
.L_x_2056:
        /* <DEDUP_REMOVED lines=8> */
.L_x_2064:
[----:B------:R-:W2:Y:S02]  /*ed20*/  LDG.E.U16 R0, desc[UR36][R2.64] ;  /* 0x0000002402007981 */ /* 0x000ea4000c1e1500 */
[----:B--2---:R-:W-:Y:S01]  /*ed30*/  HADD2.F32 R0, -RZ, R0.H0_H0 ;  /* 0x20000000ff007230 */ /* 0x004fe20000004100 */
[----:B------:R-:W-:Y:S06]  /*ed40*/  BRA `(.L_x_2060) ;  /* 0x0000000800dc7947 */ /* 0x000fec0003800000 */
.L_x_2063:
        /* <DEDUP_REMOVED lines=8> */
.L_x_2066:
[----:B------:R-:W2:Y:S02]  /*edd0*/  LDG.E.U16 R0, desc[UR36][R2.64] ;  /* 0x0000002402007981 */ /* 0x000ea4000c1e1500 */
[----:B--2---:R-:W-:Y:S01]  /*ede0*/  HADD2.F32 R0, -RZ, R0.H0_H0 ;  /* 0x20000000ff007230 */ /* 0x004fe20000004100 */
[----:B------:R-:W-:Y:S06]  /*edf0*/  BRA `(.L_x_2060) ;  /* 0x0000000800b07947 */ /* 0x000fec0003800000 */
.L_x_2065:
        /* <DEDUP_REMOVED lines=11> */
.L_x_2055:
        /* <DEDUP_REMOVED lines=12> */
.L_x_2069:
        /* <DEDUP_REMOVED lines=11> */
.L_x_2068:
        /* <DEDUP_REMOVED lines=25> */
.L_x_2071:
        /* <DEDUP_REMOVED lines=12> */
.L_x_2070:
[----:B------:R-:W2:Y:S02]  /*f270*/  LDG.E.U16 R0, desc[UR36][R2.64] ;  /* 0x0000002402007981 */ /* 0x000ea4000c1e1500 */
[----:B--2---:R-:W-:Y:S01]  /*f280*/  IMAD.U32 R0, R0, 0x10000, RZ ;  /* 0x0001000000007824 */ /* 0x004fe200078e00ff */
[----:B------:R-:W-:Y:S06]  /*f290*/  BRA `(.L_x_2060) ;  /* 0x0000000400887947 */ /* 0x000fec0003800000 */
.L_x_2067:
        /* <DEDUP_REMOVED lines=11> */
.L_x_2074:
        /* <DEDUP_REMOVED lines=20> */
.L_x_2076:
[----:B------:R-:W-:Y:S05]  /*f490*/  BSYNC.RECONVERGENT B0 ;  /* 0x0000000000007941 */ /* 0x000fea0003800200 */
.L_x_2075:
[----:B------:R-:W-:Y:S01]  /*f4a0*/  IMAD.SHL.U32 R0, R0, 0x100000, RZ ;  /* 0x0010000000007824 */ /* 0x000fe200078e00ff */
[----:B------:R-:W-:-:S04]  /*f4b0*/  LEA R2, R2, 0x3b800000, 0x17 ;  /* 0x3b80000002027811 */ /* 0x000fc800078eb8ff */
[----:B------:R-:W-:Y:S01]  /*f4c0*/  LOP3.LUT R0, R2, R0, R7, 0xfe, !PT ;  /* 0x0000000002007212 */ /* 0x000fe200078efe07 */
[----:B------:R-:W-:Y:S06]  /*f4d0*/  BRA `(.L_x_2060) ;  /* 0x0000000000f87947 */ /* 0x000fec0003800000 */
.L_x_2073:
        /* <DEDUP_REMOVED lines=20> */
.L_x_2078:
[----:B------:R-:W-:Y:S05]  /*f620*/  BSYNC.RECONVERGENT B0 ;  /* 0x0000000000007941 */ /* 0x000fea0003800200 */
.L_x_2077:
[----:B------:R-:W-:Y:S02]  /*f630*/  SHF.L.U32 R0, R0, 0x15, RZ ;  /* 0x0000001500007819 */ /* 0x000fe400000006ff */
[----:B------:R-:W-:-:S04]  /*f640*/  LEA R2, R2, 0x37800000, 0x17 ;  /* 0x3780000002027811 */ /* 0x000fc800078eb8ff */
[----:B------:R-:W-:Y:S01]  /*f650*/  LOP3.LUT R0, R2, R0, R7, 0xfe, !PT ;  /* 0x0000000002007212 */ /* 0x000fe200078efe07 */
[----:B------:R-:W-:Y:S06]  /*f660*/  BRA `(.L_x_2060) ;  /* 0x0000000000947947 */ /* 0x000fec0003800000 */
.L_x_2072:
        /* <DEDUP_REMOVED lines=14> */
.L_x_2059:
[----:B------:R-:W-:Y:S01]  /*f750*/  MOV R2, 0x0 ;  /* 0x0000000000027802 */ /* 0x000fe20000000f00 */
[----:B------:R-:W0:Y:S01]  /*f760*/  LDCU.64 UR4, c[0x4][0x128] ;  /* 0x01002500ff0477ac */ /* 0x000e220008000a00 */
[----:B------:R-:W-:Y:S02]  /*f770*/  HFMA2 R13, -RZ, RZ, 0, 0 ;  /* 0x00000000ff0d7431 */ /* 0x000fe400000001ff */
[----:B------:R-:W-:Y:S01]  /*f780*/  IMAD.MOV.U32 R8, RZ, RZ, 0x4e ;  /* 0x0000004eff087424 */ /* 0x000fe200078e00ff */
[----:B------:R-:W1:Y:S01]  /*f790*/  LDCU.64 UR6, c[0x4][0x130] ;  /* 0x01002600ff0677ac */ /* 0x000e620008000a00 */
[----:B------:R-:W2:Y:S01]  /*f7a0*/  LDC.64 R2, c[0x4][R2] ;  /* 0x0100000002027b82 */ /* 0x000ea20000000a00 */
[----:B------:R-:W-:Y:S01]  /*f7b0*/  IMAD.MOV.U32 R12, RZ, RZ, 0x1 ;  /* 0x00000001ff0c7424 */ /* 0x000fe200078e00ff */
[----:B------:R-:W4:Y:S01]  /*f7c0*/  LDCU.64 UR8, c[0x4][0x18] ;  /* 0x01000300ff0877ac */ /* 0x000f220008000a00 */
[----:B0-----:R-:W-:Y:S02]  /*f7d0*/  IMAD.U32 R4, RZ, RZ, UR4 ;  /* 0x00000004ff047e24 */ /* 0x001fe4000f8e00ff */
[----:B------:R-:W-:Y:S01]  /*f7e0*/  IMAD.U32 R5, RZ, RZ, UR5 ;  /* 0x00000005ff057e24 */ /* 0x000fe2000f8e00ff */
[----:B-1----:R-:W-:Y:S01]  /*f7f0*/  MOV R6, UR6 ;  /* 0x0000000600067c02 */ /* 0x002fe20008000f00 */
[----:B------:R-:W-:-:S02]  /*f800*/  IMAD.U32 R7, RZ, RZ, UR7 ;  /* 0x00000007ff077e24 */ /* 0x000fc4000f8e00ff */
[----:B----4-:R-:W-:Y:S01]  /*f810*/  IMAD.U32 R10, RZ, RZ, UR8 ;  /* 0x00000008ff0a7e24 */ /* 0x010fe2000f8e00ff */
[----:B------:R-:W-:-:S07]  /*f820*/  MOV R11, UR9 ;  /* 0x00000009000b7c02 */ /* 0x000fce0008000f00 */
[----:B------:R-:W-:-:S07]  /*f830*/  LEPC R20, `(.L_x_2081) ;  /* 0x000000001014794e */ /* 0x000fce0000000000 */
[----:B--23-5:R-:W-:Y:S05]  /*f840*/  CALL.ABS.NOINC R2 ;  /* 0x0000000002007343 */ /* 0x02cfea0003c00000 */
.L_x_2081:
[----:B------:R-:W-:Y:S01]  /*f850*/  IMAD.MOV.U32 R0, RZ, RZ, RZ ;  /* 0x000000ffff007224 */ /* 0x000fe200078e00ff */
[----:B------:R-:W-:Y:S06]  /*f860*/  BRA `(.L_x_2060) ;  /* 0x0000000000147947 */ /* 0x000fec0003800000 */
.L_x_2080:
[----:B------:R-:W2:Y:S02]  /*f870*/  LDG.E.64 R2, desc[UR36][R2.64] ;  /* 0x0000002402027981 */ /* 0x000ea4000c1e1b00 */
[----:B--2---:R0:W1:Y:S02]  /*f880*/  I2F.U64 R0, R2 ;  /* 0x0000000200007312 */ /* 0x0040640000301000 */
[----:B01----:R-:W-:Y:S05]  /*f890*/  BRA `(.L_x_2060) ;  /* 0x0000000000087947 */ /* 0x003fea0003800000 */
.L_x_2079:
[----:B------:R-:W2:Y:S02]  /*f8a0*/  LDG.E R0, desc[UR36][R2.64] ;  /* 0x0000002402007981 */ /* 0x000ea4000c1e1900 */
[----:B--2---:R-:W-:-:S07]  /*f8b0*/  I2FP.F32.U32 R0, R0 ;  /* 0x0000000000007245 */ /* 0x004fce0000201000 */
.L_x_2060:
[----:B------:R-:W-:Y:S05]  /*f8c0*/  BSYNC.RECONVERGENT B6 ;  /* 0x0000000000067941 */ /* 0x000fea0003800200 */
.L_x_2054:
[----:B------:R-:W0:Y:S01]  /*f8d0*/  LDCU UR4, c[0x0][0x600] ;  /* 0x0000c000ff0477ac */ /* 0x000e220008000800 */
[----:B---3-5:R-:W-:Y:S01]  /*f8e0*/  FSETP.GT.FTZ.AND P0, PT, R19, RZ, PT ;  /* 0x000000ff1300720b */ /* 0x028fe20003f14000 */
[----:B012-4-:R-:W-:Y:S01]  /*f8f0*/  IMAD.MOV.U32 R2, RZ, RZ, R0 ;  /* 0x000000ffff027224 */ /* 0x017fe200078e0000 */
[----:B------:R-:W-:-:S04]  /*f900*/  ULOP3.LUT UR5, UR40, 0xff, URZ, 0xc0, !UPT ;  /* 0x000000ff28057892 */ /* 0x000fc8000f8ec0ff */
[----:B------:R-:W-:-:S07]  /*f910*/  UISETP.GT.AND UP0, UPT, UR5, 0x9, UPT ;  /* 0x000000090500788c */ /* 0x000fce000bf04270 */
[----:B------:R-:W-:Y:S02]  /*f920*/  @!P0 FMUL.FTZ R2, R2, UR4 ;  /* 0x0000000402028c20 */ /* 0x000fe40008410000 */
        /* <DEDUP_REMOVED lines=10> */
[----:B0-----:R-:W-:Y:S01]  /*f9d0*/  STG.E.U8 desc[UR36][R16.64], R3 ;  /* 0x0000000310007986 */ /* 0x001fe2000c101124 */
[----:B------:R-:W-:Y:S05]  /*f9e0*/  EXIT ;  /* 0x000000000000794d */ /* 0x000fea0003800000 */
.L_x_2085:
[----:B------:R-:W0:Y:S02]  /*f9f0*/  F2I.S64.TRUNC R2, R2 ;  /* 0x0000000200027311 */ /* 0x000e24000020d900 */
[----:B0-----:R-:W-:-:S05]  /*fa00*/  MOV R5, R2 ;  /* 0x0000000200057202 */ /* 0x001fca0000000f00 */
[----:B------:R-:W-:Y:S01]  /*fa10*/  STG.E.U8 desc[UR36][R16.64], R5 ;  /* 0x0000000510007986 */ /* 0x000fe2000c101124 */
[----:B------:R-:W-:Y:S05]  /*fa20*/  EXIT ;  /* 0x000000000000794d */ /* 0x000fea0003800000 */
.L_x_2084:
[----:B------:R-:W-:-:S09]  /*fa30*/  UISETP.NE.AND UP0, UPT, UR5, 0x2, UPT ;  /* 0x000000020500788c */ /* 0x000fd2000bf05270 */
[----:B------:R-:W-:Y:S05]  /*fa40*/  BRA.U !UP0, `(.L_x_2087) ;  /* 0x0000000108287547 */ /* 0x000fea000b800000 */
[----:B------:R-:W-:-:S09]  /*fa50*/  UISETP.NE.AND UP0, UPT, UR5, 0x3, UPT ;  /* 0x000000030500788c */ /* 0x000fd2000bf05270 */
[----:B------:R-:W-:Y:S05]  /*fa60*/  BRA.U !UP0, `(.L_x_2088) ;  /* 0x0000000108147547 */ /* 0x000fea000b800000 */
[----:B------:R-:W-:-:S09]  /*fa70*/  UISETP.NE.AND UP0, UPT, UR5, 0x4, UPT ;  /* 0x000000040500788c */ /* 0x000fd2000bf05270 */
[----:B------:R-:W-:Y:S05]  /*fa80*/  BRA.U UP0, `(.L_x_2086) ;  /* 0x0000000900387547 */ /* 0x000fea000b800000 */
[----:B------:R-:W0:Y:S02]  /*fa90*/  F2I.S64.TRUNC R2, R2 ;  /* 0x0000000200027311 */ /* 0x000e24000020d900 */
[----:B0-----:R-:W-:Y:S01]  /*faa0*/  STG.E.64 desc[UR36][R16.64], R2 ;  /* 0x0000000210007986 */ /* 0x001fe2000c101b24 */
[----:B------:R-:W-:Y:S05]  /*fab0*/  EXIT ;  /* 0x000000000000794d */ /* 0x000fea0003800000 */
.L_x_2088:
[----:B------:R-:W0:Y:S02]  /*fac0*/  F2I.FTZ.TRUNC.NTZ R3, R2 ;  /* 0x0000000200037305 */ /* 0x000e24000021f100 */
[----:B0-----:R-:W-:Y:S01]  /*fad0*/  STG.E desc[UR36][R16.64], R3 ;  /* 0x0000000310007986 */ /* 0x001fe2000c101924 */
[----:B------:R-:W-:Y:S05]  /*fae0*/  EXIT ;  /* 0x000000000000794d */ /* 0x000fea0003800000 */
.L_x_2087:
[----:B------:R-:W0:Y:S02]  /*faf0*/  F2I.FTZ.TRUNC.NTZ R3, R2 ;  /* 0x0000000200037305 */ /* 0x000e24000021f100 */
[----:B0-----:R-:W-:Y:S01]  /*fb00*/  STG.E.U16 desc[UR36][R16.64], R3 ;  /* 0x0000000310007986 */ /* 0x001fe2000c101524 */
[----:B------:R-:W-:Y:S05]  /*fb10*/  EXIT ;  /* 0x000000000000794d */ /* 0x000fea0003800000 */
.L_x_2083:
[----:B------:R-:W-:-:S09]  /*fb20*/  UISETP.GT.AND UP0, UPT, UR5, 0x6, UPT ;  /* 0x000000060500788c */ /* 0x000fd2000bf04270 */
[----:B------:R-:W-:Y:S05]  /*fb30*/  BRA.U UP0, `(.L_x_2089) ;  /* 0x0000000100247547 */ /* 0x000fea000b800000 */
[----:B------:R-:W-:-:S09]  /*fb40*/  UISETP.NE.AND UP0, UPT, UR5, 0x5, UPT ;  /* 0x000000050500788c */ /* 0x000fd2000bf05270 */
[----:B------:R-:W-:Y:S05]  /*fb50*/  BRA.U !UP0, `(.L_x_2090) ;  /* 0x0000000108107547 */ /* 0x000fea000b800000 */
[----:B------:R-:W-:-:S09]  /*fb60*/  UISETP.NE.AND UP0, UPT, UR5, 0x6, UPT ;  /* 0x000000060500788c */ /* 0x000fd2000bf05270 */
[----:B------:R-:W-:Y:S05]  /*fb70*/  BRA.U UP0, `(.L_x_2086) ;  /* 0x0000000500fc7547 */ /* 0x000fea000b800000 */
[----:B------:R-:W-:Y:S01]  /*fb80*/  STG.E desc[UR36][R16.64], R2 ;  /* 0x0000000210007986 */ /* 0x000fe2000c101924 */
[----:B------:R-:W-:Y:S05]  /*fb90*/  EXIT ;  /* 0x000000000000794d */ /* 0x000fea0003800000 */
.L_x_2090:
[----:B------:R-:W-:-:S05]  /*fba0*/  F2FP.F16.F32.PACK_AB R2, RZ, R2 ;  /* 0x00000002ff02723e */ /* 0x000fca00000000ff */
[----:B------:R-:W-:Y:S01]  /*fbb0*/  STG.E.U16 desc[UR36][R16.64], R2 ;  /* 0x0000000210007986 */ /* 0x000fe2000c101524 */
[----:B------:R-:W-:Y:S05]  /*fbc0*/  EXIT ;  /* 0x000000000000794d */ /* 0x000fea0003800000 */
.L_x_2089:
[----:B------:R-:W-:-:S09]  /*fbd0*/  UISETP.NE.AND UP0, UPT, UR5, 0x7, UPT ;  /* 0x000000070500788c */ /* 0x000fd2000bf05270 */
[----:B------:R-:W-:Y:S05]  /*fbe0*/  BRA.U !UP0, `(.L_x_2091) ;  /* 0x00000001082c7547 */ /* 0x000fea000b800000 */
[----:B------:R-:W-:-:S09]  /*fbf0*/  UISETP.NE.AND UP0, UPT, UR5, 0x8, UPT ;  /* 0x000000080500788c */ /* 0x000fd2000bf05270 */
[----:B------:R-:W-:Y:S05]  /*fc00*/  BRA.U !UP0, `(.L_x_2092) ;  /* 0x0000000108147547 */ /* 0x000fea000b800000 */
[----:B------:R-:W-:-:S09]  /*fc10*/  UISETP.NE.AND UP0, UPT, UR5, 0x9, UPT ;  /* 0x000000090500788c */ /* 0x000fd2000bf05270 */
[----:B------:R-:W-:Y:S05]  /*fc20*/  BRA.U UP0, `(.L_x_2086) ;  /* 0x0000000500d07547 */ /* 0x000fea000b800000 */
[----:B------:R-:W-:-:S05]  /*fc30*/  IMAD.MOV.U32 R3, RZ, RZ, RZ ;  /* 0x000000ffff037224 */ /* 0x000fca00078e00ff */
[----:B------:R-:W-:Y:S01]  /*fc40*/  STG.E.64 desc[UR36][R16.64], R2 ;  /* 0x0000000210007986 */ /* 0x000fe2000c101b24 */
[----:B------:R-:W-:Y:S05]  /*fc50*/  EXIT ;  /* 0x000000000000794d */ /* 0x000fea0003800000 */
.L_x_2092:
[----:B------:R-:W-:-:S04]  /*fc60*/  F2FP.F16.F32.PACK_AB R3, RZ, R2 ;  /* 0x00000002ff03723e */ /* 0x000fc800000000ff */
[----:B------:R-:W-:-:S05]  /*fc70*/  PRMT R3, R3, 0x5410, RZ ;  /* 0x0000541003037816 */ /* 0x000fca00000000ff */
[----:B------:R-:W-:Y:S01]  /*fc80*/  STG.E desc[UR36][R16.64], R3 ;  /* 0x0000000310007986 */ /* 0x000fe2000c101924 */
[----:B------:R-:W-:Y:S05]  /*fc90*/  EXIT ;  /* 0x000000000000794d */ /* 0x000fea0003800000 */
.L_x_2091:
[----:B------:R-:W-:-:S06]  /*fca0*/  FMUL.FTZ R2, R2, 1 ;  /* 0x3f80000002027820 */ /* 0x000fcc0000410000 */
[----:B------:R-:W0:Y:S02]  /*fcb0*/  F2F.F64.F32 R2, R2 ;  /* 0x0000000200027310 */ /* 0x000e240000201800 */
[----:B0-----:R-:W-:Y:S01]  /*fcc0*/  STG.E.64 desc[UR36][R16.64], R2 ;  /* 0x0000000210007986 */ /* 0x001fe2000c101b24 */
[----:B------:R-:W-:Y:S05]  /*fcd0*/  EXIT ;  /* 0x000000000000794d */ /* 0x000fea0003800000 */
.L_x_2082:
        /* <DEDUP_REMOVED lines=11> */
[----:B0-----:R-:W-:Y:S01]  /*fd90*/  STG.E.U16 desc[UR36][R16.64], R3 ;  /* 0x0000000310007986 */ /* 0x001fe2000c101524 */
[----:B------:R-:W-:Y:S05]  /*fda0*/  EXIT ;  /* 0x000000000000794d */ /* 0x000fea0003800000 */
.L_x_2096:
        /* <DEDUP_REMOVED lines=16> */
.L_x_2099:
[----:B------:R-:W-:-:S04]  /*feb0*/  SHF.R.U32.HI R2, RZ, 0x18, R2 ;  /* 0x00000018ff027819 */ /* 0x000fc80000011602 */
[----:B------:R-:W-:-:S04]  /*fec0*/  LOP3.LUT R2, R3, 0x80, R2, 0xf8, !PT ;  /* 0x0000008003027812 */ /* 0x000fc800078ef802 */
[----:B------:R-:W-:-:S07]  /*fed0*/  PRMT R8, R2, 0x7610, R8 ;  /* 0x0000761002087816 */ /* 0x000fce0000000008 */
.L_x_2098:
[----:B------:R-:W-:Y:S05]  /*fee0*/  BSYNC.RECONVERGENT B0 ;  /* 0x0000000000007941 */ /* 0x000fea0003800200 */
.L_x_2097:
[----:B------:R-:W-:Y:S01]  /*fef0*/  STG.E.U8 desc[UR36][R16.64], R8 ;  /* 0x0000000810007986 */ /* 0x000fe2000c101124 */
[----:B------:R-:W-:Y:S05]  /*ff00*/  EXIT ;  /* 0x000000000000794d */ /* 0x000fea0003800000 */
.L_x_2095:
        /* <DEDUP_REMOVED lines=16> */
.L_x_2102:
[----:B------:R-:W-:-:S04]  /*10010*/  SHF.R.U32.HI R2, RZ, 0x18, R2 ;  /* 0x00000018ff027819 */ /* 0x000fc80000011602 */
[----:B------:R-:W-:-:S04]  /*10020*/  LOP3.LUT R3, R3, 0x80, R2, 0xf8, !PT ;  /* 0x0000008003037812 */ /* 0x000fc800078ef802 */
[----:B------:R-:W-:-:S07]  /*10030*/  PRMT R8, R3, 0x7610, R8 ;  /* 0x0000761003087816 */ /* 0x000fce0000000008 */
.L_x_2101:
[----:B------:R-:W-:Y:S05]  /*10040*/  BSYNC.RECONVERGENT B0 ;  /* 0x0000000000007941 */ /* 0x000fea0003800200 */
.L_x_2100:
[----:B------:R-:W-:Y:S01]  /*10050*/  STG.E.U8 desc[UR36][R16.64], R8 ;  /* 0x0000000810007986 */ /* 0x000fe2000c101124 */
[----:B------:R-:W-:Y:S05]  /*10060*/  EXIT ;  /* 0x000000000000794d */ /* 0x000fea0003800000 */
.L_x_2094:
        /* <DEDUP_REMOVED lines=19> */
[----:B------:R-:W-:Y:S01]  /*101a0*/  STG.E.U8 desc[UR36][R16.64], R3 ;  /* 0x0000000310007986 */ /* 0x000fe2000c101124 */
[----:B------:R-:W-:Y:S05]  /*101b0*/  EXIT ;  /* 0x000000000000794d */ /* 0x000fea0003800000 */
.L_x_2104:
[----:B------:R-:W0:Y:S02]  /*101c0*/  F2I.U64.TRUNC R2, R2 ;  /* 0x0000000200027311 */ /* 0x000e24000020d800 */
[----:B0-----:R-:W-:Y:S01]  /*101d0*/  STG.E.64 desc[UR36][R16.64], R2 ;  /* 0x0000000210007986 */ /* 0x001fe2000c101b24 */
[----:B------:R-:W-:Y:S05]  /*101e0*/  EXIT ;  /* 0x000000000000794d */ /* 0x000fea0003800000 */
.L_x_2103:
[----:B------:R-:W0:Y:S02]  /*101f0*/  F2I.FTZ.U32.TRUNC.NTZ R3, R2 ;  /* 0x0000000200037305 */ /* 0x000e24000021f000 */
[----:B0-----:R-:W-:Y:S01]  /*10200*/  STG.E desc[UR36][R16.64], R3 ;  /* 0x0000000310007986 */ /* 0x001fe2000c101924 */
[----:B------:R-:W-:Y:S05]  /*10210*/  EXIT ;  /* 0x000000000000794d */ /* 0x000fea0003800000 */
.L_x_2093:
        /* <DEDUP_REMOVED lines=8> */
[----:B------:R-:W-:Y:S01]  /*102a0*/  STG.E.U8 desc[UR36][R16.64], R3 ;  /* 0x0000000310007986 */ /* 0x000fe2000c101124 */
[----:B------:R-:W-:Y:S05]  /*102b0*/  EXIT ;  /* 0x000000000000794d */ /* 0x000fea0003800000 */
.L_x_2106:
[----:B------:R-:W-:Y:S01]  /*102c0*/  FMUL.FTZ R4, R2, 1 ;  /* 0x3f80000002047820 */ /* 0x000fe20000410000 */
[----:B------:R-:W-:-:S05]  /*102d0*/  CS2R R6, SRZ ;  /* 0x0000000000067805 */ /* 0x000fca000001ff00 */
[----:B------:R-:W0:Y:S02]  /*102e0*/  F2F.F64.F32 R4, R4 ;  /* 0x0000000400047310 */ /* 0x000e240000201800 */
[----:B0-----:R-:W-:Y:S01]  /*102f0*/  STG.E.128 desc[UR36][R16.64], R4 ;  /* 0x0000000410007986 */ /* 0x001fe2000c101d24 */
[----:B------:R-:W-:Y:S05]  /*10300*/  EXIT ;  /* 0x000000000000794d */ /* 0x000fea0003800000 */
.L_x_2105:
[----:B------:R-:W-:-:S09]  /*10310*/  UISETP.NE.AND UP0, UPT, UR5, 0xf, UPT ;  /* 0x0000000f0500788c */ /* 0x000fd2000bf05270 */
[----:B------:R-:W-:Y:S05]  /*10320*/  BRA.U !UP0, `(.L_x_2107) ;  /* 0x0000000108e07547 */ /* 0x000fea000b800000 */
[----:B------:R-:W-:-:S09]  /*10330*/  UISETP.NE.AND UP0, UPT, UR5, 0x17, UPT ;  /* 0x000000170500788c */ /* 0x000fd2000bf05270 */
[----:B------:R-:W-:Y:S05]  /*10340*/  BRA.U !UP0, `(.L_x_2108) ;  /* 0x00000001088c7547 */ /* 0x000fea000b800000 */
[----:B------:R-:W-:-:S09]  /*10350*/  UISETP.NE.AND UP0, UPT, UR5, 0x18, UPT ;  /* 0x000000180500788c */ /* 0x000fd2000bf05270 */
[----:B------:R-:W-:Y:S05]  /*10360*/  BRA.U !UP0, `(.L_x_2109) ;  /* 0x0000000108447547 */ /* 0x000fea000b800000 */
.L_x_2086:
        /* <DEDUP_REMOVED lines=16> */
.L_x_2110:
[----:B------:R-:W-:Y:S05]  /*10470*/  EXIT ;  /* 0x000000000000794d */ /* 0x000fea0003800000 */
.L_x_2109:
        /* <DEDUP_REMOVED lines=12> */
.L_x_2112:
[----:B------:R-:W-:Y:S05]  /*10540*/  BSYNC.RECONVERGENT B0 ;  /* 0x0000000000007941 */ /* 0x000fea0003800200 */
.L_x_2111:
[----:B------:R-:W-:-:S05]  /*10550*/  LOP3.LUT R3, R0, 0x80, R5, 0xf8, !PT ;  /* 0x0000008000037812 */ /* 0x000fca00078ef805 */
[----:B------:R-:W-:Y:S01]  /*10560*/  STG.E.U8 desc[UR36][R16.64], R3 ;  /* 0x0000000310007986 */ /* 0x000fe2000c101124 */
[----:B------:R-:W-:Y:S05]  /*10570*/  EXIT ;  /* 0x000000000000794d */ /* 0x000fea0003800000 */
.L_x_2108:
        /* <DEDUP_REMOVED lines=11> */
.L_x_2114:
[----:B------:R-:W-:Y:S02]  /*10630*/  ISETP.GT.U32.AND P0, PT, R4, 0x7f800000, PT ;  /* 0x7f8000000400780c */ /* 0x000fe40003f04070 */
[----:B------:R-:W-:-:S04]  /*10640*/  MOV R0, 0x7f ;  /* 0x0000007f00007802 */ /* 0x000fc80000000f00 */
[----:B------:R-:W-:-:S07]  /*10650*/  SEL R0, R0, 0x7c, P0 ;  /* 0x0000007c00007807 */ /* 0x000fce0000000000 */
.L_x_2115:
[----:B------:R-:W-:Y:S05]  /*10660*/  BSYNC.RECONVERGENT B0 ;  /* 0x0000000000007941 */ /* 0x000fea0003800200 */
.L_x_2113:
[----:B------:R-:W-:-:S04]  /*10670*/  SHF.R.U32.HI R3, RZ, 0x18, R2 ;  /* 0x00000018ff037819 */ /* 0x000fc80000011602 */
[----:B------:R-:W-:-:S05]  /*10680*/  LOP3.LUT R3, R0, 0x80, R3, 0xf8, !PT ;  /* 0x0000008000037812 */ /* 0x000fca00078ef803 */
[----:B------:R-:W-:Y:S01]  /*10690*/  STG.E.U8 desc[UR36][R16.64], R3 ;  /* 0x0000000310007986 */ /* 0x000fe2000c101124 */
[----:B------:R-:W-:Y:S05]  /*106a0*/  EXIT ;  /* 0x000000000000794d */ /* 0x000fea0003800000 */
.L_x_2107:
[----:B------:R-:W-:-:S05]  /*106b0*/  F2FP.BF16.F32.PACK_AB R2, RZ, R2 ;  /* 0x00000002ff02723e */ /* 0x000fca00000010ff */
[----:B------:R-:W-:Y:S01]  /*106c0*/  STG.E.U16 desc[UR36][R16.64], R2 ;  /* 0x0000000210007986 */ /* 0x000fe2000c101524 */
[----:B------:R-:W-:Y:S05]  /*106d0*/  EXIT ;  /* 0x000000000000794d */ /* 0x000fea0003800000 */
.L_x_2116:
        /* <DEDUP_REMOVED lines=10> */
.L_x_5666:


//--------------------- .text._ZN2at6native27unrolled_elementwise_kernelIZZZNS0_66_GLOBAL__N__d53a5ca4_28_ActivationLeakyReluKernel_cu_9e10b42f_310626leaky_relu_backward_kernelERNS_18TensorIteratorBaseERKN3c106ScalarEENKUlvE_clEvENKUlvE0_clEvEUlffE_St5arrayIPcLm3EELi4E23TrivialOffsetCalculatorILi2EjESF_ILi1EjENS0_6memory12LoadWithCastILi2EEENSI_13StoreWithCastILi1EEEEEviT_T0_T2_T3_T4_T5_ --------------------------
	.section	.text._ZN2at6native27unrolled_elementwise_kernelIZZZNS0_66_GLOBAL__N__d53a5ca4_28_ActivationLeakyReluKernel_cu_9e10b42f_310626leaky_relu_backward_kernelERNS_18TensorIteratorBaseERKN3c106ScalarEENKUlvE_clEvENKUlvE0_clEvEUlffE_St5arrayIPcLm3EELi4E23TrivialOffsetCalculatorILi2EjESF_ILi1EjENS0_6memory12LoadWithCastILi2EEENSI_13StoreWithCastILi1EEEEEviT_T0_T2_T3_T4_T5_,"ax",@progbits
	.align	128
        .global         _ZN2at6native27unrolled_elementwise_kernelIZZZNS0_66_GLOBAL__N__d53a5ca4_28_ActivationLeakyReluKernel_cu_9e10b42f_310626leaky_relu_backward_kernelERNS_18TensorIteratorBaseERKN3c106ScalarEENKUlvE_clEvENKUlvE0_clEvEUlffE_St5arrayIPcLm3EELi4E23TrivialOffsetCalculatorILi2EjESF_ILi1EjENS0_6memory12LoadWithCastILi2EEENSI_13StoreWithCastILi1EEEEEviT_T0_T2_T3_T4_T5_
        .type           _ZN2at6native27unrolled_elementwise_kernelIZZZNS0_66_GLOBAL__N__d53a5ca4_28_ActivationLeakyReluKernel_cu_9e10b42f_310626leaky_relu_backward_kernelERNS_18TensorIteratorBaseERKN3c106ScalarEENKUlvE_clEvENKUlvE0_clEvEUlffE_St5arrayIPcLm3EELi4E23TrivialOffsetCalculatorILi2EjESF_ILi1EjENS0_6memory12LoadWithCastILi2EEENSI_13StoreWithCastILi1EEEEEviT_T0_T2_T3_T4_T5_,@function
        .size           _ZN2at6native27unrolled_elementwise_kernelIZZZNS0_66_GLOBAL__N__d53a5ca4_28_ActivationLeakyReluKernel_cu_9e10b42f_310626leaky_relu_backward_kernelERNS_18TensorIteratorBaseERKN3c106ScalarEENKUlvE_clEvENKUlvE0_clEvEUlffE_St5arrayIPcLm3EELi4E23TrivialOffsetCalculatorILi2EjESF_ILi1EjENS0_6memory12LoadWithCastILi2EEENSI_13StoreWithCastILi1EEEEEviT_T0_T2_T3_T4_T5_,(.L_x_5667 - _ZN2at6native27unrolled_elementwise_kernelIZZZNS0_66_GLOBAL__N__d53a5ca4_28_ActivationLeakyReluKernel_cu_9e10b42f_310626leaky_relu_backward_kernelERNS_18TensorIteratorBaseERKN3c106ScalarEENKUlvE_clEvENKUlvE0_clEvEUlffE_St5arrayIPcLm3EELi4E23TrivialOffsetCalculatorILi2EjESF_ILi1EjENS0_6memory12LoadWithCastILi2EEENSI_13StoreWithCastILi1EEEEEviT_T0_T2_T3_T4_T5_)
        .other          _ZN2at6native27unrolled_elementwise_kernelIZZZNS0_66_GLOBAL__N__d53a5ca4_28_ActivationLeakyReluKernel_cu_9e10b42f_310626leaky_relu_backward_kernelERNS_18TensorIteratorBaseERKN3c106ScalarEENKUlvE_clEvENKUlvE0_clEvEUlffE_St5arrayIPcLm3EELi4E23TrivialOffsetCalculatorILi2EjESF_ILi1EjENS0_6memory12LoadWithCastILi2EEENSI_13StoreWithCastILi1EEEEEviT_T0_T2_T3_T4_T5_,@"STO_CUDA_ENTRY STV_DEFAULT"
_ZN2at6native27unrolled_elementwise_kernelIZZZNS0_66_GLOBAL__N__d53a5ca4_28_ActivationLeakyReluKernel_cu_9e10b42f_310626leaky_relu_backward_kernelERNS_18TensorIteratorBaseERKN3c106ScalarEENKUlvE_clEvENKUlvE0_clEvEUlffE_St5arrayIPcLm3EELi4E23TrivialOffsetCalculatorILi2EjESF_ILi1EjENS0_6memory12LoadWithCastILi2EEENSI_13StoreWithCastILi1EEEEEviT_T0_T2_T3_T4_T5_:
.text._ZN2at6native27unrolled_elementwise_kernelIZZZNS0_66_GLOBAL__N__d53a5ca4_28_ActivationLeakyReluKernel_cu_9e10b42f_310626leaky_relu_backward_kernelERNS_18TensorIteratorBaseERKN3c106ScalarEENKUlvE_clEvENKUlvE0_clEvEUlffE_St5arrayIPcLm3EELi4E23TrivialOffsetCalculatorILi2EjESF_ILi1EjENS0_6memory12LoadWithCastILi2EEENSI_13StoreWithCastILi1EEEEEviT_T0_T2_T3_T4_T5_:
[----:B------:R-:W0:Y:S01]  /*0000*/  LDC R1, c[0x0][0x37c] ;  /* 0x0000df00ff017b82 */ /* 0x000e220000000800 */
[----:B------:R-:W1:Y:S07]  /*0010*/  S2R R2, SR_CTAID.X ;  /* 0x0000000000027919 */ /* 0x000e6e0000002500 */
[----:B------:R-:W1:Y:S01]  /*0020*/  LDC R3, c[0x0][0x380] ;  /* 0x0000e000ff037b82 */ /* 0x000e620000000800 */
[----:B------:R-:W-:Y:S01]  /*0030*/  PLOP3.LUT P1, PT, PT, PT, PT, 0x8, 0x80 ;  /* 0x000000000080781c */ /* 0x000fe20003f2e170 */
[----:B------:R-:W2:Y:S01]  /*0040*/  LDCU.64 UR36, c[0x0][0x358] ;  /* 0x00006b00ff2477ac */ /* 0x000ea20008000a00 */
[----:B------:R-:W3:Y:S01]  /*0050*/  S2R R25, SR_TID.X ;  /* 0x0000000000197919 */ /* 0x000ee20000002100 */
[----:B------:R-:W-:Y:S01]  /*0060*/  BSSY.RECONVERGENT B7, `(.L_x_2117) ;  /* 0x00001e0000077945 */ /* 0x000fe20003800200 */
[----:B------:R-:W-:Y:S01]  /*0070*/  IMAD.MOV.U32 R18, RZ, RZ, RZ ;  /* 0x000000ffff127224 */ /* 0x000fe200078e00ff */
[----:B------:R-:W4:Y:S01]  /*0080*/  LDCU.U8 UR38, c[0x0][0x3b4] ;  /* 0x00007680ff2677ac */ /* 0x000f220008000000 */
[----:B------:R-:W-:Y:S01]  /*0090*/  P2R R17, PR, RZ, 0x2 ;  /* 0x00000002ff117803 */ /* 0x000fe20000000000 */
        /* <DEDUP_REMOVED lines=8> */
[----:B------:R-:W-:Y:S01]  /*0120*/  BSSY.RECONVERGENT B6, `(.L_x_2119) ;  /* 0x00000e6000067945 */ /* 0x000fe20003800200 */
        /* <DEDUP_REMOVED lines=17> */
.L_x_2123:
[----:B------:R-:W2:Y:S02]  /*0240*/  LDG.E.U8 R4, desc[UR36][R4.64] ;  /* 0x0000002404047981 */ /* 0x000ea4000c1e1100 */
[----:B--2---:R-:W-:Y:S01]  /*0250*/  I2FP.F32.U32 R17, R4 ;  /* 0x0000000400117245 */ /* 0x004fe20000201000 */
[----:B------:R-:W-:Y:S06]  /*0260*/  BRA `(.L_x_2125) ;  /* 0x0000000c00447947 */ /* 0x000fec0003800000 */
.L_x_2122:
        /* <DEDUP_REMOVED lines=9> */
.L_x_2127:
[----:B------:R-:W2:Y:S02]  /*0300*/  LDG.E R4, desc[UR36][R4.64] ;  /* 0x0000002404047981 */ /* 0x000ea4000c1e1900 */
[----:B--2---:R-:W-:Y:S01]  /*0310*/  I2FP.F32.S32 R17, R4 ;  /* 0x0000000400117245 */ /* 0x004fe20000201400 */
[----:B------:R-:W-:Y:S06]  /*0320*/  BRA `(.L_x_2125) ;  /* 0x0000000c00147947 */ /* 0x000fec0003800000 */
.L_x_2126:
[----:B------:R-:W2:Y:S02]  /*0330*/  LDG.E.U16 R4, desc[UR36][R4.64] ;  /* 0x0000002404047981 */ /* 0x000ea4000c1e1500 */
[----:B--2---:R0:W1:Y:S01]  /*0340*/  I2F.S16 R17, R4 ;  /* 0x0000000400117306 */ /* 0x0040620000101400 */
[----:B------:R-:W-:Y:S05]  /*0350*/  BRA `(.L_x_2125) ;  /* 0x0000000c00087947 */ /* 0x000fea0003800000 */
.L_x_2121:
        /* <DEDUP_REMOVED lines=8> */
.L_x_2129:
[----:B------:R-:W2:Y:S02]  /*03e0*/  LDG.E.U16 R4, desc[UR36][R4.64] ;  /* 0x0000002404047981 */ /* 0x000ea4000c1e1500 */
[----:B--2---:R-:W-:Y:S01]  /*03f0*/  HADD2.F32 R17, -RZ, R4.H0_H0 ;  /* 0x20000004ff117230 */ /* 0x004fe20000004100 */
[----:B------:R-:W-:Y:S06]  /*0400*/  BRA `(.L_x_2125) ;  /* 0x0000000800dc7947 */ /* 0x000fec0003800000 */
.L_x_2128:
        /* <DEDUP_REMOVED lines=8> */
.L_x_2131:
[----:B------:R-:W2:Y:S02]  /*0490*/  LDG.E.U16 R4, desc[UR36][R4.64] ;  /* 0x0000002404047981 */ /* 0x000ea4000c1e1500 */
[----:B--2---:R-:W-:Y:S01]  /*04a0*/  HADD2.F32 R17, -RZ, R4.H0_H0 ;  /* 0x20000004ff117230 */ /* 0x004fe20000004100 */
[----:B------:R-:W-:Y:S06]  /*04b0*/  BRA `(.L_x_2125) ;  /* 0x0000000800b07947 */ /* 0x000fec0003800000 */
.L_x_2130:
        /* <DEDUP_REMOVED lines=11> */
.L_x_2120:
        /* <DEDUP_REMOVED lines=12> */
.L_x_2134:
        /* <DEDUP_REMOVED lines=11> */
.L_x_2133:
        /* <DEDUP_REMOVED lines=25> */
.L_x_2136:
        /* <DEDUP_REMOVED lines=12> */
.L_x_2135:
[----:B------:R-:W2:Y:S02]  /*0930*/  LDG.E.U16 R4, desc[UR36][R4.64] ;  /* 0x0000002404047981 */ /* 0x000ea4000c1e1500 */
[----:B--2---:R-:W-:Y:S01]  /*0940*/  IMAD.U32 R17, R4, 0x10000, RZ ;  /* 0x0001000004117824 */ /* 0x004fe200078e00ff */
[----:B------:R-:W-:Y:S06]  /*0950*/  BRA `(.L_x_2125) ;  /* 0x0000000400887947 */ /* 0x000fec0003800000 */
.L_x_2132:
        /* <DEDUP_REMOVED lines=11> */
.L_x_2139:
        /* <DEDUP_REMOVED lines=20> */
.L_x_2141:
[----:B------:R-:W-:Y:S05]  /*0b50*/  BSYNC.RECONVERGENT B0 ;  /* 0x0000000000007941 */ /* 0x000fea0003800200 */
.L_x_2140:
[----:B------:R-:W-:Y:S01]  /*0b60*/  IMAD.SHL.U32 R0, R0, 0x100000, RZ ;  /* 0x0010000000007824 */ /* 0x000fe200078e00ff */
[----:B------:R-:W-:-:S04]  /*0b70*/  LEA R3, R3, 0x3b800000, 0x17 ;  /* 0x3b80000003037811 */ /* 0x000fc800078eb8ff */
[----:B------:R-:W-:Y:S01]  /*0b80*/  LOP3.LUT R17, R3, R0, R17, 0xfe, !PT ;  /* 0x0000000003117212 */ /* 0x000fe200078efe11 */
[----:B------:R-:W-:Y:S06]  /*0b90*/  BRA `(.L_x_2125) ;  /* 0x0000000000f87947 */ /* 0x000fec0003800000 */
.L_x_2138:
        /* <DEDUP_REMOVED lines=20> */
.L_x_2143:
[----:B------:R-:W-:Y:S05]  /*0ce0*/  BSYNC.RECONVERGENT B0 ;  /* 0x0000000000007941 */ /* 0x000fea0003800200 */
.L_x_2142:
[----:B------:R-:W-:Y:S01]  /*0cf0*/  IMAD.SHL.U32 R0, R0, 0x200000, RZ ;  /* 0x0020000000007824 */ /* 0x000fe200078e00ff */
[----:B------:R-:W-:-:S04]  /*0d00*/  LEA R3, R3, 0x37800000, 0x17 ;  /* 0x3780000003037811 */ /* 0x000fc800078eb8ff */
[----:B------:R-:W-:Y:S01]  /*0d10*/  LOP3.LUT R17, R3, R0, R17, 0xfe, !PT ;  /* 0x0000000003117212 */ /* 0x000fe200078efe11 */
[----:B------:R-:W-:Y:S06]  /*0d20*/  BRA `(.L_x_2125) ;  /* 0x0000000000947947 */ /* 0x000fec0003800000 */
.L_x_2137:
[----:B------:R-:W-:-:S09]  /*0d30*/  UISETP.NE.AND UP0, UPT, UR4, 0x1c, UPT ;  /* 0x0000001c0400788c */ /* 0x000fd2000bf05270 */
[----:B------:R-:W-:Y:S05]  /*0d40*/  BRA.U !UP0, `(.L_x_2144) ;  /* 0x0000000108847547 */ /* 0x000fea000b800000 */
[----:B------:R-:W-:-:S09]  /*0d50*/  UISETP.NE.AND UP0, UPT, UR4, 0x1d, UPT ;  /* 0x0000001d0400788c */ /* 0x000fd2000bf05270 */
[----:B------:R-:W-:Y:S05]  /*0d60*/  BRA.U !UP0, `(.L_x_2145) ;  /* 0x0000000108707547 */ /* 0x000fea000b800000 */
[----:B------:R-:W-:-:S09]  /*0d70*/  UISETP.NE.AND UP0, UPT, UR4, 0x2c, UPT ;  /* 0x0000002c0400788c */ /* 0x000fd2000bf05270 */
[----:B------:R-:W-:Y:S05]  /*0d80*/  BRA.U !UP0, `(.L_x_2146) ;  /* 0x0000000108487547 */ /* 0x000fea000b800000 */
.L_x_2124:
        /* <DEDUP_REMOVED lines=16> */
.L_x_2147:
[----:B------:R-:W-:Y:S01]  /*0e90*/  IMAD.MOV.U32 R17, RZ, RZ, RZ ;  /* 0x000000ffff117224 */ /* 0x000fe200078e00ff */
[----:B------:R-:W-:Y:S06]  /*0ea0*/  BRA `(.L_x_2125) ;  /* 0x0000000000347947 */ /* 0x000fec0003800000 */
.L_x_2146:
[----:B------:R-:W2:Y:S01]  /*0eb0*/  LDG.E.U8 R4, desc[UR36][R4.64] ;  /* 0x0000002404047981 */ /* 0x000ea2000c1e1100 */
[----:B------:R-:W-:Y:S01]  /*0ec0*/  IMAD.MOV.U32 R17, RZ, RZ, 0x400000 ;  /* 0x00400000ff117424 */ /* 0x000fe200078e00ff */
[----:B--2---:R-:W-:-:S13]  /*0ed0*/  ISETP.NE.AND P0, PT, R4, RZ, PT ;  /* 0x000000ff0400720c */ /* 0x004fda0003f05270 */
[----:B------:R-:W-:Y:S05]  /*0ee0*/  @!P0 BRA `(.L_x_2125) ;  /* 0x0000000000248947 */ /* 0x000fea0003800000 */
[----:B------:R-:W-:-:S13]  /*0ef0*/  ISETP.NE.AND P0, PT, R4, 0xff, PT ;  /* 0x000000ff0400780c */ /* 0x000fda0003f05270 */
[----:B------:R-:W-:Y:S02]  /*0f00*/  @!P0 IMAD.MOV.U32 R17, RZ, RZ, 0x7f800001 ;  /* 0x7f800001ff118424 */ /* 0x000fe400078e00ff */
[----:B------:R-:W-:Y:S01]  /*0f10*/  @P0 IMAD.SHL.U32 R17, R4, 0x800000, RZ ;  /* 0x0080000004110824 */ /* 0x000fe200078e00ff */
[----:B------:R-:W-:Y:S06]  /*0f20*/  BRA `(.L_x_2125) ;  /* 0x0000000000147947 */ /* 0x000fec0003800000 */
.L_x_2145:
[----:B------:R-:W2:Y:S02]  /*0f30*/  LDG.E.64 R4, desc[UR36][R4.64] ;  /* 0x0000002404047981 */ /* 0x000ea4000c1e1b00 */
[----:B--2---:R0:W1:Y:S02]  /*0f40*/  I2F.U64 R17, R4 ;  /* 0x0000000400117312 */ /* 0x0040640000301000 */
[----:B01----:R-:W-:Y:S05]  /*0f50*/  BRA `(.L_x_2125) ;  /* 0x0000000000087947 */ /* 0x003fea0003800000 */
.L_x_2144:
[----:B------:R-:W2:Y:S02]  /*0f60*/  LDG.E R4, desc[UR36][R4.64] ;  /* 0x0000002404047981 */ /* 0x000ea4000c1e1900 */
[----:B--2---:R-:W-:-:S07]  /*0f70*/  I2FP.F32.U32 R17, R4 ;  /* 0x0000000400117245 */ /* 0x004fce0000201000 */
.L_x_2125:
[----:B------:R-:W-:Y:S05]  /*0f80*/  BSYNC.RECONVERGENT B6 ;  /* 0x0000000000067941 */ /* 0x000fea0003800200 */
.L_x_2119:
[----:B0-2-4-:R-:W0:Y:S01]  /*0f90*/  LDC.64 R4, c[0x0][0x3a8] ;  /* 0x0000ea00ff047b82 */ /* 0x015e220000000a00 */
[----:B------:R-:W2:Y:S01]  /*0fa0*/  LDCU UR5, c[0x0][0x3bc] ;  /* 0x00007780ff0577ac */ /* 0x000ea20008000800 */
[----:B------:R-:W-:Y:S01]  /*0fb0*/  BSSY.RECONVERGENT B6, `(.L_x_2148) ;  /* 0x00000e7000067945 */ /* 0x000fe20003800200 */
[----:B------:R-:W-:-:S04]  /*0fc0*/  UPRMT UR4, UR39, 0x9910, URZ ;  /* 0x0000991027047896 */ /* 0x000fc800080000ff */
        /* <DEDUP_REMOVED lines=16> */
.L_x_2152:
[----:B------:R-:W2:Y:S02]  /*10d0*/  LDG.E.U8 R4, desc[UR36][R4.64] ;  /* 0x0000002404047981 */ /* 0x000ea4000c1e1100 */
[----:B--2---:R-:W-:Y:S01]  /*10e0*/  I2FP.F32.U32 R18, R4 ;  /* 0x0000000400127245 */ /* 0x004fe20000201000 */
[----:B------:R-:W-:Y:S06]  /*10f0*/  BRA `(.L_x_2154) ;  /* 0x0000000c00487947 */ /* 0x000fec0003800000 */
.L_x_2151:
        /* <DEDUP_REMOVED lines=9> */
.L_x_2156:
[----:B------:R-:W2:Y:S02]  /*1190*/  LDG.E R4, desc[UR36][R4.64] ;  /* 0x0000002404047981 */ /* 0x000ea4000c1e1900 */
[----:B--2---:R-:W-:Y:S01]  /*11a0*/  I2FP.F32.S32 R18, R4 ;  /* 0x0000000400127245 */ /* 0x004fe20000201400 */
[----:B------:R-:W-:Y:S06]  /*11b0*/  BRA `(.L_x_2154) ;  /* 0x0000000c00187947 */ /* 0x000fec0003800000 */
.L_x_2155:
[----:B------:R-:W2:Y:S02]  /*11c0*/  LDG.E.U16 R4, desc[UR36][R4.64] ;  /* 0x0000002404047981 */ /* 0x000ea4000c1e1500 */
[----:B--2---:R4:W0:Y:S01]  /*11d0*/  I2F.S16 R18, R4 ;  /* 0x0000000400127306 */ /* 0x0048220000101400 */
[----:B------:R-:W-:Y:S05]  /*11e0*/  BRA `(.L_x_2154) ;  /* 0x0000000c000c7947 */ /* 0x000fea0003800000 */
.L_x_2150:
        /* <DEDUP_REMOVED lines=8> */
.L_x_2158:
[----:B------:R-:W2:Y:S02]  /*1270*/  LDG.E.U16 R4, desc[UR36][R4.64] ;  /* 0x0000002404047981 */ /* 0x000ea4000c1e1500 */
[----:B--2---:R-:W-:Y:S01]  /*1280*/  HADD2.F32 R18, -RZ, R4.H0_H0 ;  /* 0x20000004ff127230 */ /* 0x004fe20000004100 */
[----:B------:R-:W-:Y:S06]  /*1290*/  BRA `(.L_x_2154) ;  /* 0x0000000800e07947 */ /* 0x000fec0003800000 */
.L_x_2157:
        /* <DEDUP_REMOVED lines=8> */
.L_x_2160:
[----:B------:R-:W2:Y:S02]  /*1320*/  LDG.E.U16 R4, desc[UR36][R4.64] ;  /* 0x0000002404047981 */ /* 0x000ea4000c1e1500 */
[----:B--2---:R-:W-:Y:S01]  /*1330*/  HADD2.F32 R18, -RZ, R4.H0_H0 ;  /* 0x20000004ff127230 */ /* 0x004fe20000004100 */
[----:B------:R-:W-:Y:S06]  /*1340*/  BRA `(.L_x_2154) ;  /* 0x0000000800b47947 */ /* 0x000fec0003800000 */
.L_x_2159:
        /* <DEDUP_REMOVED lines=11> */
.L_x_2149:
        /* <DEDUP_REMOVED lines=12> */
.L_x_2163:
        /* <DEDUP_REMOVED lines=11> */
.L_x_2162:
        /* <DEDUP_REMOVED lines=25> */
.L_x_2165:
        /* <DEDUP_REMOVED lines=11> */
[----:B------:R-:W-:Y:S01]  /*17b0*/  LOP3.LUT R18, R0, 0x80000000, R3, 0xf8, !PT ;  /* 0x8000000000127812 */ /* 0x000fe200078ef803 */
[----:B------:R-:W-:Y:S06]  /*17c0*/  BRA `(.L_x_2154) ;  /* 0x0000000400947947 */ /* 0x000fec0003800000 */
.L_x_2164:
[----:B------:R-:W2:Y:S02]  /*17d0*/  LDG.E.U16 R4, desc[UR36][R4.64] ;  /* 0x0000002404047981 */ /* 0x000ea4000c1e1500 */
[----:B--2---:R-:W-:Y:S01]  /*17e0*/  IMAD.U32 R18, R4, 0x10000, RZ ;  /* 0x0001000004127824 */ /* 0x004fe200078e00ff */
[----:B------:R-:W-:Y:S06]  /*17f0*/  BRA `(.L_x_2154) ;  /* 0x0000000400887947 */ /* 0x000fec0003800000 */
.L_x_2161:
        /* <DEDUP_REMOVED lines=11> */
.L_x_2168:
        /* <DEDUP_REMOVED lines=20> */
.L_x_2170:
[----:B------:R-:W-:Y:S05]  /*19f0*/  BSYNC.RECONVERGENT B0 ;  /* 0x0000000000007941 */ /* 0x000fea0003800200 */
.L_x_2169:
[----:B------:R-:W-:Y:S01]  /*1a00*/  IMAD.SHL.U32 R0, R0, 0x100000, RZ ;  /* 0x0010000000007824 */ /* 0x000fe200078e00ff */
[----:B------:R-:W-:-:S04]  /*1a10*/  LEA R3, R3, 0x3b800000, 0x17 ;  /* 0x3b80000003037811 */ /* 0x000fc800078eb8ff */
[----:B------:R-:W-:Y:S01]  /*1a20*/  LOP3.LUT R18, R3, R0, R7, 0xfe, !PT ;  /* 0x0000000003127212 */ /* 0x000fe200078efe07 */
[----:B------:R-:W-:Y:S06]  /*1a30*/  BRA `(.L_x_2154) ;  /* 0x0000000000f87947 */ /* 0x000fec0003800000 */
.L_x_2167:
        /* <DEDUP_REMOVED lines=20> */
.L_x_2172:
[----:B------:R-:W-:Y:S05]  /*1b80*/  BSYNC.RECONVERGENT B0 ;  /* 0x0000000000007941 */ /* 0x000fea0003800200 */
.L_x_2171:
[----:B------:R-:W-:Y:S01]  /*1b90*/  IMAD.SHL.U32 R0, R0, 0x200000, RZ ;  /* 0x0020000000007824 */ /* 0x000fe200078e00ff */
[----:B------:R-:W-:-:S04]  /*1ba0*/  LEA R3, R3, 0x37800000, 0x17 ;  /* 0x3780000003037811 */ /* 0x000fc800078eb8ff */
[----:B------:R-:W-:Y:S01]  /*1bb0*/  LOP3.LUT R18, R3, R0, R7, 0xfe, !PT ;  /* 0x0000000003127212 */ /* 0x000fe200078efe07 */
[----:B------:R-:W-:Y:S06]  /*1bc0*/  BRA `(.L_x_2154) ;  /* 0x0000000000947947 */ /* 0x000fec0003800000 */
.L_x_2166:
[----:B------:R-:W-:-:S09]  /*1bd0*/  UISETP.NE.AND UP0, UPT, UR4, 0x1c, UPT ;  /* 0x0000001c0400788c */ /* 0x000fd2000bf05270 */
[----:B------:R-:W-:Y:S05]  /*1be0*/  BRA.U !UP0, `(.L_x_2173) ;  /* 0x0000000108847547 */ /* 0x000fea000b800000 */
[----:B------:R-:W-:-:S09]  /*1bf0*/  UISETP.NE.AND UP0, UPT, UR4, 0x1d, UPT ;  /* 0x0000001d0400788c */ /* 0x000fd2000bf05270 */
[----:B------:R-:W-:Y:S05]  /*1c00*/  BRA.U !UP0, `(.L_x_2174) ;  /* 0x0000000108707547 */ /* 0x000fea000b800000 */
[----:B------:R-:W-:-:S09]  /*1c10*/  UISETP.NE.AND UP0, UPT, UR4, 0x2c, UPT ;  /* 0x0000002c0400788c */ /* 0x000fd2000bf05270 */
[----:B------:R-:W-:Y:S05]  /*1c20*/  BRA.U !UP0, `(.L_x_2175) ;  /* 0x0000000108487547 */ /* 0x000fea000b800000 */
.L_x_2153:
[----:B------:R-:W-:Y:S01]  /*1c30*/  MOV R14, 0x0 ;  /* 0x00000000000e7802 */ /* 0x000fe20000000f00 */
[----:B------:R-:W0:Y:S01]  /*1c40*/  LDCU.64 UR4, c[0x4][0x128] ;  /* 0x01002500ff0477ac */ /* 0x000e220008000a00 */
[----:B------:R-:W-:Y:S02]  /*1c50*/  IMAD.MOV.U32 R8, RZ, RZ, 0x4e ;  /* 0x0000004eff087424 */ /* 0x000fe400078e00ff */
[----:B------:R-:W-:Y:S01]  /*1c60*/  IMAD.MOV.U32 R12, RZ, RZ, 0x1 ;  /* 0x00000001ff0c7424 */ /* 0x000fe200078e00ff */
[----:B------:R-:W2:Y:S01]  /*1c70*/  LDCU.64 UR6, c[0x4][0x130] ;  /* 0x01002600ff0677ac */ /* 0x000ea20008000a00 */
[----:B------:R-:W4:Y:S01]  /*1c80*/  LDC.64 R14, c[0x4][R14] ;  /* 0x010000000e0e7b82 */ /* 0x000f220000000a00 */
[----:B------:R-:W-:Y:S01]  /*1c90*/  IMAD.MOV.U32 R13, RZ, RZ, RZ ;  /* 0x000000ffff0d7224 */ /* 0x000fe200078e00ff */
[----:B------:R-:W1:Y:S01]  /*1ca0*/  LDCU.64 UR8, c[0x4][0x18] ;  /* 0x01000300ff0877ac */ /* 0x000e620008000a00 */
[----:B0-----:R-:W-:Y:S02]  /*1cb0*/  IMAD.U32 R4, RZ, RZ, UR4 ;  /* 0x00000004ff047e24 */ /* 0x001fe4000f8e00ff */
[----:B------:R-:W-:-:S02]  /*1cc0*/  IMAD.U32 R5, RZ, RZ, UR5 ;  /* 0x00000005ff057e24 */ /* 0x000fc4000f8e00ff */
[----:B--2---:R-:W-:Y:S02]  /*1cd0*/  IMAD.U32 R6, RZ, RZ, UR6 ;  /* 0x00000006ff067e24 */ /* 0x004fe4000f8e00ff */
[----:B------:R-:W-:Y:S02]  /*1ce0*/  IMAD.U32 R7, RZ, RZ, UR7 ;  /* 0x00000007ff077e24 */ /* 0x000fe4000f8e00ff */
[----:B-1----:R-:W-:Y:S02]  /*1cf0*/  IMAD.U32 R10, RZ, RZ, UR8 ;  /* 0x00000008ff0a7e24 */ /* 0x002fe4000f8e00ff */
[----:B------:R-:W-:-:S07]  /*1d00*/  IMAD.U32 R11, RZ, RZ, UR9 ;  /* 0x00000009ff0b7e24 */ /* 0x000fce000f8e00ff */
[----:B------:R-:W-:-:S07]  /*1d10*/  LEPC R20, `(.L_x_2176) ;  /* 0x000000001014794e */ /* 0x000fce0000000000 */
[----:B---345:R-:W-:Y:S05]  /*1d20*/  CALL.ABS.NOINC R14 ;  /* 0x000000000e007343 */ /* 0x038fea0003c00000 */
.L_x_2176:
[----:B------:R-:W-:Y:S01]  /*1d30*/  IMAD.MOV.U32 R18, RZ, RZ, RZ ;  /* 0x000000ffff127224 */ /* 0x000fe200078e00ff */
[----:B------:R-:W-:Y:S06]  /*1d40*/  BRA `(.L_x_2154) ;  /* 0x0000000000347947 */ /* 0x000fec0003800000 */
.L_x_2175:
        /* <DEDUP_REMOVED lines=8> */
.L_x_2174:
[----:B------:R-:W2:Y:S02]  /*1dd0*/  LDG.E.64 R4, desc[UR36][R4.64] ;  /* 0x0000002404047981 */ /* 0x000ea4000c1e1b00 */
[----:B--2---:R0:W2:Y:S02]  /*1de0*/  I2F.U64 R18, R4 ;  /* 0x0000000400127312 */ /* 0x0040a40000301000 */
[----:B0-2---:R-:W-:Y:S05]  /*1df0*/  BRA `(.L_x_2154) ;  /* 0x0000000000087947 */ /* 0x005fea0003800000 */
.L_x_2173:
[----:B------:R-:W2:Y:S02]  /*1e00*/  LDG.E R4, desc[UR36][R4.64] ;  /* 0x0000002404047981 */ /* 0x000ea4000c1e1900 */
[----:B--2---:R-:W-:-:S07]  /*1e10*/  I2FP.F32.U32 R18, R4 ;  /* 0x0000000400127245 */ /* 0x004fce0000201000 */
.L_x_2154:
[----:B------:R-:W-:Y:S05]  /*1e20*/  BSYNC.RECONVERGENT B6 ;  /* 0x0000000000067941 */ /* 0x000fea0003800200 */
.L_x_2148:
[----:B-1-3-5:R-:W-:Y:S01]  /*1e30*/  FSETP.GT.FTZ.AND P0, PT, R17, RZ, PT ;  /* 0x000000ff1100720b */ /* 0x02afe20003f14000 */
[----:B------:R-:W-:-:S03]  /*1e40*/  VIADD R25, R27, 0x80 ;  /* 0x000000801b197836 */ /* 0x000fc60000000000 */
[----:B------:R-:W-:-:S09]  /*1e50*/  P2R R17, PR, RZ, 0x1 ;  /* 0x00000001ff117803 */ /* 0x000fd20000000000 */
.L_x_2118:
[----:B------:R-:W-:Y:S05]  /*1e60*/  BSYNC.RECONVERGENT B7 ;  /* 0x0000000000077941 */ /* 0x000fea0003800200 */
.L_x_2117:
[----:B------:R-:W-:Y:S01]  /*1e70*/  ISETP.GE.AND P0, PT, R25, R26, PT ;  /* 0x0000001a1900720c */ /* 0x000fe20003f06270 */
[----:B------:R-:W-:Y:S01]  /*1e80*/  BSSY.RECONVERGENT B7, `(.L_x_2177) ;  /* 0x00001dd000077945 */ /* 0x000fe20003800200 */
[----:B------:R-:W-:Y:S01]  /*1e90*/  PLOP3.LUT P1, PT, PT, PT, PT, 0x8, 0x80 ;  /* 0x000000000080781c */ /* 0x000fe20003f2e170 */
[----:B------:R-:W-:-:S03]  /*1ea0*/  IMAD.MOV.U32 R22, RZ, RZ, RZ ;  /* 0x000000ffff167224 */ /* 0x000fc600078e00ff */
[----:B------:R-:W-:-:S07]  /*1eb0*/  P2R R19, PR, RZ, 0x2 ;  /* 0x00000002ff137803 */ /* 0x000fce0000000000 */
[----:B------:R-:W-:Y:S05]  /*1ec0*/  @P0 BRA `(.L_x_2178) ;  /* 0x0000001c00600947 */ /* 0x000fea0003800000 */
[----:B0-2-4-:R-:W0:Y:S01]  /*1ed0*/  LDC.64 R4, c[0x0][0x3a0] ;  /* 0x0000e800ff047b82 */ /* 0x015e220000000a00 */
        /* <DEDUP_REMOVED lines=20> */
.L_x_2183:
[----:B------:R-:W2:Y:S02]  /*2020*/  LDG.E.U8 R4, desc[UR36][R4.64] ;  /* 0x0000002404047981 */ /* 0x000ea4000c1e1100 */
[----:B--2---:R-:W-:Y:S01]  /*2030*/  I2FP.F32.U32 R16, R4 ;  /* 0x0000000400107245 */ /* 0x004fe20000201000 */
[----:B------:R-:W-:Y:S06]  /*2040*/  BRA `(.L_x_2185) ;  /* 0x0000000c00487947 */ /* 0x000fec0003800000 */
.L_x_2182:
        /* <DEDUP_REMOVED lines=9> */
.L_x_2187:
[----:B------:R-:W2:Y:S02]  /*20e0*/  LDG.E R4, desc[UR36][R4.64] ;  /* 0x0000002404047981 */ /* 0x000ea4000c1e1900 */
[----:B--2---:R-:W-:Y:S01]  /*20f0*/  I2FP.F32.S32 R16, R4 ;  /* 0x0000000400107245 */ /* 0x004fe20000201400 */
[----:B------:R-:W-:Y:S06]  /*2100*/  BRA `(.L_x_2185) ;  /* 0x0000000c00187947 */ /* 0x000fec0003800000 */
.L_x_2186:
[----:B------:R-:W2:Y:S02]  /*2110*/  LDG.E.U16 R4, desc[UR36][R4.64] ;  /* 0x0000002404047981 */ /* 0x000ea4000c1e1500 */
[----:B--2---:R4:W0:Y:S01]  /*2120*/  I2F.S16 R16, R4 ;  /* 0x0000000400107306 */ /* 0x0048220000101400 */
[----:B------:R-:W-:Y:S05]  /*2130*/  BRA `(.L_x_2185) ;  /* 0x0000000c000c7947 */ /* 0x000fea0003800000 */
.L_x_2181:
        /* <DEDUP_REMOVED lines=8> */
.L_x_2189:
[----:B------:R-:W2:Y:S02]  /*21c0*/  LDG.E.U16 R4, desc[UR36][R4.64] ;  /* 0x0000002404047981 */ /* 0x000ea4000c1e1500 */
[----:B--2---:R-:W-:Y:S01]  /*21d0*/  HADD2.F32 R16, -RZ, R4.H0_H0 ;  /* 0x20000004ff107230 */ /* 0x004fe20000004100 */
[----:B------:R-:W-:Y:S06]  /*21e0*/  BRA `(.L_x_2185) ;  /* 0x0000000800e07947 */ /* 0x000fec0003800000 */
.L_x_2188:
        /* <DEDUP_REMOVED lines=8> */
.L_x_2191:
[----:B------:R-:W2:Y:S02]  /*2270*/  LDG.E.U16 R4, desc[UR36][R4.64] ;  /* 0x0000002404047981 */ /* 0x000ea4000c1e1500 */
[----:B--2---:R-:W-:Y:S01]  /*2280*/  HADD2.F32 R16, -RZ, R4.H0_H0 ;  /* 0x20000004ff107230 */ /* 0x004fe20000004100 */
[----:B------:R-:W-:Y:S06]  /*2290*/  BRA `(.L_x_2185) ;  /* 0x0000000800b47947 */ /* 0x000fec0003800000 */
.L_x_2190:
        /* <DEDUP_REMOVED lines=11> */
.L_x_2180:
        /* <DEDUP_REMOVED lines=12> */
.L_x_2194:
        /* <DEDUP_REMOVED lines=11> */
.L_x_2193:
        /* <DEDUP_REMOVED lines=25> */
.L_x_2196:
        /* <DEDUP_REMOVED lines=11> */
[----:B------:R-:W-:Y:S01]  /*2700*/  LOP3.LUT R16, R0, 0x80000000, R3, 0xf8, !PT ;  /* 0x8000000000107812 */ /* 0x000fe200078ef803 */
[----:B------:R-:W-:Y:S06]  /*2710*/  BRA `(.L_x_2185) ;  /* 0x0000000400947947 */ /* 0x000fec0003800000 */
.L_x_2195:
[----:B------:R-:W2:Y:S02]  /*2720*/  LDG.E.U16 R4, desc[UR36][R4.64] ;  /* 0x0000002404047981 */ /* 0x000ea4000c1e1500 */
[----:B--2---:R-:W-:Y:S01]  /*2730*/  IMAD.U32 R16, R4, 0x10000, RZ ;  /* 0x0001000004107824 */ /* 0x004fe200078e00ff */
[----:B------:R-:W-:Y:S06]  /*2740*/  BRA `(.L_x_2185) ;  /* 0x0000000400887947 */ /* 0x000fec0003800000 */
.L_x_2192:
        /* <DEDUP_REMOVED lines=11> */
.L_x_2199:
        /* <DEDUP_REMOVED lines=20> */
.L_x_2201:
[----:B------:R-:W-:Y:S05]  /*2940*/  BSYNC.RECONVERGENT B0 ;  /* 0x0000000000007941 */ /* 0x000fea0003800200 */
.L_x_2200:
[----:B------:R-:W-:Y:S01]  /*2950*/  IMAD.SHL.U32 R0, R0, 0x100000, RZ ;  /* 0x0010000000007824 */ /* 0x000fe200078e00ff */
[----:B------:R-:W-:-:S04]  /*2960*/  LEA R3, R3, 0x3b800000, 0x17 ;  /* 0x3b80000003037811 */ /* 0x000fc800078eb8ff */
[----:B------:R-:W-:Y:S01]  /*2970*/  LOP3.LUT R16, R3, R0, R7, 0xfe, !PT ;  /* 0x0000000003107212 */ /* 0x000fe200078efe07 */
[----:B------:R-:W-:Y:S06]  /*2980*/  BRA `(.L_x_2185) ;  /* 0x0000000000f87947 */ /* 0x000fec0003800000 */
.L_x_2198:
        /* <DEDUP_REMOVED lines=20> */
.L_x_2203:
[----:B------:R-:W-:Y:S05]  /*2ad0*/  BSYNC.RECONVERGENT B0 ;  /* 0x0000000000007941 */ /* 0x000fea0003800200 */
.L_x_2202:
[----:B------:R-:W-:Y:S01]  /*2ae0*/  IMAD.SHL.U32 R0, R0, 0x200000, RZ ;  /* 0x0020000000007824 */ /* 0x000fe200078e00ff */
[----:B------:R-:W-:-:S04]  /*2af0*/  LEA R3, R3, 0x37800000, 0x17 ;  /* 0x3780000003037811 */ /* 0x000fc800078eb8ff */
[----:B------:R-:W-:Y:S01]  /*2b00*/  LOP3.LUT R16, R3, R0, R7, 0xfe, !PT ;  /* 0x0000000003107212 */ /* 0x000fe200078efe07 */
[----:B------:R-:W-:Y:S06]  /*2b10*/  BRA `(.L_x_2185) ;  /* 0x0000000000947947 */ /* 0x000fec0003800000 */
.L_x_2197:
        /* <DEDUP_REMOVED lines=14> */
.L_x_2184:
        /* <DEDUP_REMOVED lines=16> */
.L_x_2206:
[----:B------:R-:W-:Y:S01]  /*2d00*/  IMAD.MOV.U32 R16, RZ, RZ, RZ ;  /* 0x000000ffff107224 */ /* 0x000fe200078e00ff */
[----:B------:R-:W-:Y:S06]  /*2d10*/  BRA `(.L_x_2185) ;  /* 0x0000000000147947 */ /* 0x000fec0003800000 */
.L_x_2205:
[----:B------:R-:W2:Y:S02]  /*2d20*/  LDG.E.64 R4, desc[UR36][R4.64] ;  /* 0x0000002404047981 */ /* 0x000ea4000c1e1b00 */
[----:B--2---:R0:W1:Y:S02]  /*2d30*/  I2F.U64 R16, R4 ;  /* 0x0000000400107312 */ /* 0x0040640000301000 */
[----:B01----:R-:W-:Y:S05]  /*2d40*/  BRA `(.L_x_2185) ;  /* 0x0000000000087947 */ /* 0x003fea0003800000 */
.L_x_2204:
[----:B------:R-:W2:Y:S02]  /*2d50*/  LDG.E R4, desc[UR36][R4.64] ;  /* 0x0000002404047981 */ /* 0x000ea4000c1e1900 */
[----:B--2---:R-:W-:-:S07]  /*2d60*/  I2FP.F32.U32 R16, R4 ;  /* 0x0000000400107245 */ /* 0x004fce0000201000 */
.L_x_2185:
[----:B------:R-:W-:Y:S05]  /*2d70*/  BSYNC.RECONVERGENT B6 ;  /* 0x0000000000067941 */ /* 0x000fea0003800200 */
.L_x_2179:
[----:B012-4-:R-:W0:Y:S01]  /*2d80*/  LDC.64 R4, c[0x0][0x3a8] ;  /* 0x0000ea00ff047b82 */ /* 0x017e220000000a00 */
[----:B------:R-:W1:Y:S01]  /*2d90*/  LDCU UR5, c[0x0][0x3bc] ;  /* 0x00007780ff0577ac */ /* 0x000e620008000800 */
        /* <DEDUP_REMOVED lines=18> */
.L_x_2211:
[----:B------:R-:W2:Y:S02]  /*2ec0*/  LDG.E.U8 R4, desc[UR36][R4.64] ;  /* 0x0000002404047981 */ /* 0x000ea4000c1e1100 */
[----:B--2---:R-:W-:Y:S01]  /*2ed0*/  I2FP.F32.U32 R22, R4 ;  /* 0x0000000400167245 */ /* 0x004fe20000201000 */
[----:B------:R-:W-:Y:S06]  /*2ee0*/  BRA `(.L_x_2213) ;  /* 0x0000000c00487947 */ /* 0x000fec0003800000 */
.L_x_2210:
        /* <DEDUP_REMOVED lines=9> */
.L_x_2215:
[----:B------:R-:W2:Y:S02]  /*2f80*/  LDG.E R4, desc[UR36][R4.64] ;  /* 0x0000002404047981 */ /* 0x000ea4000c1e1900 */
[----:B--2---:R-:W-:Y:S01]  /*2f90*/  I2FP.F32.S32 R22, R4 ;  /* 0x0000000400167245 */ /* 0x004fe20000201400 */
[----:B------:R-:W-:Y:S06]  /*2fa0*/  BRA `(.L_x_2213) ;  /* 0x0000000c00187947 */ /* 0x000fec0003800000 */
.L_x_2214:
[----:B------:R-:W2:Y:S02]  /*2fb0*/  LDG.E.U16 R4, desc[UR36][R4.64] ;  /* 0x0000002404047981 */ /* 0x000ea4000c1e1500 */
[----:B--2---:R2:W4:Y:S01]  /*2fc0*/  I2F.S16 R22, R4 ;  /* 0x0000000400167306 */ /* 0x0045220000101400 */
[----:B------:R-:W-:Y:S05]  /*2fd0*/  BRA `(.L_x_2213) ;  /* 0x0000000c000c7947 */ /* 0x000fea0003800000 */
.L_x_2209:
        /* <DEDUP_REMOVED lines=8> */
.L_x_2217:
[----:B------:R-:W2:Y:S02]  /*3060*/  LDG.E.U16 R4, desc[UR36][R4.64] ;  /* 0x0000002404047981 */ /* 0x000ea4000c1e1500 */
[----:B--2---:R-:W-:Y:S01]  /*3070*/  HADD2.F32 R22, -RZ, R4.H0_H0 ;  /* 0x20000004ff167230 */ /* 0x004fe20000004100 */
[----:B------:R-:W-:Y:S06]  /*3080*/  BRA `(.L_x_2213) ;  /* 0x0000000800e07947 */ /* 0x000fec0003800000 */
.L_x_2216:
        /* <DEDUP_REMOVED lines=8> */
.L_x_2219:
[----:B------:R-:W2:Y:S02]  /*3110*/  LDG.E.U16 R4, desc[UR36][R4.64] ;  /* 0x0000002404047981 */ /* 0x000ea4000c1e1500 */
[----:B--2---:R-:W-:Y:S01]  /*3120*/  HADD2.F32 R22, -RZ, R4.H0_H0 ;  /* 0x20000004ff167230 */ /* 0x004fe20000004100 */
[----:B------:R-:W-:Y:S06]  /*3130*/  BRA `(.L_x_2213) ;  /* 0x0000000800b47947 */ /* 0x000fec0003800000 */
.L_x_2218:
        /* <DEDUP_REMOVED lines=11> */
.L_x_2208:
        /* <DEDUP_REMOVED lines=12> */
.L_x_2222:
        /* <DEDUP_REMOVED lines=11> */
.L_x_2221:
        /* <DEDUP_REMOVED lines=25> */
.L_x_2224:
        /* <DEDUP_REMOVED lines=13> */
.L_x_2223:
[----:B------:R-:W2:Y:S02]  /*35c0*/  LDG.E.U16 R4, desc[UR36][R4.64] ;  /* 0x0000002404047981 */ /* 0x000ea4000c1e1500 */
[----:B--2---:R-:W-:Y:S01]  /*35d0*/  IMAD.U32 R22, R4, 0x10000, RZ ;  /* 0x0001000004167824 */ /* 0x004fe200078e00ff */
[----:B------:R-:W-:Y:S06]  /*35e0*/  BRA `(.L_x_2213) ;  /* 0x0000000400887947 */ /* 0x000fec0003800000 */
.L_x_2220:
        /* <DEDUP_REMOVED lines=11> */
.L_x_2227:
        /* <DEDUP_REMOVED lines=20> */
.L_x_2229:
[----:B------:R-:W-:Y:S05]  /*37e0*/  BSYNC.RECONVERGENT B0 ;  /* 0x0000000000007941 */ /* 0x000fea0003800200 */
.L_x_2228:
[----:B------:R-:W-:Y:S01]  /*37f0*/  IMAD.SHL.U32 R0, R0, 0x100000, RZ ;  /* 0x0010000000007824 */ /* 0x000fe200078e00ff */
[----:B------:R-:W-:-:S04]  /*3800*/  LEA R3, R3, 0x3b800000, 0x17 ;  /* 0x3b80000003037811 */ /* 0x000fc800078eb8ff */
[----:B------:R-:W-:Y:S01]  /*3810*/  LOP3.LUT R22, R3, R0, R7, 0xfe, !PT ;  /* 0x0000000003167212 */ /* 0x000fe200078efe07 */
[----:B------:R-:W-:Y:S06]  /*3820*/  BRA `(.L_x_2213) ;  /* 0x0000000000f87947 */ /* 0x000fec0003800000 */
.L_x_2226:
        /* <DEDUP_REMOVED lines=20> */
.L_x_2231:
[----:B------:R-:W-:Y:S05]  /*3970*/  BSYNC.RECONVERGENT B0 ;  /* 0x0000000000007941 */ /* 0x000fea0003800200 */
.L_x_2230:
[----:B------:R-:W-:Y:S01]  /*3980*/  IMAD.SHL.U32 R0, R0, 0x200000, RZ ;  /* 0x0020000000007824 */ /* 0x000fe200078e00ff */
[----:B------:R-:W-:-:S04]  /*3990*/  LEA R3, R3, 0x37800000, 0x17 ;  /* 0x3780000003037811 */ /* 0x000fc800078eb8ff */
[----:B------:R-:W-:Y:S01]  /*39a0*/  LOP3.LUT R22, R3, R0, R7, 0xfe, !PT ;  /* 0x0000000003167212 */ /* 0x000fe200078efe07 */
[----:B------:R-:W-:Y:S06]  /*39b0*/  BRA `(.L_x_2213) ;  /* 0x0000000000947947 */ /* 0x000fec0003800000 */
.L_x_2225:
        /* <DEDUP_REMOVED lines=14> */
.L_x_2212:
        /* <DEDUP_REMOVED lines=15> */
[----:B--23-5:R-:W-:Y:S05]  /*3b90*/  CALL.ABS.NOINC R14 ;  /* 0x000000000e007343 */ /* 0x02cfea0003c00000 */
.L_x_2234:
[----:B------:R-:W-:Y:S01]  /*3ba0*/  IMAD.MOV.U32 R22, RZ, RZ, RZ ;  /* 0x000000ffff167224 */ /* 0x000fe200078e00ff */
[----:B------:R-:W-:Y:S06]  /*3bb0*/  BRA `(.L_x_2213) ;  /* 0x0000000000147947 */ /* 0x000fec0003800000 */
.L_x_2233:
[----:B------:R-:W2:Y:S02]  /*3bc0*/  LDG.E.64 R4, desc[UR36][R4.64] ;  /* 0x0000002404047981 */ /* 0x000ea4000c1e1b00 */
[----:B--2---:R0:W1:Y:S02]  /*3bd0*/  I2F.U64 R22, R4 ;  /* 0x0000000400167312 */ /* 0x0040640000301000 */
[----:B01----:R-:W-:Y:S05]  /*3be0*/  BRA `(.L_x_2213) ;  /* 0x0000000000087947 */ /* 0x003fea0003800000 */
.L_x_2232:
[----:B------:R-:W2:Y:S02]  /*3bf0*/  LDG.E R4, desc[UR36][R4.64] ;  /* 0x0000002404047981 */ /* 0x000ea4000c1e1900 */
[----:B--2---:R-:W-:-:S07]  /*3c00*/  I2FP.F32.U32 R22, R4 ;  /* 0x0000000400167245 */ /* 0x004fce0000201000 */
.L_x_2213:
[----:B------:R-:W-:Y:S05]  /*3c10*/  BSYNC.RECONVERGENT B6 ;  /* 0x0000000000067941 */ /* 0x000fea0003800200 */
.L_x_2207:
[----:B---3-5:R-:W-:Y:S01]  /*3c20*/  FSETP.GT.FTZ.AND P0, PT, R16, RZ, PT ;  /* 0x000000ff1000720b */ /* 0x028fe20003f14000 */
[----:B------:R-:W-:-:S03]  /*3c30*/  VIADD R25, R25, 0x80 ;  /* 0x0000008019197836 */ /* 0x000fc60000000000 */
[----:B------:R-:W-:-:S09]  /*3c40*/  P2R R19, PR, RZ, 0x1 ;  /* 0x00000001ff137803 */ /* 0x000fd20000000000 */
.L_x_2178:
[----:B------:R-:W-:Y:S05]  /*3c50*/  BSYNC.RECONVERGENT B7 ;  /* 0x0000000000077941 */ /* 0x000fea0003800200 */
.L_x_2177:
[----:B------:R-:W-:Y:S01]  /*3c60*/  ISETP.GE.AND P0, PT, R25, R26, PT ;  /* 0x0000001a1900720c */ /* 0x000fe20003f06270 */
[----:B------:R-:W-:Y:S01]  /*3c70*/  BSSY.RECONVERGENT B7, `(.L_x_2235) ;  /* 0x00001de000077945 */ /* 0x000fe20003800200 */
[----:B------:R-:W-:Y:S01]  /*3c80*/  PLOP3.LUT P1, PT, PT, PT, PT, 0x8, 0x80 ;  /* 0x000000000080781c */ /* 0x000fe20003f2e170 */
[----:B------:R-:W-:-:S03]  /*3c90*/  IMAD.MOV.U32 R24, RZ, RZ, RZ ;  /* 0x000000ffff187224 */ /* 0x000fc600078e00ff */
[----:B------:R-:W-:-:S07]  /*3ca0*/  P2R R23, PR, RZ, 0x2 ;  /* 0x00000002ff177803 */ /* 0x000fce0000000000 */
[----:B------:R-:W-:Y:S05]  /*3cb0*/  @P0 BRA `(.L_x_2236) ;  /* 0x0000001c00640947 */ /* 0x000fea0003800000 */
[----:B0-2-4-:R-:W0:Y:S01]  /*3cc0*/  LDC.64 R4, c[0x0][0x3a0] ;  /* 0x0000e800ff047b82 */ /* 0x015e220000000a00 */
[----:B------:R-:W2:Y:S01]  /*3cd0*/  LDCU UR5, c[0x0][0x3b8] ;  /* 0x00007700ff0577ac */ /* 0x000ea20008000800 */
[----:B------:R-:W-:Y:S01]  /*3ce0*/  IMAD R23, R2, 0x200, R25 ;  /* 0x0000020002177824 */ /* 0x000fe200078e0219 */
        /* <DEDUP_REMOVED lines=16> */
[----:B--2---:R3:W4:Y:S01]  /*3df0*/  I2F.S16 R16, R4 ;  /* 0x0000000400107306 */ /* 0x0047220000101400 */
[----:B------:R-:W-:Y:S05]  /*3e00*/  BRA `(.L_x_2243) ;  /* 0x0000000c00547947 */ /* 0x000fea0003800000 */
.L_x_2241:
[----:B------:R-:W2:Y:S02]  /*3e10*/  LDG.E.U8 R4, desc[UR36][R4.64] ;  /* 0x0000002404047981 */ /* 0x000ea4000c1e1100 */
[----:B--2---:R-:W-:Y:S01]  /*3e20*/  I2FP.F32.U32 R16, R4 ;  /* 0x0000000400107245 */ /* 0x004fe20000201000 */
[----:B------:R-:W-:Y:S06]  /*3e30*/  BRA `(.L_x_2243) ;  /* 0x0000000c00487947 */ /* 0x000fec0003800000 */
.L_x_2240:
        /* <DEDUP_REMOVED lines=8> */
[----:B---34-:R-:W-:Y:S05]  /*3ec0*/  BRA `(.L_x_2243) ;  /* 0x0000000c00247947 */ /* 0x018fea0003800000 */
.L_x_2245:
[----:B------:R-:W2:Y:S02]  /*3ed0*/  LDG.E R4, desc[UR36][R4.64] ;  /* 0x0000002404047981 */ /* 0x000ea4000c1e1900 */
[----:B--2---:R-:W-:Y:S01]  /*3ee0*/  I2FP.F32.S32 R16, R4 ;  /* 0x0000000400107245 */ /* 0x004fe20000201400 */
[----:B------:R-:W-:Y:S06]  /*3ef0*/  BRA `(.L_x_2243) ;  /* 0x0000000c00187947 */ /* 0x000fec0003800000 */
.L_x_2244:
[----:B------:R-:W2:Y:S02]  /*3f00*/  LDG.E.U16 R4, desc[UR36][R4.64] ;  /* 0x0000002404047981 */ /* 0x000ea4000c1e1500 */
[----:B--2---:R0:W2:Y:S01]  /*3f10*/  I2F.S16 R16, R4 ;  /* 0x0000000400107306 */ /* 0x0040a20000101400 */
[----:B------:R-:W-:Y:S05]  /*3f20*/  BRA `(.L_x_2243) ;  /* 0x0000000c000c7947 */ /* 0x000fea0003800000 */
.L_x_2239:
        /* <DEDUP_REMOVED lines=8> */
.L_x_2247:
[----:B------:R-:W2:Y:S02]  /*3fb0*/  LDG.E.U16 R4, desc[UR36][R4.64] ;  /* 0x0000002404047981 */ /* 0x000ea4000c1e1500 */
[----:B--2---:R-:W-:Y:S01]  /*3fc0*/  HADD2.F32 R16, -RZ, R4.H0_H0 ;  /* 0x20000004ff107230 */ /* 0x004fe20000004100 */
[----:B------:R-:W-:Y:S06]  /*3fd0*/  BRA `(.L_x_2243) ;  /* 0x0000000800e07947 */ /* 0x000fec0003800000 */
.L_x_2246:
        /* <DEDUP_REMOVED lines=8> */
.L_x_2249:
[----:B------:R-:W2:Y:S02]  /*4060*/  LDG.E.U16 R4, desc[UR36][R4.64] ;  /* 0x0000002404047981 */ /* 0x000ea4000c1e1500 */
[----:B--2---:R-:W-:Y:S01]  /*4070*/  HADD2.F32 R16, -RZ, R4.H0_H0 ;  /* 0x20000004ff107230 */ /* 0x004fe20000004100 */
[----:B------:R-:W-:Y:S06]  /*4080*/  BRA `(.L_x_2243) ;  /* 0x0000000800b47947 */ /* 0x000fec0003800000 */
.L_x_2248:
        /* <DEDUP_REMOVED lines=11> */
.L_x_2238:
        /* <DEDUP_REMOVED lines=12> */
.L_x_2252:
        /* <DEDUP_REMOVED lines=11> */
.L_x_2251:
        /* <DEDUP_REMOVED lines=25> */
.L_x_2254:
        /* <DEDUP_REMOVED lines=13> */
.L_x_2253:
[----:B------:R-:W2:Y:S02]  /*4510*/  LDG.E.U16 R4, desc[UR36][R4.64] ;  /* 0x0000002404047981 */ /* 0x000ea4000c1e1500 */
[----:B--2---:R-:W-:Y:S01]  /*4520*/  IMAD.U32 R16, R4, 0x10000, RZ ;  /* 0x0001000004107824 */ /* 0x004fe200078e00ff */
[----:B------:R-:W-:Y:S06]  /*4530*/  BRA `(.L_x_2243) ;  /* 0x0000000400887947 */ /* 0x000fec0003800000 */
.L_x_2250:
        /* <DEDUP_REMOVED lines=11> */
.L_x_2257:
        /* <DEDUP_REMOVED lines=20> */
.L_x_2259:
[----:B------:R-:W-:Y:S05]  /*4730*/  BSYNC.RECONVERGENT B0 ;  /* 0x0000000000007941 */ /* 0x000fea0003800200 */
.L_x_2258:
[----:B------:R-:W-:Y:S01]  /*4740*/  IMAD.SHL.U32 R0, R0, 0x100000, RZ ;  /* 0x0010000000007824 */ /* 0x000fe200078e00ff */
[----:B------:R-:W-:-:S04]  /*4750*/  LEA R3, R3, 0x3b800000, 0x17 ;  /* 0x3b80000003037811 */ /* 0x000fc800078eb8ff */
[----:B------:R-:W-:Y:S01]  /*4760*/  LOP3.LUT R16, R3, R0, R7, 0xfe, !PT ;  /* 0x0000000003107212 */ /* 0x000fe200078efe07 */
[----:B------:R-:W-:Y:S06]  /*4770*/  BRA `(.L_x_2243) ;  /* 0x0000000000f87947 */ /* 0x000fec0003800000 */
.L_x_2256:
        /* <DEDUP_REMOVED lines=20> */
.L_x_2261:
[----:B------:R-:W-:Y:S05]  /*48c0*/  BSYNC.RECONVERGENT B0 ;  /* 0x0000000000007941 */ /* 0x000fea0003800200 */
.L_x_2260:
[----:B------:R-:W-:Y:S01]  /*48d0*/  IMAD.SHL.U32 R0, R0, 0x200000, RZ ;  /* 0x0020000000007824 */ /* 0x000fe200078e00ff */
[----:B------:R-:W-:-:S04]  /*48e0*/  LEA R3, R3, 0x37800000, 0x17 ;  /* 0x3780000003037811 */ /* 0x000fc800078eb8ff */
[----:B------:R-:W-:Y:S01]  /*48f0*/  LOP3.LUT R16, R3, R0, R7, 0xfe, !PT ;  /* 0x0000000003107212 */ /* 0x000fe200078efe07 */
[----:B------:R-:W-:Y:S06]  /*4900*/  BRA `(.L_x_2243) ;  /* 0x0000000000947947 */ /* 0x000fec0003800000 */
.L_x_2255:
        /* <DEDUP_REMOVED lines=14> */
.L_x_2242:
[----:B------:R-:W-:Y:S01]  /*49f0*/  MOV R14, 0x0 ;  /* 0x00000000000e7802 */ /* 0x000fe20000000f00 */
[----:B------:R-:W0:Y:S01]  /*4a00*/  LDCU.64 UR4, c[0x4][0x128] ;  /* 0x01002500ff0477ac */ /* 0x000e220008000a00 */
[----:B------:R-:W-:Y:S02]  /*4a10*/  IMAD.MOV.U32 R8, RZ, RZ, 0x4e ;  /* 0x0000004eff087424 */ /* 0x000fe400078e00ff */
[----:B------:R-:W-:Y:S01]  /*4a20*/  IMAD.MOV.U32 R12, RZ, RZ, 0x1 ;  /* 0x00000001ff0c7424 */ /* 0x000fe200078e00ff */
[----:B------:R-:W2:Y:S01]  /*4a30*/  LDCU.64 UR6, c[0x4][0x130] ;  /* 0x01002600ff0677ac */ /* 0x000ea20008000a00 */
[----:B------:R-:W3:Y:S01]  /*4a40*/  LDC.64 R14, c[0x4][R14] ;  /* 0x010000000e0e7b82 */ /* 0x000ee20000000a00 */
[----:B------:R-:W-:Y:S01]  /*4a50*/  IMAD.MOV.U32 R13, RZ, RZ, RZ ;  /* 0x000000ffff0d7224 */ /* 0x000fe200078e00ff */
[----:B------:R-:W4:Y:S01]  /*4a60*/  LDCU.64 UR8, c[0x4][0x18] ;  /* 0x01000300ff0877ac */ /* 0x000f220008000a00 */
[----:B0-----:R-:W-:Y:S02]  /*4a70*/  IMAD.U32 R4, RZ, RZ, UR4 ;  /* 0x00000004ff047e24 */ /* 0x001fe4000f8e00ff */
[----:B------:R-:W-:-:S02]  /*4a80*/  IMAD.U32 R5, RZ, RZ, UR5 ;  /* 0x00000005ff057e24 */ /* 0x000fc4000f8e00ff */
[----:B--2---:R-:W-:Y:S02]  /*4a90*/  IMAD.U32 R6, RZ, RZ, UR6 ;  /* 0x00000006ff067e24 */ /* 0x004fe4000f8e00ff */
[----:B------:R-:W-:Y:S02]  /*4aa0*/  IMAD.U32 R7, RZ, RZ, UR7 ;  /* 0x00000007ff077e24 */ /* 0x000fe4000f8e00ff */
[----:B----4-:R-:W-:Y:S02]  /*4ab0*/  IMAD.U32 R10, RZ, RZ, UR8 ;  /* 0x00000008ff0a7e24 */ /* 0x010fe4000f8e00ff */
[----:B------:R-:W-:-:S07]  /*4ac0*/  IMAD.U32 R11, RZ, RZ, UR9 ;  /* 0x00000009ff0b7e24 */ /* 0x000fce000f8e00ff */
[----:B------:R-:W-:-:S07]  /*4ad0*/  LEPC R20, `(.L_x_2264) ;  /* 0x000000001014794e */ /* 0x000fce0000000000 */
[----:B-1-3--:R-:W-:Y:S05]  /*4ae0*/  CALL.ABS.NOINC R14 ;  /* 0x000000000e007343 */ /* 0x00afea0003c00000 */
.L_x_2264:
[----:B------:R-:W-:Y:S01]  /*4af0*/  IMAD.MOV.U32 R16, RZ, RZ, RZ ;  /* 0x000000ffff107224 */ /* 0x000fe200078e00ff */
[----:B------:R-:W-:Y:S06]  /*4b00*/  BRA `(.L_x_2243) ;  /* 0x0000000000147947 */ /* 0x000fec0003800000 */
.L_x_2263:
[----:B------:R-:W2:Y:S02]  /*4b10*/  LDG.E.64 R4, desc[UR36][R4.64] ;  /* 0x0000002404047981 */ /* 0x000ea4000c1e1b00 */
[----:B--2---:R0:W2:Y:S02]  /*4b20*/  I2F.U64 R16, R4 ;  /* 0x0000000400107312 */ /* 0x0040a40000301000 */
[----:B0-2---:R-:W-:Y:S05]  /*4b30*/  BRA `(.L_x_2243) ;  /* 0x0000000000087947 */ /* 0x005fea0003800000 */
.L_x_2262:
[----:B------:R-:W2:Y:S02]  /*4b40*/  LDG.E R4, desc[UR36][R4.64] ;  /* 0x0000002404047981 */ /* 0x000ea4000c1e1900 */
[----:B--2---:R-:W-:-:S07]  /*4b50*/  I2FP.F32.U32 R16, R4 ;  /* 0x0000000400107245 */ /* 0x004fce0000201000 */
.L_x_2243:
[----:B------:R-:W-:Y:S05]  /*4b60*/  BSYNC.RECONVERGENT B6 ;  /* 0x0000000000067941 */ /* 0x000fea0003800200 */
.L_x_2237:
[----:B------:R-:W1:Y:S01]  /*4b70*/  LDCU.U8 UR6, c[0x0][0x3b5] ;  /* 0x000076a0ff0677ac */ /* 0x000e620008000000 */
[----:B0--3--:R-:W0:Y:S01]  /*4b80*/  LDC.64 R4, c[0x0][0x3a8] ;  /* 0x0000ea00ff047b82 */ /* 0x009e220000000a00 */
[----:B------:R-:W-:Y:S01]  /*4b90*/  BSSY.RECONVERGENT B6, `(.L_x_2265) ;  /* 0x00000e8000067945 */ /* 0x000fe20003800200 */
[----:B------:R-:W3:Y:S01]  /*4ba0*/  LDCU UR5, c[0x0][0x3bc] ;  /* 0x00007780ff0577ac */ /* 0x000ee20008000800 */
[----:B-1----:R-:W-:-:S04]  /*4bb0*/  UPRMT UR4, UR6, 0x9910, URZ ;  /* 0x0000991006047896 */ /* 0x002fc800080000ff */
[----:B------:R-:W-:Y:S01]  /*4bc0*/  UISETP.GT.AND UP0, UPT, UR4, 0x9, UPT ;  /* 0x000000090400788c */ /* 0x000fe2000bf04270 */
[----:B---3--:R-:W-:-:S05]  /*4bd0*/  IMAD R23, R23, UR5, RZ ;  /* 0x0000000517177c24 */ /* 0x008fca000f8e02ff */
        /* <DEDUP_REMOVED lines=11> */
[----:B------:R-:W3:Y:S02]  /*4c90*/  LDG.E.S8 R4, desc[UR36][R4.64] ;  /* 0x0000002404047981 */ /* 0x000ee4000c1e1300 */
[----:B---3--:R3:W0:Y:S01]  /*4ca0*/  I2F.S16 R24, R4 ;  /* 0x0000000400187306 */ /* 0x0086220000101400 */
[----:B------:R-:W-:Y:S05]  /*4cb0*/  BRA `(.L_x_2271) ;  /* 0x0000000c00547947 */ /* 0x000fea0003800000 */
.L_x_2269:
[----:B------:R-:W3:Y:S02]  /*4cc0*/  LDG.E.U8 R4, desc[UR36][R4.64] ;  /* 0x0000002404047981 */ /* 0x000ee4000c1e1100 */
[----:B---3--:R-:W-:Y:S01]  /*4cd0*/  I2FP.F32.U32 R24, R4 ;  /* 0x0000000400187245 */ /* 0x008fe20000201000 */
[----:B------:R-:W-:Y:S06]  /*4ce0*/  BRA `(.L_x_2271) ;  /* 0x0000000c00487947 */ /* 0x000fec0003800000 */
.L_x_2268:
[----:B------:R-:W-:-:S09]  /*4cf0*/  UISETP.NE.AND UP0, UPT, UR4, 0x2, UPT ;  /* 0x000000020400788c */ /* 0x000fd2000bf05270 */
[----:B------:R-:W-:Y:S05]  /*4d00*/  BRA.U !UP0, `(.L_x_2272) ;  /* 0x0000000108287547 */ /* 0x000fea000b800000 */
[----:B------:R-:W-:-:S09]  /*4d10*/  UISETP.NE.AND UP0, UPT, UR4, 0x3, UPT ;  /* 0x000000030400788c */ /* 0x000fd2000bf05270 */
[----:B------:R-:W-:Y:S05]  /*4d20*/  BRA.U !UP0, `(.L_x_2273) ;  /* 0x0000000108147547 */ /* 0x000fea000b800000 */
[----:B------:R-:W-:-:S09]  /*4d30*/  UISETP.NE.AND UP0, UPT, UR4, 0x4, UPT ;  /* 0x000000040400788c */ /* 0x000fd2000bf05270 */
[----:B------:R-:W-:Y:S05]  /*4d40*/  BRA.U UP0, `(.L_x_2270) ;  /* 0x0000000900d47547 */ /* 0x000fea000b800000 */
[----:B------:R-:W3:Y:S02]  /*4d50*/  LDG.E.64 R4, desc[UR36][R4.64] ;  /* 0x0000002404047981 */ /* 0x000ee4000c1e1b00 */
[----:B---3--:R0:W1:Y:S02]  /*4d60*/  I2F.S64 R24, R4 ;  /* 0x0000000400187312 */ /* 0x0080640000301400 */
[----:B01----:R-:W-:Y:S05]  /*4d70*/  BRA `(.L_x_2271) ;  /* 0x0000000c00247947 */ /* 0x003fea0003800000 */
.L_x_2273:
[----:B------:R-:W3:Y:S02]  /*4d80*/  LDG.E R4, desc[UR36][R4.64] ;  /* 0x0000002404047981 */ /* 0x000ee4000c1e1900 */
[----:B---3--:R-:W-:Y:S01]  /*4d90*/  I2FP.F32.S32 R24, R4 ;  /* 0x0000000400187245 */ /* 0x008fe20000201400 */
[----:B------:R-:W-:Y:S06]  /*4da0*/  BRA `(.L_x_2271) ;  /* 0x0000000c00187947 */ /* 0x000fec0003800000 */
.L_x_2272:
[----:B------:R-:W3:Y:S02]  /*4db0*/  LDG.E.U16 R4, desc[UR36][R4.64] ;  /* 0x0000002404047981 */ /* 0x000ee4000c1e1500 */
[----:B---3--:R0:W1:Y:S01]  /*4dc0*/  I2F.S16 R24, R4 ;  /* 0x0000000400187306 */ /* 0x0080620000101400 */
[----:B------:R-:W-:Y:S05]  /*4dd0*/  BRA `(.L_x_2271) ;  /* 0x0000000c000c7947 */ /* 0x000fea0003800000 */
.L_x_2267:
        /* <DEDUP_REMOVED lines=8> */
.L_x_2275:
[----:B------:R-:W3:Y:S02]  /*4e60*/  LDG.E.U16 R4, desc[UR36][R4.64] ;  /* 0x0000002404047981 */ /* 0x000ee4000c1e1500 */
[----:B---3--:R-:W-:Y:S01]  /*4e70*/  HADD2.F32 R24, -RZ, R4.H0_H0 ;  /* 0x20000004ff187230 */ /* 0x008fe20000004100 */
[----:B------:R-:W-:Y:S06]  /*4e80*/  BRA `(.L_x_2271) ;  /* 0x0000000800e07947 */ /* 0x000fec0003800000 */
.L_x_2274:
        /* <DEDUP_REMOVED lines=8> */
.L_x_2277:
[----:B------:R-:W3:Y:S02]  /*4f10*/  LDG.E.U16 R4, desc[UR36][R4.64] ;  /* 0x0000002404047981 */ /* 0x000ee4000c1e1500 */
[----:B---3--:R-:W-:Y:S01]  /*4f20*/  HADD2.F32 R24, -RZ, R4.H0_H0 ;  /* 0x20000004ff187230 */ /* 0x008fe20000004100 */
[----:B------:R-:W-:Y:S06]  /*4f30*/  BRA `(.L_x_2271) ;  /* 0x0000000800b47947 */ /* 0x000fec0003800000 */
.L_x_2276:
[----:B------:R-:W3:Y:S01]  /*4f40*/  LDG.E.64 R4, desc[UR36][R4.64] ;  /* 0x0000002404047981 */ /* 0x000ee2000c1e1b00 */
[----:B------:R-:W-:Y:S01]  /*4f50*/  UMOV UR4, 0xf0000000 ;  /* 0xf000000000047882 */ /* 0x000fe20000000000 */
[----:B------:R-:W-:Y:S02]  /*4f60*/  UMOV UR5, 0x380fffff ;  /* 0x380fffff00057882 */ /* 0x000fe40000000000 */
[----:B---3--:R-:W0:-:S15]  /*4f70*/  DSETP.GEU.AND P0, PT, |R4|, UR4, PT ;  /* 0x0000000404007e2a */ /* 0x008e1e000bf0e200 */
[----:B------:R-:W-:-:S15]  /*4f80*/  NOP ;  /* 0x0000000000007918 */ /* 0x000fde0000000000 */
[----:B------:R-:W-:-:S15]  /*4f90*/  NOP ;  /* 0x0000000000007918 */ /* 0x000fde0000000000 */
[----:B------:R-:W-:-:S15]  /*4fa0*/  NOP ;  /* 0x0000000000007918 */ /* 0x000fde0000000000 */
[----:B------:R-:W-:-:S04]  /*4fb0*/  NOP ;  /* 0x0000000000007918 */ /* 0x000fc80000000000 */
[----:B------:R-:W0:Y:S02]  /*4fc0*/  F2F.F32.F64 R24, R4 ;  /* 0x0000000400187310 */ /* 0x000e240000301000 */
[----:B0-----:R-:W-:Y:S01]  /*4fd0*/  @!P0 FMUL R24, R24, 1.175494350822287508e-38 ;  /* 0x0080000018188820 */ /* 0x001fe20000400000 */
[----:B------:R-:W-:Y:S06]  /*4fe0*/  BRA `(.L_x_2271) ;  /* 0x0000000800887947 */ /* 0x000fec0003800000 */
.L_x_2266:
        /* <DEDUP_REMOVED lines=8> */
[----:B------:R-:W3:Y:S02]  /*5070*/  LDG.E.U8 R4, desc[UR36][R4.64] ;  /* 0x0000002404047981 */ /* 0x000ee4000c1e1100 */
[----:B---3--:R-:W-:-:S04]  /*5080*/  ISETP.NE.AND P0, PT, R4, RZ, PT ;  /* 0x000000ff0400720c */ /* 0x008fc80003f05270 */
[----:B------:R-:W-:Y:S01]  /*5090*/  FSEL R24, RZ, 1, !P0 ;  /* 0x3f800000ff187808 */ /* 0x000fe20004000000 */
[----:B------:R-:W-:Y:S08]  /*50a0*/  BRA `(.L_x_2271) ;  /* 0x0000000800587947 */ /* 0x000ff00003800000 */
.L_x_2280:
        /* <DEDUP_REMOVED lines=11> */
.L_x_2279:
[----:B------:R-:W-:-:S09]  /*5160*/  UISETP.NE.AND UP0, UPT, UR4, 0xf, UPT ;  /* 0x0000000f0400788c */ /* 0x000fd2000bf05270 */
[----:B------:R-:W-:Y:S05]  /*5170*/  BRA.U !UP0, `(.L_x_2281) ;  /* 0x0000000108907547 */ /* 0x000fea000b800000 */
[----:B------:R-:W-:-:S09]  /*5180*/  UISETP.NE.AND UP0, UPT, UR4, 0x17, UPT ;  /* 0x000000170400788c */ /* 0x000fd2000bf05270 */
[----:B------:R-:W-:Y:S05]  /*5190*/  BRA.U !UP0, `(.L_x_2282) ;  /* 0x0000000108547547 */ /* 0x000fea000b800000 */
[----:B------:R-:W-:-:S09]  /*51a0*/  UISETP.NE.AND UP0, UPT, UR4, 0x18, UPT ;  /* 0x000000180400788c */ /* 0x000fd2000bf05270 */
[----:B------:R-:W-:Y:S05]  /*51b0*/  BRA.U UP0, `(.L_x_2270) ;  /* 0x0000000500b87547 */ /* 0x000fea000b800000 */
[----:B------:R-:W3:Y:S01]  /*51c0*/  LDG.E.U8 R24, desc[UR36][R4.64] ;  /* 0x0000002404187981 */ /* 0x000ee2000c1e1100 */
[----:B------:R-:W-:Y:S02]  /*51d0*/  IMAD.MOV.U32 R6, RZ, RZ, 0x1f ;  /* 0x0000001fff067424 */ /* 0x000fe400078e00ff */
[----:B---3--:R-:W-:-:S05]  /*51e0*/  IMAD.SHL.U32 R24, R24, 0x1000000, RZ ;  /* 0x0100000018187824 */ /* 0x008fca00078e00ff */
        /* <DEDUP_REMOVED lines=16> */
.L_x_2282:
[----:B------:R-:W3:Y:S02]  /*52f0*/  LDG.E.U8 R4, desc[UR36][R4.64] ;  /* 0x0000002404047981 */ /* 0x000ee4000c1e1100 */
[C---:B---3--:R-:W-:Y:S02]  /*5300*/  IMAD.SHL.U32 R0, R4.reuse, 0x2000000, RZ ;  /* 0x0200000004007824 */ /* 0x048fe400078e00ff */
        /* <DEDUP_REMOVED lines=11> */
.L_x_2281:
[----:B------:R-:W3:Y:S02]  /*53c0*/  LDG.E.U16 R4, desc[UR36][R4.64] ;  /* 0x0000002404047981 */ /* 0x000ee4000c1e1500 */
[----:B---3--:R-:W-:Y:S01]  /*53d0*/  IMAD.U32 R24, R4, 0x10000, RZ ;  /* 0x0001000004187824 */ /* 0x008fe200078e00ff */
[----:B------:R-:W-:Y:S06]  /*53e0*/  BRA `(.L_x_2271) ;  /* 0x0000000400887947 */ /* 0x000fec0003800000 */
.L_x_2278:
        /* <DEDUP_REMOVED lines=8> */
[----:B------:R-:W3:Y:S02]  /*5470*/  LDG.E.U16 R4, desc[UR36][R4.64] ;  /* 0x0000002404047981 */ /* 0x000ee4000c1e1500 */
[----:B---3--:R-:W-:Y:S01]  /*5480*/  I2FP.F32.U32 R24, R4 ;  /* 0x0000000400187245 */ /* 0x008fe20000201000 */
[----:B------:R-:W-:Y:S06]  /*5490*/  BRA `(.L_x_2271) ;  /* 0x00000004005c7947 */ /* 0x000fec0003800000 */
.L_x_2285:
[----:B------:R-:W3:Y:S01]  /*54a0*/  LDG.E.U8 R4, desc[UR36][R4.64] ;  /* 0x0000002404047981 */ /* 0x000ee2000c1e1100 */
[----:B------:R-:W-:Y:S01]  /*54b0*/  IMAD.MOV.U32 R24, RZ, RZ, RZ ;  /* 0x000000ffff187224 */ /* 0x000fe200078e00ff */
[----:B---3--:R-:W-:-:S13]  /*54c0*/  ISETP.NE.AND P0, PT, R4, RZ, PT ;  /* 0x000000ff0400720c */ /* 0x008fda0003f05270 */
        /* <DEDUP_REMOVED lines=17> */
.L_x_2287:
[----:B------:R-:W-:Y:S05]  /*55e0*/  BSYNC.RECONVERGENT B0 ;  /* 0x0000000000007941 */ /* 0x000fea0003800200 */
.L_x_2286:
[----:B------:R-:W-:Y:S01]  /*55f0*/  IMAD.SHL.U32 R0, R0, 0x100000, RZ ;  /* 0x0010000000007824 */ /* 0x000fe200078e00ff */
[----:B------:R-:W-:-:S04]  /*5600*/  LEA R3, R3, 0x3b800000, 0x17 ;  /* 0x3b80000003037811 */ /* 0x000fc800078eb8ff */
[----:B------:R-:W-:Y:S01]  /*5610*/  LOP3.LUT R24, R3, R0, R7, 0xfe, !PT ;  /* 0x0000000003187212 */ /* 0x000fe200078efe07 */
[----:B------:R-:W-:Y:S06]  /*5620*/  BRA `(.L_x_2271) ;  /* 0x0000000000f87947 */ /* 0x000fec0003800000 */
.L_x_2284:
        /* <DEDUP_REMOVED lines=20> */
.L_x_2289:
[----:B------:R-:W-:Y:S05]  /*5770*/  BSYNC.RECONVERGENT B0 ;  /* 0x0000000000007941 */ /* 0x000fea0003800200 */
.L_x_2288:
[----:B------:R-:W-:Y:S01]  /*5780*/  IMAD.SHL.U32 R0, R0, 0x200000, RZ ;  /* 0x0020000000007824 */ /* 0x000fe200078e00ff */
[----:B------:R-:W-:-:S04]  /*5790*/  LEA R3, R3, 0x37800000, 0x17 ;  /* 0x3780000003037811 */ /* 0x000fc800078eb8ff */
[----:B------:R-:W-:Y:S01]  /*57a0*/  LOP3.LUT R24, R3, R0, R7, 0xfe, !PT ;  /* 0x0000000003187212 */ /* 0x000fe200078efe07 */
[----:B------:R-:W-:Y:S06]  /*57b0*/  BRA `(.L_x_2271) ;  /* 0x0000000000947947 */ /* 0x000fec0003800000 */
.L_x_2283:
[----:B------:R-:W-:-:S09]  /*57c0*/  UISETP.NE.AND UP0, UPT, UR4, 0x1c, UPT ;  /* 0x0000001c0400788c */ /* 0x000fd2000bf05270 */
[----:B------:R-:W-:Y:S05]  /*57d0*/  BRA.U !UP0, `(.L_x_2290) ;  /* 0x0000000108847547 */ /* 0x000fea000b800000 */
[----:B------:R-:W-:-:S09]  /*57e0*/  UISETP.NE.AND UP0, UPT, UR4, 0x1d, UPT ;  /* 0x0000001d0400788c */ /* 0x000fd2000bf05270 */
[----:B------:R-:W-:Y:S05]  /*57f0*/  BRA.U !UP0, `(.L_x_2291) ;  /* 0x0000000108707547 */ /* 0x000fea000b800000 */
[----:B------:R-:W-:-:S09]  /*5800*/  UISETP.NE.AND UP0, UPT, UR4, 0x2c, UPT ;  /* 0x0000002c0400788c */ /* 0x000fd2000bf05270 */
[----:B------:R-:W-:Y:S05]  /*5810*/  BRA.U UP0, `(.L_x_2270) ;  /* 0x0000000100207547 */ /* 0x000fea000b800000 */
[----:B------:R-:W3:Y:S01]  /*5820*/  LDG.E.U8 R4, desc[UR36][R4.64] ;  /* 0x0000002404047981 */ /* 0x000ee2000c1e1100 */
[----:B------:R-:W-:Y:S01]  /*5830*/  IMAD.MOV.U32 R24, RZ, RZ, 0x400000 ;  /* 0x00400000ff187424 */ /* 0x000fe200078e00ff */
[----:B---3--:R-:W-:-:S13]  /*5840*/  ISETP.NE.AND P0, PT, R4, RZ, PT ;  /* 0x000000ff0400720c */ /* 0x008fda0003f05270 */
[----:B------:R-:W-:Y:S05]  /*5850*/  @!P0 BRA `(.L_x_2271) ;  /* 0x00000000006c8947 */ /* 0x000fea0003800000 */
[----:B------:R-:W-:-:S13]  /*5860*/  ISETP.NE.AND P0, PT, R4, 0xff, PT ;  /* 0x000000ff0400780c */ /* 0x000fda0003f05270 */
[----:B------:R-:W-:Y:S02]  /*5870*/  @!P0 IMAD.MOV.U32 R24, RZ, RZ, 0x7f800001 ;  /* 0x7f800001ff188424 */ /* 0x000fe400078e00ff */
[----:B------:R-:W-:Y:S01]  /*5880*/  @P0 IMAD.SHL.U32 R24, R4, 0x800000, RZ ;  /* 0x0080000004180824 */ /* 0x000fe200078e00ff */
[----:B------:R-:W-:Y:S06]  /*5890*/  BRA `(.L_x_2271) ;  /* 0x00000000005c7947 */ /* 0x000fec0003800000 */
.L_x_2270:
[----:B------:R-:W-:Y:S01]  /*58a0*/  MOV R14, 0x0 ;  /* 0x00000000000e7802 */ /* 0x000fe20000000f00 */
[----:B------:R-:W0:Y:S01]  /*58b0*/  LDCU.64 UR4, c[0x4][0x128] ;  /* 0x01002500ff0477ac */ /* 0x000e220008000a00 */
[----:B------:R-:W-:Y:S02]  /*58c0*/  IMAD.MOV.U32 R8, RZ, RZ, 0x4e ;  /* 0x0000004eff087424 */ /* 0x000fe400078e00ff */
[----:B------:R-:W-:Y:S01]  /*58d0*/  IMAD.MOV.U32 R12, RZ, RZ, 0x1 ;  /* 0x00000001ff0c7424 */ /* 0x000fe200078e00ff */
[----:B------:R-:W1:Y:S01]  /*58e0*/  LDCU.64 UR6, c[0x4][0x130] ;  /* 0x01002600ff0677ac */ /* 0x000e620008000a00 */
[----:B------:R-:W3:Y:S01]  /*58f0*/  LDC.64 R14, c[0x4][R14] ;  /* 0x010000000e0e7b82 */ /* 0x000ee20000000a00 */
[----:B------:R-:W-:Y:S01]  /*5900*/  IMAD.MOV.U32 R13, RZ, RZ, RZ ;  /* 0x000000ffff0d7224 */ /* 0x000fe200078e00ff */
[----:B------:R-:W2:Y:S01]  /*5910*/  LDCU.64 UR8, c[0x4][0x18] ;  /* 0x01000300ff0877ac */ /* 0x000ea20008000a00 */
[----:B0-----:R-:W-:Y:S02]  /*5920*/  IMAD.U32 R4, RZ, RZ, UR4 ;  /* 0x00000004ff047e24 */ /* 0x001fe4000f8e00ff */
[----:B------:R-:W-:-:S02]  /*5930*/  IMAD.U32 R5, RZ, RZ, UR5 ;  /* 0x00000005ff057e24 */ /* 0x000fc4000f8e00ff */
[----:B-1----:R-:W-:Y:S02]  /*5940*/  IMAD.U32 R6, RZ, RZ, UR6 ;  /* 0x00000006ff067e24 */ /* 0x002fe4000f8e00ff */
[----:B------:R-:W-:Y:S02]  /*5950*/  IMAD.U32 R7, RZ, RZ, UR7 ;  /* 0x00000007ff077e24 */ /* 0x000fe4000f8e00ff */
[----:B--2---:R-:W-:Y:S02]  /*5960*/  IMAD.U32 R10, RZ, RZ, UR8 ;  /* 0x00000008ff0a7e24 */ /* 0x004fe4000f8e00ff */
[----:B------:R-:W-:-:S07]  /*5970*/  IMAD.U32 R11, RZ, RZ, UR9 ;  /* 0x00000009ff0b7e24 */ /* 0x000fce000f8e00ff */
[----:B------:R-:W-:-:S07]  /*5980*/  LEPC R20, `(.L_x_2292) ;  /* 0x000000001014794e */ /* 0x000fce0000000000 */
[----:B---345:R-:W-:Y:S05]  /*5990*/  CALL.ABS.NOINC R14 ;  /* 0x000000000e007343 */ /* 0x038fea0003c00000 */
.L_x_2292:
[----:B------:R-:W-:Y:S01]  /*59a0*/  IMAD.MOV.U32 R24, RZ, RZ, RZ ;  /* 0x000000ffff187224 */ /* 0x000fe200078e00ff */
[----:B------:R-:W-:Y:S06]  /*59b0*/  BRA `(.L_x_2271) ;  /* 0x0000000000147947 */ /* 0x000fec0003800000 */
.L_x_2291:
[----:B------:R-:W3:Y:S02]  /*59c0*/  LDG.E.64 R4, desc[UR36][R4.64] ;  /* 0x0000002404047981 */ /* 0x000ee4000c1e1b00 */
[----:B---3--:R0:W1:Y:S02]  /*59d0*/  I2F.U64 R24, R4 ;  /* 0x0000000400187312 */ /* 0x0080640000301000 */
[----:B01----:R-:W-:Y:S05]  /*59e0*/  BRA `(.L_x_2271) ;  /* 0x0000000000087947 */ /* 0x003fea0003800000 */
.L_x_2290:
[----:B------:R-:W3:Y:S02]  /*59f0*/  LDG.E R4, desc[UR36][R4.64] ;  /* 0x0000002404047981 */ /* 0x000ee4000c1e1900 */
[----:B---3--:R-:W-:-:S07]  /*5a00*/  I2FP.F32.U32 R24, R4 ;  /* 0x0000000400187245 */ /* 0x008fce0000201000 */
.L_x_2271:
[----:B------:R-:W-:Y:S05]  /*5a10*/  BSYNC.RECONVERGENT B6 ;  /* 0x0000000000067941 */ /* 0x000fea0003800200 */
.L_x_2265:
[----:B--2-45:R-:W-:Y:S01]  /*5a20*/  FSETP.GT.FTZ.AND P0, PT, R16, RZ, PT ;  /* 0x000000ff1000720b */ /* 0x034fe20003f14000 */
[----:B------:R-:W-:-:S03]  /*5a30*/  VIADD R25, R25, 0x80 ;  /* 0x0000008019197836 */ /* 0x000fc60000000000 */
[----:B------:R-:W-:-:S09]  /*5a40*/  P2R R23, PR, RZ, 0x1 ;  /* 0x00000001ff177803 */ /* 0x000fd20000000000 */
.L_x_2236:
[----:B------:R-:W-:Y:S05]  /*5a50*/  BSYNC.RECONVERGENT B7 ;  /* 0x0000000000077941 */ /* 0x000fea0003800200 */
.L_x_2235:
[----:B------:R-:W-:Y:S01]  /*5a60*/  ISETP.GE.AND P1, PT, R25, R26, PT ;  /* 0x0000001a1900720c */ /* 0x000fe20003f26270 */
[----:B------:R-:W-:Y:S01]  /*5a70*/  BSSY.RECONVERGENT B7, `(.L_x_2293) ;  /* 0x00001db000077945 */ /* 0x000fe20003800200 */
[----:B------:R-:W-:Y:S01]  /*5a80*/  PLOP3.LUT P0, PT, PT, PT, PT, 0x8, 0x80 ;  /* 0x000000000080781c */ /* 0x000fe20003f0e170 */
[----:B------:R-:W-:-:S10]  /*5a90*/  IMAD.MOV.U32 R0, RZ, RZ, RZ ;  /* 0x000000ffff007224 */ /* 0x000fd400078e00ff */
[----:B------:R-:W-:Y:S05]  /*5aa0*/  @P1 BRA `(.L_x_2294) ;  /* 0x0000001c005c1947 */ /* 0x000fea0003800000 */
[----:B01234-:R-:W0:Y:S01]  /*5ab0*/  LDC.64 R4, c[0x0][0x3a0] ;  /* 0x0000e800ff047b82 */ /* 0x01fe220000000a00 */
        /* <DEDUP_REMOVED lines=20> */
.L_x_2299:
[----:B------:R-:W2:Y:S02]  /*5c00*/  LDG.E.U8 R4, desc[UR36][R4.64] ;  /* 0x0000002404047981 */ /* 0x000ea4000c1e1100 */
[----:B--2---:R-:W-:Y:S01]  /*5c10*/  I2FP.F32.U32 R16, R4 ;  /* 0x0000000400107245 */ /* 0x004fe20000201000 */
[----:B------:R-:W-:Y:S06]  /*5c20*/  BRA `(.L_x_2301) ;  /* 0x0000000c00487947 */ /* 0x000fec0003800000 */
.L_x_2298:
        /* <DEDUP_REMOVED lines=9> */
.L_x_2303:
[----:B------:R-:W2:Y:S02]  /*5cc0*/  LDG.E R4, desc[UR36][R4.64] ;  /* 0x0000002404047981 */ /* 0x000ea4000c1e1900 */
[----:B--2---:R-:W-:Y:S01]  /*5cd0*/  I2FP.F32.S32 R16, R4 ;  /* 0x0000000400107245 */ /* 0x004fe20000201400 */
[----:B------:R-:W-:Y:S06]  /*5ce0*/  BRA `(.L_x_2301) ;  /* 0x0000000c00187947 */ /* 0x000fec0003800000 */
.L_x_2302:
[----:B------:R-:W2:Y:S02]  /*5cf0*/  LDG.E.U16 R4, desc[UR36][R4.64] ;  /* 0x0000002404047981 */ /* 0x000ea4000c1e1500 */
[----:B--2---:R0:W1:Y:S01]  /*5d00*/  I2F.S16 R16, R4 ;  /* 0x0000000400107306 */ /* 0x0040620000101400 */
[----:B------:R-:W-:Y:S05]  /*5d10*/  BRA `(.L_x_2301) ;  /* 0x0000000c000c7947 */ /* 0x000fea0003800000 */
.L_x_2297:
        /* <DEDUP_REMOVED lines=8> */
.L_x_2305:
[----:B------:R-:W2:Y:S02]  /*5da0*/  LDG.E.U16 R4, desc[UR36][R4.64] ;  /* 0x0000002404047981 */ /* 0x000ea4000c1e1500 */
[----:B--2---:R-:W-:Y:S01]  /*5db0*/  HADD2.F32 R16, -RZ, R4.H0_H0 ;  /* 0x20000004ff107230 */ /* 0x004fe20000004100 */
[----:B------:R-:W-:Y:S06]  /*5dc0*/  BRA `(.L_x_2301) ;  /* 0x0000000800e07947 */ /* 0x000fec0003800000 */
.L_x_2304:
        /* <DEDUP_REMOVED lines=8> */
.L_x_2307:
[----:B------:R-:W2:Y:S02]  /*5e50*/  LDG.E.U16 R4, desc[UR36][R4.64] ;  /* 0x0000002404047981 */ /* 0x000ea4000c1e1500 */
[----:B--2---:R-:W-:Y:S01]  /*5e60*/  HADD2.F32 R16, -RZ, R4.H0_H0 ;  /* 0x20000004ff107230 */ /* 0x004fe20000004100 */
[----:B------:R-:W-:Y:S06]  /*5e70*/  BRA `(.L_x_2301) ;  /* 0x0000000800b47947 */ /* 0x000fec0003800000 */
.L_x_2306:
        /* <DEDUP_REMOVED lines=11> */
.L_x_2296:
        /* <DEDUP_REMOVED lines=12> */
.L_x_2310:
        /* <DEDUP_REMOVED lines=11> */
.L_x_2309:
        /* <DEDUP_REMOVED lines=25> */
.L_x_2312:
        /* <DEDUP_REMOVED lines=13> */
.L_x_2311:
[----:B------:R-:W2:Y:S02]  /*6300*/  LDG.E.U16 R4, desc[UR36][R4.64] ;  /* 0x0000002404047981 */ /* 0x000ea4000c1e1500 */
[----:B--2---:R-:W-:Y:S01]  /*6310*/  IMAD.U32 R16, R4, 0x10000, RZ ;  /* 0x0001000004107824 */ /* 0x004fe200078e00ff */
[----:B------:R-:W-:Y:S06]  /*6320*/  BRA `(.L_x_2301) ;  /* 0x0000000400887947 */ /* 0x000fec0003800000 */
.L_x_2308:
        /* <DEDUP_REMOVED lines=11> */
.L_x_2315:
        /* <DEDUP_REMOVED lines=20> */
.L_x_2317:
[----:B------:R-:W-:Y:S05]  /*6520*/  BSYNC.RECONVERGENT B0 ;  /* 0x0000000000007941 */ /* 0x000fea0003800200 */
.L_x_2316:
[----:B------:R-:W-:Y:S01]  /*6530*/  IMAD.SHL.U32 R0, R0, 0x100000, RZ ;  /* 0x0010000000007824 */ /* 0x000fe200078e00ff */
[----:B------:R-:W-:-:S04]  /*6540*/  LEA R3, R3, 0x3b800000, 0x17 ;  /* 0x3b80000003037811 */ /* 0x000fc800078eb8ff */
[----:B------:R-:W-:Y:S01]  /*6550*/  LOP3.LUT R16, R3, R0, R7, 0xfe, !PT ;  /* 0x0000000003107212 */ /* 0x000fe200078efe07 */
[----:B------:R-:W-:Y:S06]  /*6560*/  BRA `(.L_x_2301) ;  /* 0x0000000000f87947 */ /* 0x000fec0003800000 */
.L_x_2314:
        /* <DEDUP_REMOVED lines=20> */
.L_x_2319:
[----:B------:R-:W-:Y:S05]  /*66b0*/  BSYNC.RECONVERGENT B0 ;  /* 0x0000000000007941 */ /* 0x000fea0003800200 */
.L_x_2318:
[----:B------:R-:W-:Y:S01]  /*66c0*/  IMAD.SHL.U32 R0, R0, 0x200000, RZ ;  /* 0x0020000000007824 */ /* 0x000fe200078e00ff */
[----:B------:R-:W-:-:S04]  /*66d0*/  LEA R3, R3, 0x37800000, 0x17 ;  /* 0x3780000003037811 */ /* 0x000fc800078eb8ff */
[----:B------:R-:W-:Y:S01]  /*66e0*/  LOP3.LUT R16, R3, R0, R7, 0xfe, !PT ;  /* 0x0000000003107212 */ /* 0x000fe200078efe07 */
[----:B------:R-:W-:Y:S06]  /*66f0*/  BRA `(.L_x_2301) ;  /* 0x0000000000947947 */ /* 0x000fec0003800000 */
.L_x_2313:
        /* <DEDUP_REMOVED lines=14> */
.L_x_2300:
        /* <DEDUP_REMOVED lines=16> */
.L_x_2322:
[----:B------:R-:W-:Y:S01]  /*68e0*/  IMAD.MOV.U32 R16, RZ, RZ, RZ ;  /* 0x000000ffff107224 */ /* 0x000fe200078e00ff */
[----:B------:R-:W-:Y:S06]  /*68f0*/  BRA `(.L_x_2301) ;  /* 0x0000000000147947 */ /* 0x000fec0003800000 */
.L_x_2321:
[----:B------:R-:W2:Y:S02]  /*6900*/  LDG.E.64 R4, desc[UR36][R4.64] ;  /* 0x0000002404047981 */ /* 0x000ea4000c1e1b00 */
[----:B--2---:R0:W1:Y:S02]  /*6910*/  I2F.U64 R16, R4 ;  /* 0x0000000400107312 */ /* 0x0040640000301000 */
[----:B01----:R-:W-:Y:S05]  /*6920*/  BRA `(.L_x_2301) ;  /* 0x0000000000087947 */ /* 0x003fea0003800000 */
.L_x_2320:
[----:B------:R-:W2:Y:S02]  /*6930*/  LDG.E R4, desc[UR36][R4.64] ;  /* 0x0000002404047981 */ /* 0x000ea4000c1e1900 */
[----:B--2---:R-:W-:-:S07]  /*6940*/  I2FP.F32.U32 R16, R4 ;  /* 0x0000000400107245 */ /* 0x004fce0000201000 */
.L_x_2301:
[----:B------:R-:W-:Y:S05]  /*6950*/  BSYNC.RECONVERGENT B6 ;  /* 0x0000000000067941 */ /* 0x000fea0003800200 */
.L_x_2295:
[----:B------:R-:W1:Y:S01]  /*6960*/  LDCU.U8 UR6, c[0x0][0x3b5] ;  /* 0x000076a0ff0677ac */ /* 0x000e620008000000 */
[----:B0-2-4-:R-:W0:Y:S01]  /*6970*/  LDC.64 R4, c[0x0][0x3a8] ;  /* 0x0000ea00ff047b82 */ /* 0x015e220000000a00 */
[----:B------:R-:W-:Y:S01]  /*6980*/  BSSY.RECONVERGENT B6, `(.L_x_2323) ;  /* 0x00000e8000067945 */ /* 0x000fe20003800200 */
        /* <DEDUP_REMOVED lines=16> */
[----:B--2---:R-:W0:Y:S01]  /*6a90*/  I2F.S16 R0, R0 ;  /* 0x0000000000007306 */ /* 0x004e220000101400 */
[----:B------:R-:W-:Y:S05]  /*6aa0*/  BRA `(.L_x_2329) ;  /* 0x0000000c00547947 */ /* 0x000fea0003800000 */
.L_x_2327:
[----:B------:R-:W2:Y:S02]  /*6ab0*/  LDG.E.U8 R0, desc[UR36][R4.64] ;  /* 0x0000002404007981 */ /* 0x000ea4000c1e1100 */
[----:B--2---:R-:W-:Y:S01]  /*6ac0*/  I2FP.F32.U32 R0, R0 ;  /* 0x0000000000007245 */ /* 0x004fe20000201000 */
[----:B------:R-:W-:Y:S06]  /*6ad0*/  BRA `(.L_x_2329) ;  /* 0x0000000c00487947 */ /* 0x000fec0003800000 */
.L_x_2326:
        /* <DEDUP_REMOVED lines=8> */
[----:B-12---:R-:W-:Y:S05]  /*6b60*/  BRA `(.L_x_2329) ;  /* 0x0000000c00247947 */ /* 0x006fea0003800000 */
.L_x_2331:
[----:B------:R-:W2:Y:S02]  /*6b70*/  LDG.E R0, desc[UR36][R4.64] ;  /* 0x0000002404007981 */ /* 0x000ea4000c1e1900 */
[----:B--2---:R-:W-:Y:S01]  /*6b80*/  I2FP.F32.S32 R0, R0 ;  /* 0x0000000000007245 */ /* 0x004fe20000201400 */
[----:B------:R-:W-:Y:S06]  /*6b90*/  BRA `(.L_x_2329) ;  /* 0x0000000c00187947 */ /* 0x000fec0003800000 */
.L_x_2330:
[----:B------:R-:W2:Y:S02]  /*6ba0*/  LDG.E.U16 R0, desc[UR36][R4.64] ;  /* 0x0000002404007981 */ /* 0x000ea4000c1e1500 */
[----:B--2---:R-:W1:Y:S01]  /*6bb0*/  I2F.S16 R0, R0 ;  /* 0x0000000000007306 */ /* 0x004e620000101400 */
[----:B------:R-:W-:Y:S05]  /*6bc0*/  BRA `(.L_x_2329) ;  /* 0x0000000c000c7947 */ /* 0x000fea0003800000 */
.L_x_2325:
        /* <DEDUP_REMOVED lines=8> */
.L_x_2333:
[----:B------:R-:W2:Y:S02]  /*6c50*/  LDG.E.U16 R0, desc[UR36][R4.64] ;  /* 0x0000002404007981 */ /* 0x000ea4000c1e1500 */
[----:B--2---:R-:W-:Y:S01]  /*6c60*/  HADD2.F32 R0, -RZ, R0.H0_H0 ;  /* 0x20000000ff007230 */ /* 0x004fe20000004100 */
[----:B------:R-:W-:Y:S06]  /*6c70*/  BRA `(.L_x_2329) ;  /* 0x0000000800e07947 */ /* 0x000fec0003800000 */
.L_x_2332:
        /* <DEDUP_REMOVED lines=8> */
.L_x_2335:
[----:B------:R-:W2:Y:S02]  /*6d00*/  LDG.E.U16 R0, desc[UR36][R4.64] ;  /* 0x0000002404007981 */ /* 0x000ea4000c1e1500 */
[----:B--2---:R-:W-:Y:S01]  /*6d10*/  HADD2.F32 R0, -RZ, R0.H0_H0 ;  /* 0x20000000ff007230 */ /* 0x004fe20000004100 */
[----:B------:R-:W-:Y:S06]  /*6d20*/  BRA `(.L_x_2329) ;  /* 0x0000000800b47947 */ /* 0x000fec0003800000 */
.L_x_2334:
        /* <DEDUP_REMOVED lines=11> */
.L_x_2324:
        /* <DEDUP_REMOVED lines=12> */
.L_x_2338:
        /* <DEDUP_REMOVED lines=11> */
.L_x_2337:
        /* <DEDUP_REMOVED lines=25> */
.L_x_2340:
        /* <DEDUP_REMOVED lines=13> */
.L_x_2339:
[----:B------:R-:W2:Y:S02]  /*71b0*/  LDG.E.U16 R0, desc[UR36][R4.64] ;  /* 0x0000002404007981 */ /* 0x000ea4000c1e1500 */
[----:B--2---:R-:W-:Y:S01]  /*71c0*/  IMAD.U32 R0, R0, 0x10000, RZ ;  /* 0x0001000000007824 */ /* 0x004fe200078e00ff */
[----:B------:R-:W-:Y:S06]  /*71d0*/  BRA `(.L_x_2329) ;  /* 0x0000000400887947 */ /* 0x000fec0003800000 */
.L_x_2336:
        /* <DEDUP_REMOVED lines=11> */
.L_x_2343:
        /* <DEDUP_REMOVED lines=20> */
.L_x_2345:
[----:B------:R-:W-:Y:S05]  /*73d0*/  BSYNC.RECONVERGENT B0 ;  /* 0x0000000000007941 */ /* 0x000fea0003800200 */
.L_x_2344:
[----:B------:R-:W-:Y:S01]  /*73e0*/  IMAD.SHL.U32 R0, R0, 0x100000, RZ ;  /* 0x0010000000007824 */ /* 0x000fe200078e00ff */
[----:B------:R-:W-:-:S04]  /*73f0*/  LEA R3, R3, 0x3b800000, 0x17 ;  /* 0x3b80000003037811 */ /* 0x000fc800078eb8ff */
[----:B------:R-:W-:Y:S01]  /*7400*/  LOP3.LUT R0, R3, R0, R7, 0xfe, !PT ;  /* 0x0000000003007212 */ /* 0x000fe200078efe07 */
[----:B------:R-:W-:Y:S06]  /*7410*/  BRA `(.L_x_2329) ;  /* 0x0000000000f87947 */ /* 0x000fec0003800000 */
.L_x_2342:
        /* <DEDUP_REMOVED lines=20> */
.L_x_2347:
[----:B------:R-:W-:Y:S05]  /*7560*/  BSYNC.RECONVERGENT B0 ;  /* 0x0000000000007941 */ /* 0x000fea0003800200 */
.L_x_2346:
[----:B------:R-:W-:Y:S01]  /*7570*/  IMAD.SHL.U32 R0, R0, 0x200000, RZ ;  /* 0x0020000000007824 */ /* 0x000fe200078e00ff */
[----:B------:R-:W-:-:S04]  /*7580*/  LEA R3, R3, 0x37800000, 0x17 ;  /* 0x3780000003037811 */ /* 0x000fc800078eb8ff */
[----:B------:R-:W-:Y:S01]  /*7590*/  LOP3.LUT R0, R3, R0, R7, 0xfe, !PT ;  /* 0x0000000003007212 */ /* 0x000fe200078efe07 */
[----:B------:R-:W-:Y:S06]  /*75a0*/  BRA `(.L_x_2329) ;  /* 0x0000000000947947 */ /* 0x000fec0003800000 */
.L_x_2341:
        /* <DEDUP_REMOVED lines=14> */
.L_x_2328:
        /* <DEDUP_REMOVED lines=16> */
.L_x_2350:
[----:B------:R-:W-:Y:S01]  /*7790*/  IMAD.MOV.U32 R0, RZ, RZ, RZ ;  /* 0x000000ffff007224 */ /* 0x000fe200078e00ff */
[----:B------:R-:W-:Y:S06]  /*77a0*/  BRA `(.L_x_2329) ;  /* 0x0000000000147947 */ /* 0x000fec0003800000 */
.L_x_2349:
[----:B------:R-:W2:Y:S02]  /*77b0*/  LDG.E.64 R4, desc[UR36][R4.64] ;  /* 0x0000002404047981 */ /* 0x000ea4000c1e1b00 */
[----:B--2---:R0:W1:Y:S02]  /*77c0*/  I2F.U64 R0, R4 ;  /* 0x0000000400007312 */ /* 0x0040640000301000 */
[----:B01----:R-:W-:Y:S05]  /*77d0*/  BRA `(.L_x_2329) ;  /* 0x0000000000087947 */ /* 0x003fea0003800000 */
.L_x_2348:
[----:B------:R-:W2:Y:S02]  /*77e0*/  LDG.E R0, desc[UR36][R4.64] ;  /* 0x0000002404007981 */ /* 0x000ea4000c1e1900 */
[----:B--2---:R-:W-:-:S07]  /*77f0*/  I2FP.F32.U32 R0, R0 ;  /* 0x0000000000007245 */ /* 0x004fce0000201000 */
.L_x_2329:
[----:B------:R-:W-:Y:S05]  /*7800*/  BSYNC.RECONVERGENT B6 ;  /* 0x0000000000067941 */ /* 0x000fea0003800200 */
.L_x_2323:
[----:B---3-5:R-:W-:-:S13]  /*7810*/  FSETP.GT.FTZ.AND P0, PT, R16, RZ, PT ;  /* 0x000000ff1000720b */ /* 0x028fda0003f14000 */
.L_x_2294:
[----:B------:R-:W-:Y:S05]  /*7820*/  BSYNC.RECONVERGENT B7 ;  /* 0x0000000000077941 */ /* 0x000fea0003800200 */
.L_x_2293:
[----:B------:R-:W-:Y:S01]  /*7830*/  ISETP.NE.AND P4, PT, R17, RZ, PT ;  /* 0x000000ff1100720c */ /* 0x000fe20003f85270 */
[----:B------:R-:W2:Y:S01]  /*7840*/  LDCU UR4, c[0x0][0x388] ;  /* 0x00007100ff0477ac */ /* 0x000ea20008000800 */
[----:B------:R-:W3:Y:S01]  /*7850*/  LDC.U8 R17, c[0x0][0x3c0] ;  /* 0x0000f000ff117b82 */ /* 0x000ee20000000000 */
[----:B------:R-:W-:Y:S01]  /*7860*/  ISETP.NE.AND P3, PT, R19, RZ, PT ;  /* 0x000000ff1300720c */ /* 0x000fe20003f65270 */
[----:B01----:R-:W-:Y:S01]  /*7870*/  IMAD.MOV.U32 R16, RZ, RZ, R0 ;  /* 0x000000ffff107224 */ /* 0x003fe200078e0000 */
[----:B------:R-:W-:Y:S01]  /*7880*/  ISETP.NE.AND P2, PT, R23, RZ, PT ;  /* 0x000000ff1700720c */ /* 0x000fe20003f45270 */
[----:B------:R-:W-:Y:S01]  /*7890*/  BSSY.RECONVERGENT B7, `(.L_x_2351) ;  /* 0x00002bc000077945 */ /* 0x000fe20003800200 */
[----:B------:R-:W-:-:S03]  /*78a0*/  ISETP.GE.AND P1, PT, R27, R26, PT ;  /* 0x0000001a1b00720c */ /* 0x000fc60003f26270 */
[----:B------:R-:W-:Y:S03]  /*78b0*/  BSSY.RELIABLE B6, `(.L_x_2352) ;  /* 0x00001d5000067945 */ /* 0x000fe60003800100 */
[----:B--2---:R-:W-:-:S03]  /*78c0*/  @!P4 FMUL.FTZ R18, R18, UR4 ;  /* 0x000000041212cc20 */ /* 0x004fc60008410000 */
[----:B----4-:R-:W-:Y:S02]  /*78d0*/  @!P3 FMUL.FTZ R22, R22, UR4 ;  /* 0x000000041616bc20 */ /* 0x010fe40008410000 */
[----:B------:R-:W-:Y:S01]  /*78e0*/  @!P2 FMUL.FTZ R24, R24, UR4 ;  /* 0x000000041818ac20 */ /* 0x000fe20008410000 */
[----:B------:R-:W-:Y:S01]  /*78f0*/  @!P0 FMUL.FTZ R16, R16, UR4 ;  /* 0x0000000410108c20 */ /* 0x000fe20008410000 */
[----:B------:R-:W-:Y:S06]  /*7900*/  @P1 BRA `(.L_x_2353) ;  /* 0x0000001c00301947 */ /* 0x000fec0003800000 */
[----:B------:R-:W0:Y:S01]  /*7910*/  LDCU UR4, c[0x0][0x3c4] ;  /* 0x00007880ff0477ac */ /* 0x000e220008000800 */
[----:B------:R-:W1:Y:S01]  /*7920*/  LDC.64 R8, c[0x0][0x398] ;  /* 0x0000e600ff087b82 */ /* 0x000e620000000a00 */
[----:B------:R-:W-:Y:S01]  /*7930*/  IMAD R0, R2, 0x200, R27 ;  /* 0x0000020002007824 */ /* 0x000fe200078e021b */
[----:B---3--:R-:W-:Y:S01]  /*7940*/  PRMT R4, R17, 0x9910, RZ ;  /* 0x0000991011047816 */ /* 0x008fe200000000ff */
[----:B------:R-:W-:Y:S02]  /*7950*/  VIADD R27, R27, 0x80 ;  /* 0x000000801b1b7836 */ /* 0x000fe40000000000 */
[----:B0-----:R-:W-:Y:S02]  /*7960*/  IMAD R3, R0, UR4, RZ ;  /* 0x0000000400037c24 */ /* 0x001fe4000f8e02ff */
[----:B------:R-:W-:-:S05]  /*7970*/  IMAD.MOV.U32 R0, RZ, RZ, R4 ;  /* 0x000000ffff007224 */ /* 0x000fca00078e0004 */
[----:B------:R-:W-:Y:S02]  /*7980*/  ISETP.GT.AND P0, PT, R0, 0x9, PT ;  /* 0x000000090000780c */ /* 0x000fe40003f04270 */
[----:B-1----:R-:W-:-:S05]  /*7990*/  IADD3 R8, P1, PT, R3, R8, RZ ;  /* 0x0000000803087210 */ /* 0x002fca0007f3e0ff */
        /* <DEDUP_REMOVED lines=10> */
[----:B------:R-:W0:Y:S02]  /*7a40*/  F2I.FTZ.TRUNC.NTZ R3, R18 ;  /* 0x0000001200037305 */ /* 0x000e24000021f100 */
[----:B0-----:R0:W-:Y:S01]  /*7a50*/  STG.E.U8 desc[UR36][R8.64], R3 ;  /* 0x0000000308007986 */ /* 0x0011e2000c101124 */
[----:B------:R-:W-:Y:S05]  /*7a60*/  BRA `(.L_x_2359) ;  /* 0x0000000c003c7947 */ /* 0x000fea0003800000 */
.L_x_2357:
[----:B------:R-:W0:Y:S02]  /*7a70*/  F2I.S64.TRUNC R18, R18 ;  /* 0x0000001200127311 */ /* 0x000e24000020d900 */
[----:B0-----:R-:W-:-:S05]  /*7a80*/  IMAD.MOV.U32 R3, RZ, RZ, R18 ;  /* 0x000000ffff037224 */ /* 0x001fca00078e0012 */
[----:B------:R0:W-:Y:S01]  /*7a90*/  STG.E.U8 desc[UR36][R8.64], R3 ;  /* 0x0000000308007986 */ /* 0x0001e2000c101124 */
[----:B------:R-:W-:Y:S05]  /*7aa0*/  BRA `(.L_x_2359) ;  /* 0x0000000c002c7947 */ /* 0x000fea0003800000 */
.L_x_2356:
[----:B------:R-:W-:-:S13]  /*7ab0*/  ISETP.NE.AND P0, PT, R0, 0x2, PT ;  /* 0x000000020000780c */ /* 0x000fda0003f05270 */
[----:B------:R-:W-:Y:S05]  /*7ac0*/  @!P0 BRA `(.L_x_2360) ;  /* 0x0000000000288947 */ /* 0x000fea0003800000 */
[----:B------:R-:W-:-:S13]  /*7ad0*/  ISETP.NE.AND P0, PT, R0, 0x3, PT ;  /* 0x000000030000780c */ /* 0x000fda0003f05270 */
[----:B------:R-:W-:Y:S05]  /*7ae0*/  @!P0 BRA `(.L_x_2361) ;  /* 0x0000000000148947 */ /* 0x000fea0003800000 */
[----:B------:R-:W-:-:S13]  /*7af0*/  ISETP.NE.AND P0, PT, R0, 0x4, PT ;  /* 0x000000040000780c */ /* 0x000fda0003f05270 */
[----:B------:R-:W-:Y:S05]  /*7b00*/  @P0 BRA `(.L_x_2358) ;  /* 0x0000000800800947 */ /* 0x000fea0003800000 */
[----:B------:R-:W0:Y:S02]  /*7b10*/  F2I.S64.TRUNC R18, R18 ;  /* 0x0000001200127311 */ /* 0x000e24000020d900 */
[----:B0-----:R0:W-:Y:S01]  /*7b20*/  STG.E.64 desc[UR36][R8.64], R18 ;  /* 0x0000001208007986 */ /* 0x0011e2000c101b24 */
[----:B------:R-:W-:Y:S05]  /*7b30*/  BRA `(.L_x_2359) ;  /* 0x0000000c00087947 */ /* 0x000fea0003800000 */
.L_x_2361:
[----:B------:R-:W0:Y:S02]  /*7b40*/  F2I.FTZ.TRUNC.NTZ R3, R18 ;  /* 0x0000001200037305 */ /* 0x000e24000021f100 */
[----:B0-----:R0:W-:Y:S01]  /*7b50*/  STG.E desc[UR36][R8.64], R3 ;  /* 0x0000000308007986 */ /* 0x0011e2000c101924 */
[----:B------:R-:W-:Y:S05]  /*7b60*/  BRA `(.L_x_2359) ;  /* 0x0000000800fc7947 */ /* 0x000fea0003800000 */
.L_x_2360:
[----:B------:R-:W0:Y:S02]  /*7b70*/  F2I.FTZ.TRUNC.NTZ R3, R18 ;  /* 0x0000001200037305 */ /* 0x000e24000021f100 */
[----:B0-----:R0:W-:Y:S01]  /*7b80*/  STG.E.U16 desc[UR36][R8.64], R3 ;  /* 0x0000000308007986 */ /* 0x0011e2000c101524 */
[----:B------:R-:W-:Y:S05]  /*7b90*/  BRA `(.L_x_2359) ;  /* 0x0000000800f07947 */ /* 0x000fea0003800000 */
.L_x_2355:
[----:B------:R-:W-:-:S13]  /*7ba0*/  ISETP.GT.AND P0, PT, R0, 0x6, PT ;  /* 0x000000060000780c */ /* 0x000fda0003f04270 */
[----:B------:R-:W-:Y:S05]  /*7bb0*/  @P0 BRA `(.L_x_2362) ;  /* 0x0000000000240947 */ /* 0x000fea0003800000 */
[----:B------:R-:W-:-:S13]  /*7bc0*/  ISETP.NE.AND P0, PT, R0, 0x5, PT ;  /* 0x000000050000780c */ /* 0x000fda0003f05270 */
[----:B------:R-:W-:Y:S05]  /*7bd0*/  @!P0 BRA `(.L_x_2363) ;  /* 0x0000000000108947 */ /* 0x000fea0003800000 */
[----:B------:R-:W-:-:S13]  /*7be0*/  ISETP.NE.AND P0, PT, R0, 0x6, PT ;  /* 0x000000060000780c */ /* 0x000fda0003f05270 */
[----:B------:R-:W-:Y:S05]  /*7bf0*/  @P0 BRA `(.L_x_2358) ;  /* 0x0000000800440947 */ /* 0x000fea0003800000 */
[----:B------:R0:W-:Y:S01]  /*7c00*/  STG.E desc[UR36][R8.64], R18 ;  /* 0x0000001208007986 */ /* 0x0001e2000c101924 */
[----:B------:R-:W-:Y:S05]  /*7c10*/  BRA `(.L_x_2359) ;  /* 0x0000000800d07947 */ /* 0x000fea0003800000 */
.L_x_2363:
[----:B------:R-:W-:-:S05]  /*7c20*/  F2FP.F16.F32.PACK_AB R18, RZ, R18 ;  /* 0x00000012ff12723e */ /* 0x000fca00000000ff */
[----:B------:R0:W-:Y:S01]  /*7c30*/  STG.E.U16 desc[UR36][R8.64], R18 ;  /* 0x0000001208007986 */ /* 0x0001e2000c101524 */
[----:B------:R-:W-:Y:S05]  /*7c40*/  BRA `(.L_x_2359) ;  /* 0x0000000800c47947 */ /* 0x000fea0003800000 */
.L_x_2362:
[----:B------:R-:W-:-:S13]  /*7c50*/  ISETP.NE.AND P0, PT, R0, 0x7, PT ;  /* 0x000000070000780c */ /* 0x000fda0003f05270 */
[----:B------:R-:W-:Y:S05]  /*7c60*/  @!P0 BRA `(.L_x_2364) ;  /* 0x00000000002c8947 */ /* 0x000fea0003800000 */
[----:B------:R-:W-:-:S13]  /*7c70*/  ISETP.NE.AND P0, PT, R0, 0x8, PT ;  /* 0x000000080000780c */ /* 0x000fda0003f05270 */
[----:B------:R-:W-:Y:S05]  /*7c80*/  @!P0 BRA `(.L_x_2365) ;  /* 0x0000000000148947 */ /* 0x000fea0003800000 */
[----:B------:R-:W-:-:S13]  /*7c90*/  ISETP.NE.AND P0, PT, R0, 0x9, PT ;  /* 0x000000090000780c */ /* 0x000fda0003f05270 */
[----:B------:R-:W-:Y:S05]  /*7ca0*/  @P0 BRA `(.L_x_2358) ;  /* 0x0000000800180947 */ /* 0x000fea0003800000 */
[----:B------:R-:W-:-:S05]  /*7cb0*/  IMAD.MOV.U32 R19, RZ, RZ, RZ ;  /* 0x000000ffff137224 */ /* 0x000fca00078e00ff */
[----:B------:R0:W-:Y:S01]  /*7cc0*/  STG.E.64 desc[UR36][R8.64], R18 ;  /* 0x0000001208007986 */ /* 0x0001e2000c101b24 */
[----:B------:R-:W-:Y:S05]  /*7cd0*/  BRA `(.L_x_2359) ;  /* 0x0000000800a07947 */ /* 0x000fea0003800000 */
.L_x_2365:
[----:B------:R-:W-:-:S04]  /*7ce0*/  F2FP.F16.F32.PACK_AB R3, RZ, R18 ;  /* 0x00000012ff03723e */ /* 0x000fc800000000ff */
[----:B------:R-:W-:-:S05]  /*7cf0*/  PRMT R3, R3, 0x5410, RZ ;  /* 0x0000541003037816 */ /* 0x000fca00000000ff */
[----:B------:R0:W-:Y:S01]  /*7d00*/  STG.E desc[UR36][R8.64], R3 ;  /* 0x0000000308007986 */ /* 0x0001e2000c101924 */
[----:B------:R-:W-:Y:S05]  /*7d10*/  BRA `(.L_x_2359) ;  /* 0x0000000800907947 */ /* 0x000fea0003800000 */
.L_x_2364:
[----:B------:R-:W-:-:S06]  /*7d20*/  FMUL.FTZ R4, R18, 1 ;  /* 0x3f80000012047820 */ /* 0x000fcc0000410000 */
[----:B------:R-:W0:Y:S02]  /*7d30*/  F2F.F64.F32 R4, R4 ;  /* 0x0000000400047310 */ /* 0x000e240000201800 */
[----:B0-----:R0:W-:Y:S01]  /*7d40*/  STG.E.64 desc[UR36][R8.64], R4 ;  /* 0x0000000408007986 */ /* 0x0011e2000c101b24 */
[----:B------:R-:W-:Y:S05]  /*7d50*/  BRA `(.L_x_2359) ;  /* 0x0000000800807947 */ /* 0x000fea0003800000 */
.L_x_2354:
        /* <DEDUP_REMOVED lines=8> */
[----:B------:R-:W-:-:S04]  /*7de0*/  FSETP.NEU.FTZ.AND P0, PT, R18, RZ, PT ;  /* 0x000000ff1200720b */ /* 0x000fc80003f1d000 */
[----:B------:R-:W-:-:S05]  /*7df0*/  SEL R3, RZ, 0x1, !P0 ;  /* 0x00000001ff037807 */ /* 0x000fca0004000000 */
[----:B------:R0:W-:Y:S01]  /*7e00*/  STG.E.U8 desc[UR36][R8.64], R3 ;  /* 0x0000000308007986 */ /* 0x0001e2000c101124 */
[----:B------:R-:W-:Y:S05]  /*7e10*/  BRA `(.L_x_2359) ;  /* 0x0000000800507947 */ /* 0x000fea0003800000 */
.L_x_2368:
[----:B------:R-:W-:Y:S01]  /*7e20*/  FMUL.FTZ R4, R18, 1 ;  /* 0x3f80000012047820 */ /* 0x000fe20000410000 */
[----:B------:R-:W-:-:S05]  /*7e30*/  CS2R R6, SRZ ;  /* 0x0000000000067805 */ /* 0x000fca000001ff00 */
[----:B------:R-:W0:Y:S02]  /*7e40*/  F2F.F64.F32 R4, R4 ;  /* 0x0000000400047310 */ /* 0x000e240000201800 */
[----:B0-----:R0:W-:Y:S01]  /*7e50*/  STG.E.128 desc[UR36][R8.64], R4 ;  /* 0x0000000408007986 */ /* 0x0011e2000c101d24 */
[----:B------:R-:W-:Y:S05]  /*7e60*/  BRA `(.L_x_2359) ;  /* 0x00000008003c7947 */ /* 0x000fea0003800000 */
.L_x_2367:
[----:B------:R-:W-:-:S13]  /*7e70*/  ISETP.NE.AND P0, PT, R0, 0xf, PT ;  /* 0x0000000f0000780c */ /* 0x000fda0003f05270 */
[----:B------:R-:W-:Y:S05]  /*7e80*/  @!P0 BRA `(.L_x_2369) ;  /* 0x0000000000988947 */ /* 0x000fea0003800000 */
[----:B------:R-:W-:-:S13]  /*7e90*/  ISETP.NE.AND P0, PT, R0, 0x17, PT ;  /* 0x000000170000780c */ /* 0x000fda0003f05270 */
[----:B------:R-:W-:Y:S05]  /*7ea0*/  @!P0 BRA `(.L_x_2370) ;  /* 0x0000000000488947 */ /* 0x000fea0003800000 */
[----:B------:R-:W-:-:S13]  /*7eb0*/  ISETP.NE.AND P0, PT, R0, 0x18, PT ;  /* 0x000000180000780c */ /* 0x000fda0003f05270 */
[----:B------:R-:W-:Y:S05]  /*7ec0*/  @P0 BRA `(.L_x_2358) ;  /* 0x0000000400900947 */ /* 0x000fea0003800000 */
        /* <DEDUP_REMOVED lines=12> */
.L_x_2372:
[----:B------:R-:W-:Y:S05]  /*7f90*/  BSYNC.RECONVERGENT B0 ;  /* 0x0000000000007941 */ /* 0x000fea0003800200 */
.L_x_2371:
[----:B------:R-:W-:-:S05]  /*7fa0*/  LOP3.LUT R5, R0, 0x80, R5, 0xf8, !PT ;  /* 0x0000008000057812 */ /* 0x000fca00078ef805 */
[----:B------:R0:W-:Y:S01]  /*7fb0*/  STG.E.U8 desc[UR36][R8.64], R5 ;  /* 0x0000000508007986 */ /* 0x0001e2000c101124 */
[----:B------:R-:W-:Y:S05]  /*7fc0*/  BRA `(.L_x_2359) ;  /* 0x0000000400e47947 */ /* 0x000fea0003800000 */
.L_x_2370:
        /* <DEDUP_REMOVED lines=14> */
.L_x_2374:
[----:B------:R-:W-:Y:S05]  /*80b0*/  BSYNC.RECONVERGENT B0 ;  /* 0x0000000000007941 */ /* 0x000fea0003800200 */
.L_x_2373:
[----:B------:R-:W-:-:S05]  /*80c0*/  LOP3.LUT R3, R0, 0x80, R5, 0xf8, !PT ;  /* 0x0000008000037812 */ /* 0x000fca00078ef805 */
[----:B------:R0:W-:Y:S01]  /*80d0*/  STG.E.U8 desc[UR36][R8.64], R3 ;  /* 0x0000000308007986 */ /* 0x0001e2000c101124 */
[----:B------:R-:W-:Y:S05]  /*80e0*/  BRA `(.L_x_2359) ;  /* 0x00000004009c7947 */ /* 0x000fea0003800000 */
.L_x_2369:
[----:B------:R-:W-:-:S05]  /*80f0*/  F2FP.BF16.F32.PACK_AB R18, RZ, R18 ;  /* 0x00000012ff12723e */ /* 0x000fca00000010ff */
[----:B------:R0:W-:Y:S01]  /*8100*/  STG.E.U16 desc[UR36][R8.64], R18 ;  /* 0x0000001208007986 */ /* 0x0001e2000c101524 */
[----:B------:R-:W-:Y:S05]  /*8110*/  BRA `(.L_x_2359) ;  /* 0x0000000400907947 */ /* 0x000fea0003800000 */
.L_x_2366:
        /* <DEDUP_REMOVED lines=8> */
[----:B------:R-:W0:Y:S02]  /*81a0*/  F2I.FTZ.U32.TRUNC.NTZ R3, R18 ;  /* 0x0000001200037305 */ /* 0x000e24000021f000 */
[----:B0-----:R1:W-:Y:S01]  /*81b0*/  STG.E.U16 desc[UR36][R8.64], R3 ;  /* 0x0000000308007986 */ /* 0x0013e2000c101524 */
[----:B------:R-:W-:Y:S05]  /*81c0*/  BRA `(.L_x_2359) ;  /* 0x0000000400647947 */ /* 0x000fea0003800000 */
.L_x_2377:
[----:B------:R-:W-:Y:S01]  /*81d0*/  LOP3.LUT R0, R18, 0x7fffffff, RZ, 0xc0, !PT ;  /* 0x7fffffff12007812 */ /* 0x000fe200078ec0ff */
[----:B------:R-:W-:Y:S01]  /*81e0*/  BSSY.RECONVERGENT B0, `(.L_x_2378) ;  /* 0x0000013000007945 */ /* 0x000fe20003800200 */
[----:B------:R-:W-:Y:S02]  /*81f0*/  IMAD.MOV.U32 R4, RZ, RZ, 0x80 ;  /* 0x00000080ff047424 */ /* 0x000fe400078e00ff */
        /* <DEDUP_REMOVED lines=9> */
.L_x_2380:
[----:B------:R-:W-:-:S04]  /*8290*/  SHF.R.U32.HI R0, RZ, 0x14, R18 ;  /* 0x00000014ff007819 */ /* 0x000fc80000011612 */
[----:B------:R-:W-:-:S04]  /*82a0*/  LOP3.LUT R3, R0, 0x1, RZ, 0xc0, !PT ;  /* 0x0000000100037812 */ /* 0x000fc800078ec0ff */
[----:B------:R-:W-:-:S04]  /*82b0*/  IADD3 R0, PT, PT, R18, 0x487ffff, R3 ;  /* 0x0487ffff12007810 */ /* 0x000fc80007ffe003 */
[----:B------:R-:W-:-:S04]  /*82c0*/  SHF.R.U32.HI R0, RZ, 0x14, R0 ;  /* 0x00000014ff007819 */ /* 0x000fc80000011600 */
[----:B------:R-:W-:-:S07]  /*82d0*/  LOP3.LUT R0, R0, 0xff, RZ, 0xc0, !PT ;  /* 0x000000ff00007812 */ /* 0x000fce00078ec0ff */
.L_x_2381:
[----:B------:R-:W-:-:S04]  /*82e0*/  SHF.R.U32.HI R3, RZ, 0x18, R18 ;  /* 0x00000018ff037819 */ /* 0x000fc80000011612 */
[----:B------:R-:W-:-:S04]  /*82f0*/  LOP3.LUT R0, R0, 0x80, R3, 0xf8, !PT ;  /* 0x0000008000007812 */ /* 0x000fc800078ef803 */
[----:B------:R-:W-:-:S07]  /*8300*/  PRMT R4, R0, 0x7610, R4 ;  /* 0x0000761000047816 */ /* 0x000fce0000000004 */
.L_x_2379:
[----:B------:R-:W-:Y:S05]  /*8310*/  BSYNC.RECONVERGENT B0 ;  /* 0x0000000000007941 */ /* 0x000fea0003800200 */
.L_x_2378:
[----:B------:R2:W-:Y:S01]  /*8320*/  STG.E.U8 desc[UR36][R8.64], R4 ;  /* 0x0000000408007986 */ /* 0x0005e2000c101124 */
[----:B------:R-:W-:Y:S05]  /*8330*/  BRA `(.L_x_2359) ;  /* 0x0000000400087947 */ /* 0x000fea0003800000 */
.L_x_2376:
        /* <DEDUP_REMOVED lines=12> */
.L_x_2384:
[----:B------:R-:W-:-:S04]  /*8400*/  SHF.R.U32.HI R0, RZ, 0x15, R18 ;  /* 0x00000015ff007819 */ /* 0x000fc80000011612 */
[----:B------:R-:W-:-:S04]  /*8410*/  LOP3.LUT R3, R0, 0x1, RZ, 0xc0, !PT ;  /* 0x0000000100037812 */ /* 0x000fc800078ec0ff */
[----:B------:R-:W-:-:S04]  /*8420*/  IADD3 R0, PT, PT, R18, 0x88fffff, R3 ;  /* 0x088fffff12007810 */ /* 0x000fc80007ffe003 */
[----:B------:R-:W-:-:S04]  /*8430*/  SHF.R.U32.HI R0, RZ, 0x15, R0 ;  /* 0x00000015ff007819 */ /* 0x000fc80000011600 */
[----:B------:R-:W-:-:S07]  /*8440*/  LOP3.LUT R0, R0, 0xff, RZ, 0xc0, !PT ;  /* 0x000000ff00007812 */ /* 0x000fce00078ec0ff */
.L_x_2385:
[----:B------:R-:W-:-:S04]  /*8450*/  SHF.R.U32.HI R3, RZ, 0x18, R18 ;  /* 0x00000018ff037819 */ /* 0x000fc80000011612 */
[----:B------:R-:W-:-:S04]  /*8460*/  LOP3.LUT R0, R0, 0x80, R3, 0xf8, !PT ;  /* 0x0000008000007812 */ /* 0x000fc800078ef803 */
[----:B------:R-:W-:-:S07]  /*8470*/  PRMT R4, R0, 0x7610, R4 ;  /* 0x0000761000047816 */ /* 0x000fce0000000004 */
.L_x_2383:
[----:B------:R-:W-:Y:S05]  /*8480*/  BSYNC.RECONVERGENT B0 ;  /* 0x0000000000007941 */ /* 0x000fea0003800200 */
.L_x_2382:
[----:B------:R0:W-:Y:S01]  /*8490*/  STG.E.U8 desc[UR36][R8.64], R4 ;  /* 0x0000000408007986 */ /* 0x0001e2000c101124 */
[----:B------:R-:W-:Y:S05]  /*84a0*/  BRA `(.L_x_2359) ;  /* 0x0000000000ac7947 */ /* 0x000fea0003800000 */
.L_x_2375:
[----:B------:R-:W-:-:S13]  /*84b0*/  ISETP.NE.AND P0, PT, R0, 0x1c, PT ;  /* 0x0000001c0000780c */ /* 0x000fda0003f05270 */
[----:B------:R-:W-:Y:S05]  /*84c0*/  @!P0 BRA `(.L_x_2386) ;  /* 0x00000000009c8947 */ /* 0x000fea0003800000 */
[----:B------:R-:W-:-:S13]  /*84d0*/  ISETP.NE.AND P0, PT, R0, 0x1d, PT ;  /* 0x0000001d0000780c */ /* 0x000fda0003f05270 */
[----:B------:R-:W-:Y:S05]  /*84e0*/  @!P0 BRA `(.L_x_2387) ;  /* 0x0000000000888947 */ /* 0x000fea0003800000 */
[----:B------:R-:W-:-:S13]  /*84f0*/  ISETP.NE.AND P0, PT, R0, 0x2c, PT ;  /* 0x0000002c0000780c */ /* 0x000fda0003f05270 */
[----:B------:R-:W-:Y:S05]  /*8500*/  @!P0 BRA `(.L_x_2388) ;  /* 0x0000000000448947 */ /* 0x000fea0003800000 */
.L_x_2358:
        /* <DEDUP_REMOVED lines=16> */
.L_x_2389:
[----:B------:R-:W-:Y:S05]  /*8610*/  BRA `(.L_x_2359) ;  /* 0x0000000000507947 */ /* 0x000fea0003800000 */
.L_x_2388:
        /* <DEDUP_REMOVED lines=15> */
.L_x_2387:
[----:B------:R-:W0:Y:S02]  /*8710*/  F2I.U64.TRUNC R18, R18 ;  /* 0x0000001200127311 */ /* 0x000e24000020d800 */
[----:B0-----:R4:W-:Y:S01]  /*8720*/  STG.E.64 desc[UR36][R8.64], R18 ;  /* 0x0000001208007986 */ /* 0x0019e2000c101b24 */
[----:B------:R-:W-:Y:S05]  /*8730*/  BRA `(.L_x_2359) ;  /* 0x0000000000087947 */ /* 0x000fea0003800000 */
.L_x_2386:
[----:B------:R-:W0:Y:S02]  /*8740*/  F2I.FTZ.U32.TRUNC.NTZ R3, R18 ;  /* 0x0000001200037305 */ /* 0x000e24000021f000 */
[----:B0-----:R3:W-:Y:S02]  /*8750*/  STG.E desc[UR36][R8.64], R3 ;  /* 0x0000000308007986 */ /* 0x0017e4000c101924 */
.L_x_2359:
[----:B------:R-:W-:-:S13]  /*8760*/  ISETP.GE.AND P0, PT, R27, R26, PT ;  /* 0x0000001a1b00720c */ /* 0x000fda0003f06270 */
[----:B------:R-:W-:Y:S05]  /*8770*/  @P0 BREAK.RELIABLE B6 ;  /* 0x0000000000060942 */ /* 0x000fea0003800100 */
        /* <DEDUP_REMOVED lines=22> */
.L_x_2394:
[----:B------:R-:W0:Y:S02]  /*88e0*/  F2I.S64.TRUNC R22, R22 ;  /* 0x0000001600167311 */ /* 0x000e24000020d900 */
[----:B0-----:R-:W-:-:S05]  /*88f0*/  IMAD.MOV.U32 R3, RZ, RZ, R22 ;  /* 0x000000ffff037224 */ /* 0x001fca00078e0016 */
[----:B------:R0:W-:Y:S01]  /*8900*/  STG.E.U8 desc[UR36][R8.64], R3 ;  /* 0x0000000308007986 */ /* 0x0001e2000c101124 */
[----:B------:R-:W-:Y:S05]  /*8910*/  BRA `(.L_x_2396) ;  /* 0x0000000c00287947 */ /* 0x000fea0003800000 */
.L_x_2393:
        /* <DEDUP_REMOVED lines=9> */
.L_x_2398:
[----:B------:R-:W0:Y:S02]  /*89b0*/  F2I.FTZ.TRUNC.NTZ R3, R22 ;  /* 0x0000001600037305 */ /* 0x000e24000021f100 */
[----:B0-----:R0:W-:Y:S01]  /*89c0*/  STG.E desc[UR36][R8.64], R3 ;  /* 0x0000000308007986 */ /* 0x0011e2000c101924 */
[----:B------:R-:W-:Y:S05]  /*89d0*/  BRA `(.L_x_2396) ;  /* 0x0000000800f87947 */ /* 0x000fea0003800000 */
.L_x_2397:
[----:B------:R-:W0:Y:S02]  /*89e0*/  F2I.FTZ.TRUNC.NTZ R3, R22 ;  /* 0x0000001600037305 */ /* 0x000e24000021f100 */
[----:B0-----:R0:W-:Y:S01]  /*89f0*/  STG.E.U16 desc[UR36][R8.64], R3 ;  /* 0x0000000308007986 */ /* 0x0011e2000c101524 */
[----:B------:R-:W-:Y:S05]  /*8a00*/  BRA `(.L_x_2396) ;  /* 0x0000000800ec7947 */ /* 0x000fea0003800000 */
.L_x_2392:
        /* <DEDUP_REMOVED lines=8> */
.L_x_2400:
[----:B------:R-:W-:-:S05]  /*8a90*/  F2FP.F16.F32.PACK_AB R22, RZ, R22 ;  /* 0x00000016ff16723e */ /* 0x000fca00000000ff */
[----:B------:R0:W-:Y:S01]  /*8aa0*/  STG.E.U16 desc[UR36][R8.64], R22 ;  /* 0x0000001608007986 */ /* 0x0001e2000c101524 */
[----:B------:R-:W-:Y:S05]  /*8ab0*/  BRA `(.L_x_2396) ;  /* 0x0000000800c07947 */ /* 0x000fea0003800000 */
.L_x_2399:
        /* <DEDUP_REMOVED lines=9> */
.L_x_2402:
[----:B------:R-:W-:-:S04]  /*8b50*/  F2FP.F16.F32.PACK_AB R3, RZ, R22 ;  /* 0x00000016ff03723e */ /* 0x000fc800000000ff */
[----:B------:R-:W-:-:S05]  /*8b60*/  PRMT R3, R3, 0x5410, RZ ;  /* 0x0000541003037816 */ /* 0x000fca00000000ff */
[----:B------:R2:W-:Y:S01]  /*8b70*/  STG.E desc[UR36][R8.64], R3 ;  /* 0x0000000308007986 */ /* 0x0005e2000c101924 */
[----:B------:R-:W-:Y:S05]  /*8b80*/  BRA `(.L_x_2396) ;  /* 0x00000008008c7947 */ /* 0x000fea0003800000 */
.L_x_2401:
[----:B------:R-:W-:-:S06]  /*8b90*/  FMUL.FTZ R4, R22, 1 ;  /* 0x3f80000016047820 */ /* 0x000fcc0000410000 */
[----:B------:R-:W0:Y:S02]  /*8ba0*/  F2F.F64.F32 R4, R4 ;  /* 0x0000000400047310 */ /* 0x000e240000201800 */
[----:B0-----:R4:W-:Y:S01]  /*8bb0*/  STG.E.64 desc[UR36][R8.64], R4 ;  /* 0x0000000408007986 */ /* 0x0019e2000c101b24 */
[----:B------:R-:W-:Y:S05]  /*8bc0*/  BRA `(.L_x_2396) ;  /* 0x00000008007c7947 */ /* 0x000fea0003800000 */
.L_x_2391:
        /* <DEDUP_REMOVED lines=13> */
.L_x_2406:
        /* <DEDUP_REMOVED lines=16> */
.L_x_2409:
[----:B------:R-:W-:-:S04]  /*8da0*/  SHF.R.U32.HI R22, RZ, 0x18, R22 ;  /* 0x00000018ff167819 */ /* 0x000fc80000011616 */
[----:B------:R-:W-:-:S04]  /*8db0*/  LOP3.LUT R3, R3, 0x80, R22, 0xf8, !PT ;  /* 0x0000008003037812 */ /* 0x000fc800078ef816 */
[----:B------:R-:W-:-:S07]  /*8dc0*/  PRMT R4, R3, 0x7610, R4 ;  /* 0x0000761003047816 */ /* 0x000fce0000000004 */
.L_x_2408:
[----:B------:R-:W-:Y:S05]  /*8dd0*/  BSYNC.RECONVERGENT B0 ;  /* 0x0000000000007941 */ /* 0x000fea0003800200 */
.L_x_2407:
[----:B------:R0:W-:Y:S01]  /*8de0*/  STG.E.U8 desc[UR36][R8.64], R4 ;  /* 0x0000000408007986 */ /* 0x0001e2000c101124 */
[----:B------:R-:W-:Y:S05]  /*8df0*/  BRA `(.L_x_2396) ;  /* 0x0000000400f07947 */ /* 0x000fea0003800000 */
.L_x_2405:
        /* <DEDUP_REMOVED lines=16> */
.L_x_2412:
[----:B------:R-:W-:-:S04]  /*8f00*/  SHF.R.U32.HI R22, RZ, 0x18, R22 ;  /* 0x00000018ff167819 */ /* 0x000fc80000011616 */
[----:B------:R-:W-:-:S04]  /*8f10*/  LOP3.LUT R3, R3, 0x80, R22, 0xf8, !PT ;  /* 0x0000008003037812 */ /* 0x000fc800078ef816 */
[----:B------:R-:W-:-:S07]  /*8f20*/  PRMT R4, R3, 0x7610, R4 ;  /* 0x0000761003047816 */ /* 0x000fce0000000004 */
.L_x_2411:
[----:B------:R-:W-:Y:S05]  /*8f30*/  BSYNC.RECONVERGENT B0 ;  /* 0x0000000000007941 */ /* 0x000fea0003800200 */
.L_x_2410:
[----:B------:R0:W-:Y:S01]  /*8f40*/  STG.E.U8 desc[UR36][R8.64], R4 ;  /* 0x0000000408007986 */ /* 0x0001e2000c101124 */
[----:B------:R-:W-:Y:S05]  /*8f50*/  BRA `(.L_x_2396) ;  /* 0x0000000400987947 */ /* 0x000fea0003800000 */
.L_x_2404:
[----:B------:R-:W-:-:S13]  /*8f60*/  ISETP.NE.AND P0, PT, R0, 0x1c, PT ;  /* 0x0000001c0000780c */ /* 0x000fda0003f05270 */
[----:B------:R-:W-:Y:S05]  /*8f70*/  @!P0 BRA `(.L_x_2413) ;  /* 0x0000000000588947 */ /* 0x000fea0003800000 */
[----:B------:R-:W-:-:S13]  /*8f80*/  ISETP.NE.AND P0, PT, R0, 0x1d, PT ;  /* 0x0000001d0000780c */ /* 0x000fda0003f05270 */
[----:B------:R-:W-:Y:S05]  /*8f90*/  @!P0 BRA `(.L_x_2414) ;  /* 0x0000000000448947 */ /* 0x000fea0003800000 */
[----:B------:R-:W-:-:S13]  /*8fa0*/  ISETP.NE.AND P0, PT, R0, 0x2c, PT ;  /* 0x0000002c0000780c */ /* 0x000fda0003f05270 */
[----:B------:R-:W-:Y:S05]  /*8fb0*/  @P0 BRA `(.L_x_2395) ;  /* 0x0000000000a80947 */ /* 0x000fea0003800000 */
        /* <DEDUP_REMOVED lines=15> */
.L_x_2414:
[----:B------:R-:W0:Y:S02]  /*90b0*/  F2I.U64.TRUNC R22, R22 ;  /* 0x0000001600167311 */ /* 0x000e24000020d800 */
[----:B0-----:R0:W-:Y:S01]  /*90c0*/  STG.E.64 desc[UR36][R8.64], R22 ;  /* 0x0000001608007986 */ /* 0x0011e2000c101b24 */
[----:B------:R-:W-:Y:S05]  /*90d0*/  BRA `(.L_x_2396) ;  /* 0x0000000400387947 */ /* 0x000fea0003800000 */
.L_x_2413:
[----:B------:R-:W0:Y:S02]  /*90e0*/  F2I.FTZ.U32.TRUNC.NTZ R3, R22 ;  /* 0x0000001600037305 */ /* 0x000e24000021f000 */
[----:B0-----:R0:W-:Y:S01]  /*90f0*/  STG.E desc[UR36][R8.64], R3 ;  /* 0x0000000308007986 */ /* 0x0011e2000c101924 */
[----:B------:R-:W-:Y:S05]  /*9100*/  BRA `(.L_x_2396) ;  /* 0x00000004002c7947 */ /* 0x000fea0003800000 */
.L_x_2403:
        /* <DEDUP_REMOVED lines=10> */
.L_x_2416:
[----:B------:R-:W-:Y:S01]  /*91b0*/  FMUL.FTZ R4, R22, 1 ;  /* 0x3f80000016047820 */ /* 0x000fe20000410000 */
[----:B------:R-:W-:-:S05]  /*91c0*/  CS2R R6, SRZ ;  /* 0x0000000000067805 */ /* 0x000fca000001ff00 */
[----:B------:R-:W0:Y:S02]  /*91d0*/  F2F.F64.F32 R4, R4 ;  /* 0x0000000400047310 */ /* 0x000e240000201800 */
[----:B0-----:R0:W-:Y:S01]  /*91e0*/  STG.E.128 desc[UR36][R8.64], R4 ;  /* 0x0000000408007986 */ /* 0x0011e2000c101d24 */
[----:B------:R-:W-:Y:S05]  /*91f0*/  BRA `(.L_x_2396) ;  /* 0x0000000000f07947 */ /* 0x000fea0003800000 */
.L_x_2415:
[----:B------:R-:W-:-:S13]  /*9200*/  ISETP.NE.AND P0, PT, R0, 0xf, PT ;  /* 0x0000000f0000780c */ /* 0x000fda0003f05270 */
[----:B------:R-:W-:Y:S05]  /*9210*/  @!P0 BRA `(.L_x_2417) ;  /* 0x0000000000e08947 */ /* 0x000fea0003800000 */
[----:B------:R-:W-:-:S13]  /*9220*/  ISETP.NE.AND P0, PT, R0, 0x17, PT ;  /* 0x000000170000780c */ /* 0x000fda0003f05270 */
[----:B------:R-:W-:Y:S05]  /*9230*/  @!P0 BRA `(.L_x_2418) ;  /* 0x00000000008c8947 */ /* 0x000fea0003800000 */
[----:B------:R-:W-:-:S13]  /*9240*/  ISETP.NE.AND P0, PT, R0, 0x18, PT ;  /* 0x000000180000780c */ /* 0x000fda0003f05270 */
[----:B------:R-:W-:Y:S05]  /*9250*/  @!P0 BRA `(.L_x_2419) ;  /* 0x0000000000448947 */ /* 0x000fea0003800000 */
.L_x_2395:
        /* <DEDUP_REMOVED lines=16> */
.L_x_2420:
[----:B------:R-:W-:Y:S05]  /*9360*/  BRA `(.L_x_2396) ;  /* 0x0000000000947947 */ /* 0x000fea0003800000 */
.L_x_2419:
        /* <DEDUP_REMOVED lines=12> */
.L_x_2422:
[----:B------:R-:W-:Y:S05]  /*9430*/  BSYNC.RECONVERGENT B0 ;  /* 0x0000000000007941 */ /* 0x000fea0003800200 */
.L_x_2421:
[----:B------:R-:W-:-:S05]  /*9440*/  LOP3.LUT R3, R0, 0x80, R5, 0xf8, !PT ;  /* 0x0000008000037812 */ /* 0x000fca00078ef805 */
[----:B------:R0:W-:Y:S01]  /*9450*/  STG.E.U8 desc[UR36][R8.64], R3 ;  /* 0x0000000308007986 */ /* 0x0001e2000c101124 */
[----:B------:R-:W-:Y:S05]  /*9460*/  BRA `(.L_x_2396) ;  /* 0x0000000000547947 */ /* 0x000fea0003800000 */
.L_x_2418:
        /* <DEDUP_REMOVED lines=11> */
.L_x_2424:
[----:B------:R-:W-:Y:S01]  /*9520*/  IMAD.MOV.U32 R0, RZ, RZ, 0x7f ;  /* 0x0000007fff007424 */ /* 0x000fe200078e00ff */
[----:B------:R-:W-:-:S04]  /*9530*/  ISETP.GT.U32.AND P0, PT, R4, 0x7f800000, PT ;  /* 0x7f8000000400780c */ /* 0x000fc80003f04070 */
[----:B------:R-:W-:-:S09]  /*9540*/  SEL R0, R0, 0x7c, P0 ;  /* 0x0000007c00007807 */ /* 0x000fd20000000000 */
.L_x_2425:
[----:B------:R-:W-:Y:S05]  /*9550*/  BSYNC.RECONVERGENT B0 ;  /* 0x0000000000007941 */ /* 0x000fea0003800200 */
.L_x_2423:
[----:B------:R-:W-:-:S04]  /*9560*/  SHF.R.U32.HI R3, RZ, 0x18, R22 ;  /* 0x00000018ff037819 */ /* 0x000fc80000011616 */
[----:B------:R-:W-:-:S05]  /*9570*/  LOP3.LUT R3, R0, 0x80, R3, 0xf8, !PT ;  /* 0x0000008000037812 */ /* 0x000fca00078ef803 */
[----:B------:R0:W-:Y:S01]  /*9580*/  STG.E.U8 desc[UR36][R8.64], R3 ;  /* 0x0000000308007986 */ /* 0x0001e2000c101124 */
[----:B------:R-:W-:Y:S05]  /*9590*/  BRA `(.L_x_2396) ;  /* 0x0000000000087947 */ /* 0x000fea0003800000 */
.L_x_2417:
[----:B------:R-:W-:-:S05]  /*95a0*/  F2FP.BF16.F32.PACK_AB R22, RZ, R22 ;  /* 0x00000016ff16723e */ /* 0x000fca00000010ff */
[----:B------:R0:W-:Y:S02]  /*95b0*/  STG.E.U16 desc[UR36][R8.64], R22 ;  /* 0x0000001608007986 */ /* 0x0001e4000c101524 */
.L_x_2396:
[----:B------:R-:W-:-:S07]  /*95c0*/  VIADD R27, R27, 0x80 ;  /* 0x000000801b1b7836 */ /* 0x000fce0000000000 */
.L_x_2353:
[----:B------:R-:W-:-:S13]  /*95d0*/  ISETP.GE.AND P0, PT, R27, R26, PT ;  /* 0x0000001a1b00720c */ /* 0x000fda0003f06270 */
[----:B------:R-:W-:Y:S05]  /*95e0*/  @P0 BREAK.RELIABLE B6 ;  /* 0x0000000000060942 */ /* 0x000fea0003800100 */
[----:B------:R-:W-:Y:S05]  /*95f0*/  @P0 BRA `(.L_x_2390) ;  /* 0x0000000c00940947 */ /* 0x000fea0003800000 */
[----:B------:R-:W-:Y:S05]  /*9600*/  BSYNC.RELIABLE B6 ;  /* 0x0000000000067941 */ /* 0x000fea0003800100 */
.L_x_2352:
        /* <DEDUP_REMOVED lines=21> */
.L_x_2429:
[----:B------:R-:W0:Y:S02]  /*9760*/  F2I.S64.TRUNC R24, R24 ;  /* 0x0000001800187311 */ /* 0x000e24000020d900 */
[----:B0-----:R-:W-:-:S05]  /*9770*/  IMAD.MOV.U32 R3, RZ, RZ, R24 ;  /* 0x000000ffff037224 */ /* 0x001fca00078e0018 */
[----:B------:R0:W-:Y:S01]  /*9780*/  STG.E.U8 desc[UR36][R8.64], R3 ;  /* 0x0000000308007986 */ /* 0x0001e2000c101124 */
[----:B------:R-:W-:Y:S05]  /*9790*/  BRA `(.L_x_2431) ;  /* 0x0000000c00287947 */ /* 0x000fea0003800000 */
.L_x_2428:
        /* <DEDUP_REMOVED lines=9> */
.L_x_2433:
[----:B------:R-:W0:Y:S02]  /*9830*/  F2I.FTZ.TRUNC.NTZ R3, R24 ;  /* 0x0000001800037305 */ /* 0x000e24000021f100 */
[----:B0-----:R0:W-:Y:S01]  /*9840*/  STG.E desc[UR36][R8.64], R3 ;  /* 0x0000000308007986 */ /* 0x0011e2000c101924 */
[----:B------:R-:W-:Y:S05]  /*9850*/  BRA `(.L_x_2431) ;  /* 0x0000000800f87947 */ /* 0x000fea0003800000 */
.L_x_2432:
[----:B------:R-:W0:Y:S02]  /*9860*/  F2I.FTZ.TRUNC.NTZ R3, R24 ;  /* 0x0000001800037305 */ /* 0x000e24000021f100 */
[----:B0-----:R0:W-:Y:S01]  /*9870*/  STG.E.U16 desc[UR36][R8.64], R3 ;  /* 0x0000000308007986 */ /* 0x0011e2000c101524 */
[----:B------:R-:W-:Y:S05]  /*9880*/  BRA `(.L_x_2431) ;  /* 0x0000000800ec7947 */ /* 0x000fea0003800000 */
.L_x_2427:
        /* <DEDUP_REMOVED lines=8> */
.L_x_2435:
[----:B------:R-:W-:-:S05]  /*9910*/  F2FP.F16.F32.PACK_AB R24, RZ, R24 ;  /* 0x00000018ff18723e */ /* 0x000fca00000000ff */
[----:B------:R0:W-:Y:S01]  /*9920*/  STG.E.U16 desc[UR36][R8.64], R24 ;  /* 0x0000001808007986 */ /* 0x0001e2000c101524 */
[----:B------:R-:W-:Y:S05]  /*9930*/  BRA `(.L_x_2431) ;  /* 0x0000000800c07947 */ /* 0x000fea0003800000 */
.L_x_2434:
        /* <DEDUP_REMOVED lines=9> */
.L_x_2437:
[----:B------:R-:W-:-:S04]  /*99d0*/  F2FP.F16.F32.PACK_AB R3, RZ, R24 ;  /* 0x00000018ff03723e */ /* 0x000fc800000000ff */
[----:B------:R-:W-:-:S05]  /*99e0*/  PRMT R3, R3, 0x5410, RZ ;  /* 0x0000541003037816 */ /* 0x000fca00000000ff */
[----:B------:R0:W-:Y:S01]  /*99f0*/  STG.E desc[UR36][R8.64], R3 ;  /* 0x0000000308007986 */ /* 0x0001e2000c101924 */
[----:B------:R-:W-:Y:S05]  /*9a00*/  BRA `(.L_x_2431) ;  /* 0x00000008008c7947 */ /* 0x000fea0003800000 */
.L_x_2436:
[----:B------:R-:W-:-:S06]  /*9a10*/  FMUL.FTZ R4, R24, 1 ;  /* 0x3f80000018047820 */ /* 0x000fcc0000410000 */
[----:B------:R-:W0:Y:S02]  /*9a20*/  F2F.F64.F32 R4, R4 ;  /* 0x0000000400047310 */ /* 0x000e240000201800 */
[----:B0-----:R0:W-:Y:S01]  /*9a30*/  STG.E.64 desc[UR36][R8.64], R4 ;  /* 0x0000000408007986 */ /* 0x0011e2000c101b24 */
[----:B------:R-:W-:Y:S05]  /*9a40*/  BRA `(.L_x_2431) ;  /* 0x00000008007c7947 */ /* 0x000fea0003800000 */
.L_x_2426:
        /* <DEDUP_REMOVED lines=13> */
.L_x_2441:
        /* <DEDUP_REMOVED lines=16> */
.L_x_2444:
[----:B------:R-:W-:-:S04]  /*9c20*/  SHF.R.U32.HI R24, RZ, 0x18, R24 ;  /* 0x00000018ff187819 */ /* 0x000fc80000011618 */
[----:B------:R-:W-:-:S04]  /*9c30*/  LOP3.LUT R3, R3, 0x80, R24, 0xf8, !PT ;  /* 0x0000008003037812 */ /* 0x000fc800078ef818 */
[----:B------:R-:W-:-:S07]  /*9c40*/  PRMT R4, R3, 0x7610, R4 ;  /* 0x0000761003047816 */ /* 0x000fce0000000004 */
.L_x_2443:
[----:B------:R-:W-:Y:S05]  /*9c50*/  BSYNC.RECONVERGENT B0 ;  /* 0x0000000000007941 */ /* 0x000fea0003800200 */
.L_x_2442:
[----:B------:R0:W-:Y:S01]  /*9c60*/  STG.E.U8 desc[UR36][R8.64], R4 ;  /* 0x0000000408007986 */ /* 0x0001e2000c101124 */
[----:B------:R-:W-:Y:S05]  /*9c70*/  BRA `(.L_x_2431) ;  /* 0x0000000400f07947 */ /* 0x000fea0003800000 */
.L_x_2440:
        /* <DEDUP_REMOVED lines=16> */
.L_x_2447:
[----:B------:R-:W-:-:S04]  /*9d80*/  SHF.R.U32.HI R24, RZ, 0x18, R24 ;  /* 0x00000018ff187819 */ /* 0x000fc80000011618 */
[----:B------:R-:W-:-:S04]  /*9d90*/  LOP3.LUT R3, R3, 0x80, R24, 0xf8, !PT ;  /* 0x0000008003037812 */ /* 0x000fc800078ef818 */
[----:B------:R-:W-:-:S07]  /*9da0*/  PRMT R4, R3, 0x7610, R4 ;  /* 0x0000761003047816 */ /* 0x000fce0000000004 */
.L_x_2446:
[----:B------:R-:W-:Y:S05]  /*9db0*/  BSYNC.RECONVERGENT B0 ;  /* 0x0000000000007941 */ /* 0x000fea0003800200 */
.L_x_2445:
[----:B------:R0:W-:Y:S01]  /*9dc0*/  STG.E.U8 desc[UR36][R8.64], R4 ;  /* 0x0000000408007986 */ /* 0x0001e2000c101124 */
[----:B------:R-:W-:Y:S05]  /*9dd0*/  BRA `(.L_x_2431) ;  /* 0x0000000400987947 */ /* 0x000fea0003800000 */
.L_x_2439:
        /* <DEDUP_REMOVED lines=21> */
.L_x_2449:
[----:B------:R-:W0:Y:S02]  /*9f30*/  F2I.U64.TRUNC R24, R24 ;  /* 0x0000001800187311 */ /* 0x000e24000020d800 */
[----:B0-----:R0:W-:Y:S01]  /*9f40*/  STG.E.64 desc[UR36][R8.64], R24 ;  /* 0x0000001808007986 */ /* 0x0011e2000c101b24 */
[----:B------:R-:W-:Y:S05]  /*9f50*/  BRA `(.L_x_2431) ;  /* 0x0000000400387947 */ /* 0x000fea0003800000 */
.L_x_2448:
[----:B------:R-:W0:Y:S02]  /*9f60*/  F2I.FTZ.U32.TRUNC.NTZ R3, R24 ;  /* 0x0000001800037305 */ /* 0x000e24000021f000 */
[----:B0-----:R0:W-:Y:S01]  /*9f70*/  STG.E desc[UR36][R8.64], R3 ;  /* 0x0000000308007986 */ /* 0x0011e2000c101924 */
[----:B------:R-:W-:Y:S05]  /*9f80*/  BRA `(.L_x_2431) ;  /* 0x00000004002c7947 */ /* 0x000fea0003800000 */
.L_x_2438:
        /* <DEDUP_REMOVED lines=10> */
.L_x_2451:
[----:B------:R-:W-:Y:S01]  /*a030*/  FMUL.FTZ R4, R24, 1 ;  /* 0x3f80000018047820 */ /* 0x000fe20000410000 */
[----:B------:R-:W-:-:S05]  /*a040*/  CS2R R6, SRZ ;  /* 0x0000000000067805 */ /* 0x000fca000001ff00 */
[----:B------:R-:W0:Y:S02]  /*a050*/  F2F.F64.F32 R4, R4 ;  /* 0x0000000400047310 */ /* 0x000e240000201800 */
[----:B0-----:R4:W-:Y:S01]  /*a060*/  STG.E.128 desc[UR36][R8.64], R4 ;  /* 0x0000000408007986 */ /* 0x0019e2000c101d24 */
[----:B------:R-:W-:Y:S05]  /*a070*/  BRA `(.L_x_2431) ;  /* 0x0000000000f07947 */ /* 0x000fea0003800000 */
.L_x_2450:
[----:B------:R-:W-:-:S13]  /*a080*/  ISETP.NE.AND P0, PT, R0, 0xf, PT ;  /* 0x0000000f0000780c */ /* 0x000fda0003f05270 */
[----:B------:R-:W-:Y:S05]  /*a090*/  @!P0 BRA `(.L_x_2452) ;  /* 0x0000000000e08947 */ /* 0x000fea0003800000 */
[----:B------:R-:W-:-:S13]  /*a0a0*/  ISETP.NE.AND P0, PT, R0, 0x17, PT ;  /* 0x000000170000780c */ /* 0x000fda0003f05270 */
[----:B------:R-:W-:Y:S05]  /*a0b0*/  @!P0 BRA `(.L_x_2453) ;  /* 0x00000000008c8947 */ /* 0x000fea0003800000 */
[----:B------:R-:W-:-:S13]  /*a0c0*/  ISETP.NE.AND P0, PT, R0, 0x18, PT ;  /* 0x000000180000780c */ /* 0x000fda0003f05270 */
[----:B------:R-:W-:Y:S05]  /*a0d0*/  @!P0 BRA `(.L_x_2454) ;  /* 0x0000000000448947 */ /* 0x000fea0003800000 */
.L_x_2430:
        /* <DEDUP_REMOVED lines=16> */
.L_x_2455:
[----:B------:R-:W-:Y:S05]  /*a1e0*/  BRA `(.L_x_2431) ;  /* 0x0000000000947947 */ /* 0x000fea0003800000 */
.L_x_2454:
        /* <DEDUP_REMOVED lines=12> */
.L_x_2457:
[----:B------:R-:W-:Y:S05]  /*a2b0*/  BSYNC.RECONVERGENT B0 ;  /* 0x0000000000007941 */ /* 0x000fea0003800200 */
.L_x_2456:
[----:B------:R-:W-:-:S05]  /*a2c0*/  LOP3.LUT R3, R0, 0x80, R5, 0xf8, !PT ;  /* 0x0000008000037812 */ /* 0x000fca00078ef805 */
[----:B------:R2:W-:Y:S01]  /*a2d0*/  STG.E.U8 desc[UR36][R8.64], R3 ;  /* 0x0000000308007986 */ /* 0x0005e2000c101124 */
[----:B------:R-:W-:Y:S05]  /*a2e0*/  BRA `(.L_x_2431) ;  /* 0x0000000000547947 */ /* 0x000fea0003800000 */
.L_x_2453:
        /* <DEDUP_REMOVED lines=11> */
.L_x_2459:
[----:B------:R-:W-:Y:S01]  /*a3a0*/  IMAD.MOV.U32 R0, RZ, RZ, 0x7f ;  /* 0x0000007fff007424 */ /* 0x000fe200078e00ff */
[----:B------:R-:W-:-:S04]  /*a3b0*/  ISETP.GT.U32.AND P0, PT, R4, 0x7f800000, PT ;  /* 0x7f8000000400780c */ /* 0x000fc80003f04070 */
[----:B------:R-:W-:-:S09]  /*a3c0*/  SEL R0, R0, 0x7c, P0 ;  /* 0x0000007c00007807 */ /* 0x000fd20000000000 */
.L_x_2460:
[----:B------:R-:W-:Y:S05]  /*a3d0*/  BSYNC.RECONVERGENT B0 ;  /* 0x0000000000007941 */ /* 0x000fea0003800200 */
.L_x_2458:
[----:B------:R-:W-:-:S04]  /*a3e0*/  SHF.R.U32.HI R3, RZ, 0x18, R24 ;  /* 0x00000018ff037819 */ /* 0x000fc80000011618 */
[----:B------:R-:W-:-:S05]  /*a3f0*/  LOP3.LUT R3, R0, 0x80, R3, 0xf8, !PT ;  /* 0x0000008000037812 */ /* 0x000fca00078ef803 */
[----:B------:R1:W-:Y:S01]  /*a400*/  STG.E.U8 desc[UR36][R8.64], R3 ;  /* 0x0000000308007986 */ /* 0x0003e2000c101124 */
[----:B------:R-:W-:Y:S05]  /*a410*/  BRA `(.L_x_2431) ;  /* 0x0000000000087947 */ /* 0x000fea0003800000 */
.L_x_2452:
[----:B------:R-:W-:-:S05]  /*a420*/  F2FP.BF16.F32.PACK_AB R24, RZ, R24 ;  /* 0x00000018ff18723e */ /* 0x000fca00000010ff */
[----:B------:R0:W-:Y:S02]  /*a430*/  STG.E.U16 desc[UR36][R8.64], R24 ;  /* 0x0000001808007986 */ /* 0x0001e4000c101524 */
.L_x_2431:
[----:B------:R-:W-:-:S07]  /*a440*/  VIADD R27, R27, 0x80 ;  /* 0x000000801b1b7836 */ /* 0x000fce0000000000 */
.L_x_2390:
[----:B------:R-:W-:Y:S05]  /*a450*/  BSYNC.RECONVERGENT B7 ;  /* 0x0000000000077941 */ /* 0x000fea0003800200 */
.L_x_2351:
[----:B------:R-:W-:-:S13]  /*a460*/  ISETP.GE.AND P0, PT, R27, R26, PT ;  /* 0x0000001a1b00720c */ /* 0x000fda0003f06270 */
[----:B------:R-:W-:Y:S05]  /*a470*/  @P0 EXIT ;  /* 0x000000000000094d */ /* 0x000fea0003800000 */
[----:B0-234-:R-:W0:Y:S01]  /*a480*/  LDC.64 R4, c[0x0][0x398] ;  /* 0x0000e600ff047b82 */ /* 0x01de220000000a00 */
        /* <DEDUP_REMOVED lines=17> */
[----:B0-----:R-:W-:Y:S01]  /*a5a0*/  STG.E.U8 desc[UR36][R2.64], R5 ;  /* 0x0000000502007986 */ /* 0x001fe2000c101124 */
[----:B------:R-:W-:Y:S05]  /*a5b0*/  EXIT ;  /* 0x000000000000794d */ /* 0x000fea0003800000 */
.L_x_2464:
[----:B------:R-:W0:Y:S02]  /*a5c0*/  F2I.S64.TRUNC R16, R16 ;  /* 0x0000001000107311 */ /* 0x000e24000020d900 */
[----:B0-----:R-:W-:-:S05]  /*a5d0*/  IMAD.MOV.U32 R5, RZ, RZ, R16 ;  /* 0x000000ffff057224 */ /* 0x001fca00078e0010 */
[----:B------:R-:W-:Y:S01]  /*a5e0*/  STG.E.U8 desc[UR36][R2.64], R5 ;  /* 0x0000000502007986 */ /* 0x000fe2000c101124 */
[----:B------:R-:W-:Y:S05]  /*a5f0*/  EXIT ;  /* 0x000000000000794d */ /* 0x000fea0003800000 */
.L_x_2463:
[----:B------:R-:W-:-:S13]  /*a600*/  ISETP.NE.AND P0, PT, R0, 0x2, PT ;  /* 0x000000020000780c */ /* 0x000fda0003f05270 */
[----:B------:R-:W-:Y:S05]  /*a610*/  @!P0 BRA `(.L_x_2466) ;  /* 0x0000000000288947 */ /* 0x000fea0003800000 */
[----:B------:R-:W-:-:S13]  /*a620*/  ISETP.NE.AND P0, PT, R0, 0x3, PT ;  /* 0x000000030000780c */ /* 0x000fda0003f05270 */
[----:B------:R-:W-:Y:S05]  /*a630*/  @!P0 BRA `(.L_x_2467) ;  /* 0x0000000000148947 */ /* 0x000fea0003800000 */
[----:B------:R-:W-:-:S13]  /*a640*/  ISETP.NE.AND P0, PT, R0, 0x4, PT ;  /* 0x000000040000780c */ /* 0x000fda0003f05270 */
[----:B------:R-:W-:Y:S05]  /*a650*/  @P0 BRA `(.L_x_2465) ;  /* 0x0000000800380947 */ /* 0x000fea0003800000 */
[----:B------:R-:W0:Y:S02]  /*a660*/  F2I.S64.TRUNC R16, R16 ;  /* 0x0000001000107311 */ /* 0x000e24000020d900 */
[----:B0-----:R-:W-:Y:S01]  /*a670*/  STG.E.64 desc[UR36][R2.64], R16 ;  /* 0x0000001002007986 */ /* 0x001fe2000c101b24 */
[----:B------:R-:W-:Y:S05]  /*a680*/  EXIT ;  /* 0x000000000000794d */ /* 0x000fea0003800000 */
.L_x_2467:
[----:B------:R-:W0:Y:S02]  /*a690*/  F2I.FTZ.TRUNC.NTZ R5, R16 ;  /* 0x0000001000057305 */ /* 0x000e24000021f100 */
[----:B0-----:R-:W-:Y:S01]  /*a6a0*/  STG.E desc[UR36][R2.64], R5 ;  /* 0x0000000502007986 */ /* 0x001fe2000c101924 */
[----:B------:R-:W-:Y:S05]  /*a6b0*/  EXIT ;  /* 0x000000000000794d */ /* 0x000fea0003800000 */
.L_x_2466:
[----:B------:R-:W0:Y:S02]  /*a6c0*/  F2I.FTZ.TRUNC.NTZ R5, R16 ;  /* 0x0000001000057305 */ /* 0x000e24000021f100 */
[----:B0-----:R-:W-:Y:S01]  /*a6d0*/  STG.E.U16 desc[UR36][R2.64], R5 ;  /* 0x0000000502007986 */ /* 0x001fe2000c101524 */
[----:B------:R-:W-:Y:S05]  /*a6e0*/  EXIT ;  /* 0x000000000000794d */ /* 0x000fea0003800000 */
.L_x_2462:
[----:B------:R-:W-:-:S13]  /*a6f0*/  ISETP.GT.AND P0, PT, R0, 0x6, PT ;  /* 0x000000060000780c */ /* 0x000fda0003f04270 */
[----:B------:R-:W-:Y:S05]  /*a700*/  @P0 BRA `(.L_x_2468) ;  /* 0x0000000000240947 */ /* 0x000fea0003800000 */
[----:B------:R-:W-:-:S13]  /*a710*/  ISETP.NE.AND P0, PT, R0, 0x5, PT ;  /* 0x000000050000780c */ /* 0x000fda0003f05270 */
[----:B------:R-:W-:Y:S05]  /*a720*/  @!P0 BRA `(.L_x_2469) ;  /* 0x0000000000108947 */ /* 0x000fea0003800000 */
[----:B------:R-:W-:-:S13]  /*a730*/  ISETP.NE.AND P0, PT, R0, 0x6, PT ;  /* 0x000000060000780c */ /* 0x000fda0003f05270 */
[----:B------:R-:W-:Y:S05]  /*a740*/  @P0 BRA `(.L_x_2465) ;  /* 0x0000000400fc0947 */ /* 0x000fea0003800000 */
[----:B------:R-:W-:Y:S01]  /*a750*/  STG.E desc[UR36][R2.64], R16 ;  /* 0x0000001002007986 */ /* 0x000fe2000c101924 */
[----:B------:R-:W-:Y:S05]  /*a760*/  EXIT ;  /* 0x000000000000794d */ /* 0x000fea0003800000 */
.L_x_2469:
[----:B------:R-:W-:-:S05]  /*a770*/  F2FP.F16.F32.PACK_AB R16, RZ, R16 ;  /* 0x00000010ff10723e */ /* 0x000fca00000000ff */
[----:B------:R-:W-:Y:S01]  /*a780*/  STG.E.U16 desc[UR36][R2.64], R16 ;  /* 0x0000001002007986 */ /* 0x000fe2000c101524 */
[----:B------:R-:W-:Y:S05]  /*a790*/  EXIT ;  /* 0x000000000000794d */ /* 0x000fea0003800000 */
.L_x_2468:
[----:B------:R-:W-:-:S13]  /*a7a0*/  ISETP.NE.AND P0, PT, R0, 0x7, PT ;  /* 0x000000070000780c */ /* 0x000fda0003f05270 */
[----:B------:R-:W-:Y:S05]  /*a7b0*/  @!P0 BRA `(.L_x_2470) ;  /* 0x00000000002c8947 */ /* 0x000fea0003800000 */
[----:B------:R-:W-:-:S13]  /*a7c0*/  ISETP.NE.AND P0, PT, R0, 0x8, PT ;  /* 0x000000080000780c */ /* 0x000fda0003f05270 */
[----:B------:R-:W-:Y:S05]  /*a7d0*/  @!P0 BRA `(.L_x_2471) ;  /* 0x0000000000148947 */ /* 0x000fea0003800000 */
[----:B------:R-:W-:-:S13]  /*a7e0*/  ISETP.NE.AND P0, PT, R0, 0x9, PT ;  /* 0x000000090000780c */ /* 0x000fda0003f05270 */
[----:B------:R-:W-:Y:S05]  /*a7f0*/  @P0 BRA `(.L_x_2465) ;  /* 0x0000000400d00947 */ /* 0x000fea0003800000 */
[----:B------:R-:W-:-:S05]  /*a800*/  IMAD.MOV.U32 R17, RZ, RZ, RZ ;  /* 0x000000ffff117224 */ /* 0x000fca00078e00ff */
[----:B------:R-:W-:Y:S01]  /*a810*/  STG.E.64 desc[UR36][R2.64], R16 ;  /* 0x0000001002007986 */ /* 0x000fe2000c101b24 */
[----:B------:R-:W-:Y:S05]  /*a820*/  EXIT ;  /* 0x000000000000794d */ /* 0x000fea0003800000 */
.L_x_2471:
[----:B------:R-:W-:-:S04]  /*a830*/  F2FP.F16.F32.PACK_AB R5, RZ, R16 ;  /* 0x00000010ff05723e */ /* 0x000fc800000000ff */
[----:B------:R-:W-:-:S05]  /*a840*/  PRMT R5, R5, 0x5410, RZ ;  /* 0x0000541005057816 */ /* 0x000fca00000000ff */
[----:B------:R-:W-:Y:S01]  /*a850*/  STG.E desc[UR36][R2.64], R5 ;  /* 0x0000000502007986 */ /* 0x000fe2000c101924 */
[----:B------:R-:W-:Y:S05]  /*a860*/  EXIT ;  /* 0x000000000000794d */ /* 0x000fea0003800000 */
.L_x_2470:
[----:B------:R-:W-:-:S06]  /*a870*/  FMUL.FTZ R4, R16, 1 ;  /* 0x3f80000010047820 */ /* 0x000fcc0000410000 */
[----:B------:R-:W0:Y:S02]  /*a880*/  F2F.F64.F32 R4, R4 ;  /* 0x0000000400047310 */ /* 0x000e240000201800 */
[----:B0-----:R-:W-:Y:S01]  /*a890*/  STG.E.64 desc[UR36][R2.64], R4 ;  /* 0x0000000402007986 */ /* 0x001fe2000c101b24 */
[----:B------:R-:W-:Y:S05]  /*a8a0*/  EXIT ;  /* 0x000000000000794d */ /* 0x000fea0003800000 */
.L_x_2461:
        /* <DEDUP_REMOVED lines=11> */
[----:B0-----:R-:W-:Y:S01]  /*a960*/  STG.E.U16 desc[UR36][R2.64], R5 ;  /* 0x0000000502007986 */ /* 0x001fe2000c101524 */
[----:B------:R-:W-:Y:S05]  /*a970*/  EXIT ;  /* 0x000000000000794d */ /* 0x000fea0003800000 */
.L_x_2475:
        /* <DEDUP_REMOVED lines=16> */
.L_x_2478:
[----:B------:R-:W-:-:S04]  /*aa80*/  SHF.R.U32.HI R16, RZ, 0x18, R16 ;  /* 0x00000018ff107819 */ /* 0x000fc80000011610 */
[----:B------:R-:W-:-:S04]  /*aa90*/  LOP3.LUT R5, R5, 0x80, R16, 0xf8, !PT ;  /* 0x0000008005057812 */ /* 0x000fc800078ef810 */
[----:B------:R-:W-:-:S07]  /*aaa0*/  PRMT R0, R5, 0x7610, R0 ;  /* 0x0000761005007816 */ /* 0x000fce0000000000 */
.L_x_2477:
[----:B------:R-:W-:Y:S05]  /*aab0*/  BSYNC.RECONVERGENT B0 ;  /* 0x0000000000007941 */ /* 0x000fea0003800200 */
.L_x_2476:
[----:B------:R-:W-:Y:S01]  /*aac0*/  STG.E.U8 desc[UR36][R2.64], R0 ;  /* 0x0000000002007986 */ /* 0x000fe2000c101124 */
[----:B------:R-:W-:Y:S05]  /*aad0*/  EXIT ;  /* 0x000000000000794d */ /* 0x000fea0003800000 */
.L_x_2474:
        /* <DEDUP_REMOVED lines=16> */
.L_x_2481:
[----:B------:R-:W-:-:S04]  /*abe0*/  SHF.R.U32.HI R16, RZ, 0x18, R16 ;  /* 0x00000018ff107819 */ /* 0x000fc80000011610 */
[----:B------:R-:W-:-:S04]  /*abf0*/  LOP3.LUT R5, R5, 0x80, R16, 0xf8, !PT ;  /* 0x0000008005057812 */ /* 0x000fc800078ef810 */
[----:B------:R-:W-:-:S07]  /*ac00*/  PRMT R0, R5, 0x7610, R0 ;  /* 0x0000761005007816 */ /* 0x000fce0000000000 */
.L_x_2480:
[----:B------:R-:W-:Y:S05]  /*ac10*/  BSYNC.RECONVERGENT B0 ;  /* 0x0000000000007941 */ /* 0x000fea0003800200 */
.L_x_2479:
[----:B------:R-:W-:Y:S01]  /*ac20*/  STG.E.U8 desc[UR36][R2.64], R0 ;  /* 0x0000000002007986 */ /* 0x000fe2000c101124 */
[----:B------:R-:W-:Y:S05]  /*ac30*/  EXIT ;  /* 0x000000000000794d */ /* 0x000fea0003800000 */
.L_x_2473:
        /* <DEDUP_REMOVED lines=21> */
.L_x_2483:
[----:B------:R-:W0:Y:S02]  /*ad90*/  F2I.U64.TRUNC R16, R16 ;  /* 0x0000001000107311 */ /* 0x000e24000020d800 */
[----:B0-----:R-:W-:Y:S01]  /*ada0*/  STG.E.64 desc[UR36][R2.64], R16 ;  /* 0x0000001002007986 */ /* 0x001fe2000c101b24 */
[----:B------:R-:W-:Y:S05]  /*adb0*/  EXIT ;  /* 0x000000000000794d */ /* 0x000fea0003800000 */
.L_x_2482:
[----:B------:R-:W0:Y:S02]  /*adc0*/  F2I.FTZ.U32.TRUNC.NTZ R5, R16 ;  /* 0x0000001000057305 */ /* 0x000e24000021f000 */
[----:B0-----:R-:W-:Y:S01]  /*add0*/  STG.E desc[UR36][R2.64], R5 ;  /* 0x0000000502007986 */ /* 0x001fe2000c101924 */
[----:B------:R-:W-:Y:S05]  /*ade0*/  EXIT ;  /* 0x000000000000794d */ /* 0x000fea0003800000 */
.L_x_2472:
        /* <DEDUP_REMOVED lines=8> */
[----:B------:R-:W-:Y:S01]  /*ae70*/  STG.E.U8 desc[UR36][R2.64], R5 ;  /* 0x0000000502007986 */ /* 0x000fe2000c101124 */
[----:B------:R-:W-:Y:S05]  /*ae80*/  EXIT ;  /* 0x000000000000794d */ /* 0x000fea0003800000 */
.L_x_2485:
[----:B------:R-:W-:Y:S01]  /*ae90*/  FMUL.FTZ R4, R16, 1 ;  /* 0x3f80000010047820 */ /* 0x000fe20000410000 */
[----:B------:R-:W-:-:S05]  /*aea0*/  CS2R R6, SRZ ;  /* 0x0000000000067805 */ /* 0x000fca000001ff00 */
[----:B------:R-:W0:Y:S02]  /*aeb0*/  F2F.F64.F32 R4, R4 ;  /* 0x0000000400047310 */ /* 0x000e240000201800 */
[----:B0-----:R-:W-:Y:S01]  /*aec0*/  STG.E.128 desc[UR36][R2.64], R4 ;  /* 0x0000000402007986 */ /* 0x001fe2000c101d24 */
[----:B------:R-:W-:Y:S05]  /*aed0*/  EXIT ;  /* 0x000000000000794d */ /* 0x000fea0003800000 */
.L_x_2484:
[----:B------:R-:W-:-:S13]  /*aee0*/  ISETP.NE.AND P0, PT, R0, 0xf, PT ;  /* 0x0000000f0000780c */ /* 0x000fda0003f05270 */
[----:B------:R-:W-:Y:S05]  /*aef0*/  @!P0 BRA `(.L_x_2486) ;  /* 0x0000000000e08947 */ /* 0x000fea0003800000 */
[----:B------:R-:W-:-:S13]  /*af00*/  ISETP.NE.AND P0, PT, R0, 0x17, PT ;  /* 0x000000170000780c */ /* 0x000fda0003f05270 */
[----:B------:R-:W-:Y:S05]  /*af10*/  @!P0 BRA `(.L_x_2487) ;  /* 0x00000000008c8947 */ /* 0x000fea0003800000 */
[----:B------:R-:W-:-:S13]  /*af20*/  ISETP.NE.AND P0, PT, R0, 0x18, PT ;  /* 0x000000180000780c */ /* 0x000fda0003f05270 */
[----:B------:R-:W-:Y:S05]  /*af30*/  @!P0 BRA `(.L_x_2488) ;  /* 0x0000000000448947 */ /* 0x000fea0003800000 */
.L_x_2465:
        /* <DEDUP_REMOVED lines=16> */
.L_x_2489:
[----:B------:R-:W-:Y:S05]  /*b040*/  EXIT ;  /* 0x000000000000794d */ /* 0x000fea0003800000 */
.L_x_2488:
        /* <DEDUP_REMOVED lines=12> */
.L_x_2491:
[----:B------:R-:W-:Y:S05]  /*b110*/  BSYNC.RECONVERGENT B0 ;  /* 0x0000000000007941 */ /* 0x000fea0003800200 */
.L_x_2490:
[----:B------:R-:W-:-:S05]  /*b120*/  LOP3.LUT R5, R0, 0x80, R7, 0xf8, !PT ;  /* 0x0000008000057812 */ /* 0x000fca00078ef807 */
[----:B------:R-:W-:Y:S01]  /*b130*/  STG.E.U8 desc[UR36][R2.64], R5 ;  /* 0x0000000502007986 */ /* 0x000fe2000c101124 */
[----:B------:R-:W-:Y:S05]  /*b140*/  EXIT ;  /* 0x000000000000794d */ /* 0x000fea0003800000 */
.L_x_2487:
        /* <DEDUP_REMOVED lines=11> */
.L_x_2493:
[----:B------:R-:W-:Y:S01]  /*b200*/  IMAD.MOV.U32 R0, RZ, RZ, 0x7f ;  /* 0x0000007fff007424 */ /* 0x000fe200078e00ff */
[----:B------:R-:W-:-:S04]  /*b210*/  ISETP.GT.U32.AND P0, PT, R4, 0x7f800000, PT ;  /* 0x7f8000000400780c */ /* 0x000fc80003f04070 */
[----:B------:R-:W-:-:S09]  /*b220*/  SEL R0, R0, 0x7c, P0 ;  /* 0x0000007c00007807 */ /* 0x000fd20000000000 */
.L_x_2494:
[----:B------:R-:W-:Y:S05]  /*b230*/  BSYNC.RECONVERGENT B0 ;  /* 0x0000000000007941 */ /* 0x000fea0003800200 */
.L_x_2492:
[----:B------:R-:W-:-:S04]  /*b240*/  SHF.R.U32.HI R5, RZ, 0x18, R16 ;  /* 0x00000018ff057819 */ /* 0x000fc80000011610 */
[----:B------:R-:W-:-:S05]  /*b250*/  LOP3.LUT R5, R0, 0x80, R5, 0xf8, !PT ;  /* 0x0000008000057812 */ /* 0x000fca00078ef805 */
[----:B------:R-:W-:Y:S01]  /*b260*/  STG.E.U8 desc[UR36][R2.64], R5 ;  /* 0x0000000502007986 */ /* 0x000fe2000c101124 */
[----:B------:R-:W-:Y:S05]  /*b270*/  EXIT ;  /* 0x000000000000794d */ /* 0x000fea0003800000 */
.L_x_2486:
[----:B------:R-:W-:-:S05]  /*b280*/  F2FP.BF16.F32.PACK_AB R16, RZ, R16 ;  /* 0x00000010ff10723e */ /* 0x000fca00000010ff */
[----:B------:R-:W-:Y:S01]  /*b290*/  STG.E.U16 desc[UR36][R2.64], R16 ;  /* 0x0000001002007986 */ /* 0x000fe2000c101524 */
[----:B------:R-:W-:Y:S05]  /*b2a0*/  EXIT ;  /* 0x000000000000794d */ /* 0x000fea0003800000 */
.L_x_2495:
        /* <DEDUP_REMOVED lines=13> */
.L_x_5667:


//--------------------- .text._ZN2at6native18elementwise_kernelILi128ELi2EZNS0_22gpu_kernel_impl_nocastIZZZNS0_66_GLOBAL__N__d53a5ca4_28_ActivationLeakyReluKernel_cu_9e10b42f_310626leaky_relu_backward_kernelERNS_18TensorIteratorBaseERKN3c106ScalarEENKUlvE_clEvENKUlvE0_clEvEUlffE_EEvS5_RKT_EUliE_EEviT1_ --------------------------
	.section	.text._ZN2at6native18elementwise_kernelILi128ELi2EZNS0_22gpu_kernel_impl_nocastIZZZNS0_66_GLOBAL__N__d53a5ca4_28_ActivationLeakyReluKernel_cu_9e10b42f_310626leaky_relu_backward_kernelERNS_18TensorIteratorBaseERKN3c106ScalarEENKUlvE_clEvENKUlvE0_clEvEUlffE_EEvS5_RKT_EUliE_EEviT1_,"ax",@progbits
	.align	128
        .global         _ZN2at6native18elementwise_kernelILi128ELi2EZNS0_22gpu_kernel_impl_nocastIZZZNS0_66_GLOBAL__N__d53a5ca4_28_ActivationLeakyReluKernel_cu_9e10b42f_310626leaky_relu_backward_kernelERNS_18TensorIteratorBaseERKN3c106ScalarEENKUlvE_clEvENKUlvE0_clEvEUlffE_EEvS5_RKT_EUliE_EEviT1_
        .type           _ZN2at6native18elementwise_kernelILi128ELi2EZNS0_22gpu_kernel_impl_nocastIZZZNS0_66_GLOBAL__N__d53a5ca4_28_ActivationLeakyReluKernel_cu_9e10b42f_310626leaky_relu_backward_kernelERNS_18TensorIteratorBaseERKN3c106ScalarEENKUlvE_clEvENKUlvE0_clEvEUlffE_EEvS5_RKT_EUliE_EEviT1_,@function
        .size           _ZN2at6native18elementwise_kernelILi128ELi2EZNS0_22gpu_kernel_impl_nocastIZZZNS0_66_GLOBAL__N__d53a5ca4_28_ActivationLeakyReluKernel_cu_9e10b42f_310626leaky_relu_backward_kernelERNS_18TensorIteratorBaseERKN3c106ScalarEENKUlvE_clEvENKUlvE0_clEvEUlffE_EEvS5_RKT_EUliE_EEviT1_,(.L_x_5668 - _ZN2at6native18elementwise_kernelILi128ELi2EZNS0_22gpu_kernel_impl_nocastIZZZNS0_66_GLOBAL__N__d53a5ca4_28_ActivationLeakyReluKernel_cu_9e10b42f_310626leaky_relu_backward_kernelERNS_18TensorIteratorBaseERKN3c106ScalarEENKUlvE_clEvENKUlvE0_clEvEUlffE_EEvS5_RKT_EUliE_EEviT1_)
        .other          _ZN2at6native18elementwise_kernelILi128ELi2EZNS0_22gpu_kernel_impl_nocastIZZZNS0_66_GLOBAL__N__d53a5ca4_28_ActivationLeakyReluKernel_cu_9e10b42f_310626leaky_relu_backward_kernelERNS_18TensorIteratorBaseERKN3c106ScalarEENKUlvE_clEvENKUlvE0_clEvEUlffE_EEvS5_RKT_EUliE_EEviT1_,@"STO_CUDA_ENTRY STV_DEFAULT"
_ZN2at6native18elementwise_kernelILi128ELi2EZNS0_22gpu_kernel_impl_nocastIZZZNS0_66_GLOBAL__N__d53a5ca4_28_ActivationLeakyReluKernel_cu_9e10b42f_310626leaky_relu_backward_kernelERNS_18TensorIteratorBaseERKN3c106ScalarEENKUlvE_clEvENKUlvE0_clEvEUlffE_EEvS5_RKT_EUliE_EEviT1_:
.text._ZN2at6native18elementwise_kernelILi128ELi2EZNS0_22gpu_kernel_impl_nocastIZZZNS0_66_GLOBAL__N__d53a5ca4_28_ActivationLeakyReluKernel_cu_9e10b42f_310626leaky_relu_backward_kernelERNS_18TensorIteratorBaseERKN3c106ScalarEENKUlvE_clEvENKUlvE0_clEvEUlffE_EEvS5_RKT_EUliE_EEviT1_:
        /* <DEDUP_REMOVED lines=10> */
[----:B------:R-:W-:Y:S01]  /*00a0*/  BSSY.RECONVERGENT B0, `(.L_x_2497) ;  /* 0x000000d000007945 */ /* 0x000fe20003800200 */
[----:B0-----:R-:W-:-:S13]  /*00b0*/  ISETP.GE.AND P0, PT, R3, UR4, PT ;  /* 0x0000000403007c0c */ /* 0x001fda000bf06270 */
[----:B------:R-:W-:Y:S05]  /*00c0*/  @P0 BRA `(.L_x_2498) ;  /* 0x0000000000280947 */ /* 0x000fea0003800000 */
[----:B------:R-:W0:Y:S01]  /*00d0*/  LDC.64 R4, c[0x0][0x5f0] ;  /* 0x00017c00ff047b82 */ /* 0x000e220000000a00 */
[----:B------:R-:W1:Y:S07]  /*00e0*/  LDCU UR5, c[0x0][0x600] ;  /* 0x0000c000ff0577ac */ /* 0x000e6e0008000800 */
[----:B------:R-:W2:Y:S01]  /*00f0*/  LDC.64 R6, c[0x0][0x5f8] ;  /* 0x00017e00ff067b82 */ /* 0x000ea20000000a00 */
[----:B0-----:R-:W3:Y:S04]  /*0100*/  LDG.E R4, desc[UR6][R4.64] ;  /* 0x0000000604047981 */ /* 0x001ee8000c1e1900 */
[----:B--2---:R-:W1:Y:S03]  /*0110*/  LDG.E R11, desc[UR6][R6.64] ;  /* 0x00000006060b7981 */ /* 0x004e66000c1e1900 */
[----:B------:R-:W0:Y:S01]  /*0120*/  LDC.64 R8, c[0x0][0x5e8] ;  /* 0x00017a00ff087b82 */ /* 0x000e220000000a00 */
[----:B------:R-:W-:-:S02]  /*0130*/  IADD3 R3, PT, PT, R3, 0x80, RZ ;  /* 0x0000008003037810 */ /* 0x000fc40007ffe0ff */
[----:B---3--:R-:W-:-:S13]  /*0140*/  FSETP.GT.FTZ.AND P0, PT, R4, RZ, PT ;  /* 0x000000ff0400720b */ /* 0x008fda0003f14000 */
[----:B-1----:R-:W-:-:S05]  /*0150*/  @!P0 FMUL.FTZ R11, R11, UR5 ;  /* 0x000000050b0b8c20 */ /* 0x002fca0008410000 */
[----:B0-----:R0:W-:Y:S02]  /*0160*/  STG.E desc[UR6][R8.64], R11 ;  /* 0x0000000b08007986 */ /* 0x0011e4000c101906 */
.L_x_2498:
[----:B------:R-:W-:Y:S05]  /*0170*/  BSYNC.RECONVERGENT B0 ;  /* 0x0000000000007941 */ /* 0x000fea0003800200 */
.L_x_2497:
[----:B------:R-:W-:-:S13]  /*0180*/  ISETP.GE.AND P0, PT, R3, UR4, PT ;  /* 0x0000000403007c0c */ /* 0x000fda000bf06270 */
[----:B------:R-:W-:Y:S05]  /*0190*/  @P0 EXIT ;  /* 0x000000000000094d */ /* 0x000fea0003800000 */
[----:B------:R-:W1:Y:S01]  /*01a0*/  LDC.64 R2, c[0x0][0x5f0] ;  /* 0x00017c00ff027b82 */ /* 0x000e620000000a00 */
[----:B------:R-:W2:Y:S07]  /*01b0*/  LDCU UR4, c[0x0][0x600] ;  /* 0x0000c000ff0477ac */ /* 0x000eae0008000800 */
[----:B------:R-:W0:Y:S01]  /*01c0*/  LDC.64 R4, c[0x0][0x5f8] ;  /* 0x00017e00ff047b82 */ /* 0x000e220000000a00 */
[----:B-1----:R-:W3:Y:S04]  /*01d0*/  LDG.E R2, desc[UR6][R2.64] ;  /* 0x0000000602027981 */ /* 0x002ee8000c1e1900 */
[----:B0-----:R-:W2:Y:S03]  /*01e0*/  LDG.E R9, desc[UR6][R4.64] ;  /* 0x0000000604097981 */ /* 0x001ea6000c1e1900 */
[----:B------:R-:W0:Y:S01]  /*01f0*/  LDC.64 R6, c[0x0][0x5e8] ;  /* 0x00017a00ff067b82 */ /* 0x000e220000000a00 */
[----:B---3--:R-:W-:-:S13]  /*0200*/  FSETP.GT.FTZ.AND P0, PT, R2, RZ, PT ;  /* 0x000000ff0200720b */ /* 0x008fda0003f14000 */
[----:B--2---:R-:W-:-:S05]  /*0210*/  @!P0 FMUL.FTZ R9, R9, UR4 ;  /* 0x0000000409098c20 */ /* 0x004fca0008410000 */
[----:B0-----:R-:W-:Y:S01]  /*0220*/  STG.E desc[UR6][R6.64], R9 ;  /* 0x0000000906007986 */ /* 0x001fe2000c101906 */
[----:B------:R-:W-:Y:S05]  /*0230*/  EXIT ;  /* 0x000000000000794d */ /* 0x000fea0003800000 */
.L_x_2496:
[----:B------:R-:W0:Y:S01]  /*0240*/  LDCU UR4, c[0x0][0x380] ;  /* 0x00007000ff0477ac */ /* 0x000e220008000800 */
[----:B------:R-:W-:Y:S01]  /*0250*/  IADD3 R2, PT, PT, R2, -0x1, RZ ;  /* 0xffffffff02027810 */ /* 0x000fe20007ffe0ff */
[----:B------:R-:W-:Y:S03]  /*0260*/  BSSY.RECONVERGENT B0, `(.L_x_2499) ;  /* 0x0000170000007945 */ /* 0x000fe60003800200 */
        /* <DEDUP_REMOVED lines=352> */
.L_x_2501:
[----:B------:R-:W0:Y:S01]  /*1870*/  LDCU.128 UR8, c[0x0][0x5f0] ;  /* 0x0000be00ff0877ac */ /* 0x000e220008000c00 */
[----:B------:R-:W1:Y:S01]  /*1880*/  LDCU UR5, c[0x0][0x600] ;  /* 0x0000c000ff0577ac */ /* 0x000e620008000800 */
[----:B0-----:R-:W-:-:S04]  /*1890*/  IADD3 R6, P0, PT, R6, UR8, RZ ;  /* 0x0000000806067c10 */ /* 0x001fc8000ff1e0ff */
[----:B------:R-:W-:Y:S01]  /*18a0*/  IADD3.X R7, PT, PT, RZ, UR9, RZ, P0, !PT ;  /* 0x00000009ff077c10 */ /* 0x000fe200087fe4ff */
[----:B------:R-:W0:Y:S04]  /*18b0*/  LDCU.64 UR8, c[0x0][0x5e8] ;  /* 0x0000bd00ff0877ac */ /* 0x000e280008000a00 */
[----:B------:R-:W2:Y:S01]  /*18c0*/  LDG.E R6, desc[UR6][R6.64] ;  /* 0x0000000606067981 */ /* 0x000ea2000c1e1900 */
[----:B------:R-:W-:-:S04]  /*18d0*/  IADD3 R8, P0, PT, R4, UR10, RZ ;  /* 0x0000000a04087c10 */ /* 0x000fc8000ff1e0ff */
[----:B------:R-:W-:-:S05]  /*18e0*/  IADD3.X R9, PT, PT, RZ, UR11, RZ, P0, !PT ;  /* 0x0000000bff097c10 */ /* 0x000fca00087fe4ff */
[----:B------:R-:W1:Y:S01]  /*18f0*/  LDG.E R11, desc[UR6][R8.64] ;  /* 0x00000006080b7981 */ /* 0x000e62000c1e1900 */
[----:B------:R-:W-:Y:S02]  /*1900*/  IADD3 R3, PT, PT, R3, 0x80, RZ ;  /* 0x0000008003037810 */ /* 0x000fe40007ffe0ff */
[----:B0-----:R-:W-:-:S04]  /*1910*/  IADD3 R4, P1, PT, R5, UR8, RZ ;  /* 0x0000000805047c10 */ /* 0x001fc8000ff3e0ff */
[----:B------:R-:W-:Y:S02]  /*1920*/  IADD3.X R5, PT, PT, RZ, UR9, RZ, P1, !PT ;  /* 0x00000009ff057c10 */ /* 0x000fe40008ffe4ff */
[----:B--2---:R-:W-:-:S13]  /*1930*/  FSETP.GT.FTZ.AND P0, PT, R6, RZ, PT ;  /* 0x000000ff0600720b */ /* 0x004fda0003f14000 */
[----:B-1----:R-:W-:-:S05]  /*1940*/  @!P0 FMUL.FTZ R11, R11, UR5 ;  /* 0x000000050b0b8c20 */ /* 0x002fca0008410000 */
[----:B------:R0:W-:Y:S02]  /*1950*/  STG.E desc[UR6][R4.64], R11 ;  /* 0x0000000b04007986 */ /* 0x0001e4000c101906 */
.L_x_2500:
[----:B------:R-:W-:Y:S05]  /*1960*/  BSYNC.RECONVERGENT B0 ;  /* 0x0000000000007941 */ /* 0x000fea0003800200 */
.L_x_2499:
[----:B------:R-:W-:-:S13]  /*1970*/  ISETP.GE.AND P0, PT, R3, UR4, PT ;  /* 0x0000000403007c0c */ /* 0x000fda000bf06270 */
[----:B------:R-:W-:Y:S05]  /*1980*/  @P0 EXIT ;  /* 0x000000000000094d */ /* 0x000fea0003800000 */
        /* <DEDUP_REMOVED lines=348> */
.L_x_2502:
[----:B------:R-:W0:Y:S01]  /*2f50*/  LDCU.128 UR8, c[0x0][0x5f0] ;  /* 0x0000be00ff0877ac */ /* 0x000e220008000c00 */
[----:B------:R-:W1:Y:S01]  /*2f60*/  LDCU.64 UR4, c[0x0][0x5e8] ;  /* 0x0000bd00ff0477ac */ /* 0x000e620008000a00 */
[----:B0-----:R-:W-:Y:S01]  /*2f70*/  IADD3 R4, P0, PT, R4, UR8, RZ ;  /* 0x0000000804047c10 */ /* 0x001fe2000ff1e0ff */
[----:B------:R-:W0:Y:S03]  /*2f80*/  LDCU UR8, c[0x0][0x600] ;  /* 0x0000c000ff0877ac */ /* 0x000e260008000800 */
[----:B------:R-:W-:-:S05]  /*2f90*/  IADD3.X R5, PT, PT, RZ, UR9, RZ, P0, !PT ;  /* 0x00000009ff057c10 */ /* 0x000fca00087fe4ff */
[----:B------:R-:W2:Y:S01]  /*2fa0*/  LDG.E R4, desc[UR6][R4.64] ;  /* 0x0000000604047981 */ /* 0x000ea2000c1e1900 */
[----:B------:R-:W-:-:S04]  /*2fb0*/  IADD3 R6, P0, PT, R2, UR10, RZ ;  /* 0x0000000a02067c10 */ /* 0x000fc8000ff1e0ff */
[----:B------:R-:W-:-:S05]  /*2fc0*/  IADD3.X R7, PT, PT, RZ, UR11, RZ, P0, !PT ;  /* 0x0000000bff077c10 */ /* 0x000fca00087fe4ff */
[----:B------:R-:W0:Y:S01]  /*2fd0*/  LDG.E R9, desc[UR6][R6.64] ;  /* 0x0000000606097981 */ /* 0x000e22000c1e1900 */
[----:B-1----:R-:W-:-:S04]  /*2fe0*/  IADD3 R2, P1, PT, R3, UR4, RZ ;  /* 0x0000000403027c10 */ /* 0x002fc8000ff3e0ff */
[----:B------:R-:W-:Y:S02]  /*2ff0*/  IADD3.X R3, PT, PT, RZ, UR5, RZ, P1, !PT ;  /* 0x00000005ff037c10 */ /* 0x000fe40008ffe4ff */
[----:B--2---:R-:W-:-:S13]  /*3000*/  FSETP.GT.FTZ.AND P0, PT, R4, RZ, PT ;  /* 0x000000ff0400720b */ /* 0x004fda0003f14000 */
[----:B0-----:R-:W-:-:S05]  /*3010*/  @!P0 FMUL.FTZ R9, R9, UR8 ;  /* 0x0000000809098c20 */ /* 0x001fca0008410000 */
[----:B------:R-:W-:Y:S01]  /*3020*/  STG.E desc[UR6][R2.64], R9 ;  /* 0x0000000902007986 */ /* 0x000fe2000c101906 */
[----:B------:R-:W-:Y:S05]  /*3030*/  EXIT ;  /* 0x000000000000794d */ /* 0x000fea0003800000 */
.L_x_2503:
        /* <DEDUP_REMOVED lines=12> */
.L_x_5668:


//--------------------- .text._ZN2at6native27unrolled_elementwise_kernelIZZZNS0_66_GLOBAL__N__d53a5ca4_28_ActivationLeakyReluKernel_cu_9e10b42f_310626leaky_relu_backward_kernelERNS_18TensorIteratorBaseERKN3c106ScalarEENKUlvE_clEvENKUlvE0_clEvEUlffE_St5arrayIPcLm3EELi4E23TrivialOffsetCalculatorILi2EjESF_ILi1EjENS0_6memory15LoadWithoutCastENSI_16StoreWithoutCastEEEviT_T0_T2_T3_T4_T5_ --------------------------
	.section	.text._ZN2at6native27unrolled_elementwise_kernelIZZZNS0_66_GLOBAL__N__d53a5ca4_28_ActivationLeakyReluKernel_cu_9e10b42f_310626leaky_relu_backward_kernelERNS_18TensorIteratorBaseERKN3c106ScalarEENKUlvE_clEvENKUlvE0_clEvEUlffE_St5arrayIPcLm3EELi4E23TrivialOffsetCalculatorILi2EjESF_ILi1EjENS0_6memory15LoadWithoutCastENSI_16StoreWithoutCastEEEviT_T0_T2_T3_T4_T5_,"ax",@progbits
	.align	128
        .global         _ZN2at6native27unrolled_elementwise_kernelIZZZNS0_66_GLOBAL__N__d53a5ca4_28_ActivationLeakyReluKernel_cu_9e10b42f_310626leaky_relu_backward_kernelERNS_18TensorIteratorBaseERKN3c106ScalarEENKUlvE_clEvENKUlvE0_clEvEUlffE_St5arrayIPcLm3EELi4E23TrivialOffsetCalculatorILi2EjESF_ILi1EjENS0_6memory15LoadWithoutCastENSI_16StoreWithoutCastEEEviT_T0_T2_T3_T4_T5_
        .type           _ZN2at6native27unrolled_elementwise_kernelIZZZNS0_66_GLOBAL__N__d53a5ca4_28_ActivationLeakyReluKernel_cu_9e10b42f_310626leaky_relu_backward_kernelERNS_18TensorIteratorBaseERKN3c106ScalarEENKUlvE_clEvENKUlvE0_clEvEUlffE_St5arrayIPcLm3EELi4E23TrivialOffsetCalculatorILi2EjESF_ILi1EjENS0_6memory15LoadWithoutCastENSI_16StoreWithoutCastEEEviT_T0_T2_T3_T4_T5_,@function
        .size           _ZN2at6native27unrolled_elementwise_kernelIZZZNS0_66_GLOBAL__N__d53a5ca4_28_ActivationLeakyReluKernel_cu_9e10b42f_310626leaky_relu_backward_kernelERNS_18TensorIteratorBaseERKN3c106ScalarEENKUlvE_clEvENKUlvE0_clEvEUlffE_St5arrayIPcLm3EELi4E23TrivialOffsetCalculatorILi2EjESF_ILi1EjENS0_6memory15LoadWithoutCastENSI_16StoreWithoutCastEEEviT_T0_T2_T3_T4_T5_,(.L_x_5669 - _ZN2at6native27unrolled_elementwise_kernelIZZZNS0_66_GLOBAL__N__d53a5ca4_28_ActivationLeakyReluKernel_cu_9e10b42f_310626leaky_relu_backward_kernelERNS_18TensorIteratorBaseERKN3c106ScalarEENKUlvE_clEvENKUlvE0_clEvEUlffE_St5arrayIPcLm3EELi4E23TrivialOffsetCalculatorILi2EjESF_ILi1EjENS0_6memory15LoadWithoutCastENSI_16StoreWithoutCastEEEviT_T0_T2_T3_T4_T5_)
        .other          _ZN2at6native27unrolled_elementwise_kernelIZZZNS0_66_GLOBAL__N__d53a5ca4_28_ActivationLeakyReluKernel_cu_9e10b42f_310626leaky_relu_backward_kernelERNS_18TensorIteratorBaseERKN3c106ScalarEENKUlvE_clEvENKUlvE0_clEvEUlffE_St5arrayIPcLm3EELi4E23TrivialOffsetCalculatorILi2EjESF_ILi1EjENS0_6memory15LoadWithoutCastENSI_16StoreWithoutCastEEEviT_T0_T2_T3_T4_T5_,@"STO_CUDA_ENTRY STV_DEFAULT"
_ZN2at6native27unrolled_elementwise_kernelIZZZNS0_66_GLOBAL__N__d53a5ca4_28_ActivationLeakyReluKernel_cu_9e10b42f_310626leaky_relu_backward_kernelERNS_18TensorIteratorBaseERKN3c106ScalarEENKUlvE_clEvENKUlvE0_clEvEUlffE_St5arrayIPcLm3EELi4E23TrivialOffsetCalculatorILi2EjESF_ILi1EjENS0_6memory15LoadWithoutCastENSI_16StoreWithoutCastEEEviT_T0_T2_T3_T4_T5_:
.text._ZN2at6native27unrolled_elementwise_kernelIZZZNS0_66_GLOBAL__N__d53a5ca4_28_ActivationLeakyReluKernel_cu_9e10b42f_310626leaky_relu_backward_kernelERNS_18TensorIteratorBaseERKN3c106ScalarEENKUlvE_clEvENKUlvE0_clEvEUlffE_St5arrayIPcLm3EELi4E23TrivialOffsetCalculatorILi2EjESF_ILi1EjENS0_6memory15LoadWithoutCastENSI_16StoreWithoutCastEEEviT_T0_T2_T3_T4_T5_:
[----:B------:R-:W-:Y:S01]  /*0000*/  LDC R1, c[0x0][0x37c] ;  /* 0x0000df00ff017b82 */ /* 0x000fe20000000800 */
[----:B------:R-:W0:Y:S07]  /*0010*/  S2R R0, SR_CTAID.X ;  /* 0x0000000000007919 */ /* 0x000e2e0000002500 */
[----:B------:R-:W0:Y:S01]  /*0020*/  LDC R3, c[0x0][0x380] ;  /* 0x0000e000ff037b82 */ /* 0x000e220000000800 */
[----:B------:R-:W1:Y:S01]  /*0030*/  LDCU.64 UR4, c[0x0][0x358] ;  /* 0x00006b00ff0477ac */ /* 0x000e620008000a00 */
[----:B------:R-:W2:Y:S01]  /*0040*/  S2R R25, SR_TID.X ;  /* 0x0000000000197919 */ /* 0x000ea20000002100 */
[----:B------:R-:W3:Y:S05]  /*0050*/  LDCU UR6, c[0x0][0x388] ;  /* 0x00007100ff0677ac */ /* 0x000eea0008000800 */
[----:B------:R-:W4:Y:S08]  /*0060*/  LDC.64 R16, c[0x0][0x3a0] ;  /* 0x0000e800ff107b82 */ /* 0x000f300000000a00 */
[----:B------:R-:W5:Y:S08]  /*0070*/  LDC.64 R22, c[0x0][0x3a0] ;  /* 0x0000e800ff167b82 */ /* 0x000f700000000a00 */
[----:B------:R-:W3:Y:S01]  /*0080*/  LDC.64 R20, c[0x0][0x3a0] ;  /* 0x0000e800ff147b82 */ /* 0x000ee20000000a00 */
[----:B0-----:R-:W-:-:S07]  /*0090*/  IMAD R2, R0, -0x200, R3 ;  /* 0xfffffe0000027824 */ /* 0x001fce00078e0203 */
[----:B------:R-:W0:Y:S01]  /*00a0*/  LDC.64 R18, c[0x0][0x3a0] ;  /* 0x0000e800ff127b82 */ /* 0x000e220000000a00 */
[----:B--2---:R-:W-:Y:S02]  /*00b0*/  MOV R3, R25 ;  /* 0x0000001900037202 */ /* 0x004fe40000000f00 */
[----:B------:R-:W-:-:S05]  /*00c0*/  ISETP.GE.AND P0, PT, R25, R2, PT ;  /* 0x000000021900720c */ /* 0x000fca0003f06270 */
[----:B------:R-:W2:Y:S08]  /*00d0*/  LDC.64 R14, c[0x0][0x3a8] ;  /* 0x0000ea00ff0e7b82 */ /* 0x000eb00000000a00 */
[----:B------:R-:W2:Y:S01]  /*00e0*/  LDC.64 R12, c[0x0][0x3a8] ;  /* 0x0000ea00ff0c7b82 */ /* 0x000ea20000000a00 */
[----:B------:R-:W-:Y:S01]  /*00f0*/  @!P0 VIADD R25, R3, 0x80 ;  /* 0x0000008003198836 */ /* 0x000fe20000000000 */
[----:B------:R-:W-:-:S04]  /*0100*/  @!P0 LEA R7, R0, R3, 0x9 ;  /* 0x0000000300078211 */ /* 0x000fc800078e48ff */
[----:B------:R-:W-:Y:S02]  /*0110*/  ISETP.GE.AND P1, PT, R25, R2, PT ;  /* 0x000000021900720c */ /* 0x000fe40003f26270 */
[----:B------:R-:W2:Y:S01]  /*0120*/  LDC.64 R10, c[0x0][0x3a8] ;  /* 0x0000ea00ff0a7b82 */ /* 0x000ea20000000a00 */
[----:B----4-:R-:W-:-:S06]  /*0130*/  @!P0 IMAD.WIDE.U32 R16, R7, 0x4, R16 ;  /* 0x0000000407108825 */ /* 0x010fcc00078e0010 */
[----:B-1----:R-:W4:Y:S01]  /*0140*/  @!P0 LDG.E R16, desc[UR4][R16.64] ;  /* 0x0000000410108981 */ /* 0x002f22000c1e1900 */
[----:B------:R-:W1:Y:S03]  /*0150*/  LDC.64 R8, c[0x0][0x3a8] ;  /* 0x0000ea00ff087b82 */ /* 0x000e660000000a00 */
[----:B------:R-:W-:Y:S01]  /*0160*/  @!P1 LEA R6, R0, R25, 0x9 ;  /* 0x0000001900069211 */ /* 0x000fe200078e48ff */
[----:B------:R-:W-:-:S04]  /*0170*/  @!P1 VIADD R25, R25, 0x80 ;  /* 0x0000008019199836 */ /* 0x000fc80000000000 */
[----:B-----5:R-:W-:Y:S01]  /*0180*/  @!P1 IMAD.WIDE.U32 R22, R6, 0x4, R22 ;  /* 0x0000000406169825 */ /* 0x020fe200078e0016 */
[----:B------:R-:W-:-:S05]  /*0190*/  ISETP.GE.AND P3, PT, R25, R2, PT ;  /* 0x000000021900720c */ /* 0x000fca0003f66270 */
[----:B------:R-:W5:Y:S08]  /*01a0*/  @!P1 LDG.E R22, desc[UR4][R22.64] ;  /* 0x0000000416169981 */ /* 0x000f70000c1e1900 */
[----:B------:R-:W-:Y:S01]  /*01b0*/  @!P3 LEA R5, R0, R25, 0x9 ;  /* 0x000000190005b211 */ /* 0x000fe200078e48ff */
[----:B------:R-:W-:-:S04]  /*01c0*/  @!P3 VIADD R25, R25, 0x80 ;  /* 0x000000801919b836 */ /* 0x000fc80000000000 */
[----:B---3--:R-:W-:Y:S01]  /*01d0*/  @!P3 IMAD.WIDE.U32 R20, R5, 0x4, R20 ;  /* 0x000000040514b825 */ /* 0x008fe200078e0014 */
[----:B------:R-:W-:-:S05]  /*01e0*/  ISETP.GE.AND P2, PT, R25, R2, PT ;  /* 0x000000021900720c */ /* 0x000fca0003f46270 */
[----:B------:R-:W3:Y:S08]  /*01f0*/  @!P3 LDG.E R20, desc[UR4][R20.64] ;  /* 0x000000041414b981 */ /* 0x000ef0000c1e1900 */
[----:B------:R-:W-:-:S04]  /*0200*/  @!P2 IMAD R4, R0, 0x200, R25 ;  /* 0x000002000004a824 */ /* 0x000fc800078e0219 */
[----:B0-----:R-:W-:-:S06]  /*0210*/  @!P2 IMAD.WIDE.U32 R18, R4, 0x4, R18 ;  /* 0x000000040412a825 */ /* 0x001fcc00078e0012 */
[----:B------:R-:W3:Y:S01]  /*0220*/  @!P2 LDG.E R18, desc[UR4][R18.64] ;  /* 0x000000041212a981 */ /* 0x000ee2000c1e1900 */
[----:B--2---:R-:W-:-:S04]  /*0230*/  @!P0 IMAD.WIDE.U32 R14, R7, 0x4, R14 ;  /* 0x00000004070e8825 */ /* 0x004fc800078e000e */
[----:B------:R-:W-:Y:S01]  /*0240*/  @!P1 IMAD.WIDE.U32 R12, R6, 0x4, R12 ;  /* 0x00000004060c9825 */ /* 0x000fe200078e000c */
[----:B------:R-:W-:-:S03]  /*0250*/  CS2R R6, SRZ ;  /* 0x0000000000067805 */ /* 0x000fc6000001ff00 */
[----:B------:R-:W-:-:S03]  /*0260*/  @!P3 IMAD.WIDE.U32 R10, R5, 0x4, R10 ;  /* 0x00000004050ab825 */ /* 0x000fc600078e000a */
[----:B------:R-:W2:Y:S01]  /*0270*/  @!P0 LDG.E R7, desc[UR4][R14.64] ;  /* 0x000000040e078981 */ /* 0x000ea2000c1e1900 */
[----:B-1----:R-:W-:Y:S01]  /*0280*/  @!P2 IMAD.WIDE.U32 R8, R4, 0x4, R8 ;  /* 0x000000040408a825 */ /* 0x002fe200078e0008 */
[----:B------:R-:W-:Y:S02]  /*0290*/  CS2R R4, SRZ ;  /* 0x0000000000047805 */ /* 0x000fe4000001ff00 */
[----:B------:R-:W2:Y:S04]  /*02a0*/  @!P1 LDG.E R6, desc[UR4][R12.64] ;  /* 0x000000040c069981 */ /* 0x000ea8000c1e1900 */
[----:B------:R-:W2:Y:S04]  /*02b0*/  @!P3 LDG.E R5, desc[UR4][R10.64] ;  /* 0x000000040a05b981 */ /* 0x000ea8000c1e1900 */
[----:B------:R-:W2:Y:S01]  /*02c0*/  @!P2 LDG.E R4, desc[UR4][R8.64] ;  /* 0x000000040804a981 */ /* 0x000ea2000c1e1900 */
[----:B------:R-:W-:Y:S01]  /*02d0*/  ISETP.GE.AND P4, PT, R3, R2, PT ;  /* 0x000000020300720c */ /* 0x000fe20003f86270 */
[----:B------:R-:W-:Y:S04]  /*02e0*/  BSSY.RECONVERGENT B0, `(.L_x_2504) ;  /* 0x000001f000007945 */ /* 0x000fe80003800200 */
[----:B------:R-:W-:Y:S01]  /*02f0*/  BSSY.RELIABLE B1, `(.L_x_2505) ;  /* 0x0000017000017945 */ /* 0x000fe20003800100 */
[----:B----4-:R-:W-:-:S02]  /*0300*/  FSETP.GT.AND P0, PT, R16, RZ, !P0 ;  /* 0x000000ff1000720b */ /* 0x010fc40004704000 */
[----:B-----5:R-:W-:Y:S02]  /*0310*/  FSETP.GT.AND P1, PT, R22, RZ, !P1 ;  /* 0x000000ff1600720b */ /* 0x020fe40004f24000 */
[----:B---3--:R-:W-:Y:S02]  /*0320*/  FSETP.GT.AND P3, PT, R20, RZ, !P3 ;  /* 0x000000ff1400720b */ /* 0x008fe40005f64000 */
[----:B------:R-:W-:-:S07]  /*0330*/  FSETP.GT.AND P2, PT, R18, RZ, !P2 ;  /* 0x000000ff1200720b */ /* 0x000fce0005744000 */
[----:B--2---:R-:W-:Y:S02]  /*0340*/  @!P0 FMUL.FTZ R7, R7, UR6 ;  /* 0x0000000607078c20 */ /* 0x004fe40008410000 */
[----:B------:R-:W-:Y:S02]  /*0350*/  @!P1 FMUL.FTZ R6, R6, UR6 ;  /* 0x0000000606069c20 */ /* 0x000fe40008410000 */
[----:B------:R-:W-:Y:S02]  /*0360*/  @!P3 FMUL.FTZ R5, R5, UR6 ;  /* 0x000000060505bc20 */ /* 0x000fe40008410000 */
[----:B------:R-:W-:Y:S01]  /*0370*/  @!P2 FMUL.FTZ R4, R4, UR6 ;  /* 0x000000060404ac20 */ /* 0x000fe20008410000 */
[----:B------:R-:W-:Y:S06]  /*0380*/  @P4 BRA `(.L_x_2506) ;  /* 0x0000000000344947 */ /* 0x000fec0003800000 */
[----:B------:R-:W0:Y:S01]  /*0390*/  LDC.64 R8, c[0x0][0x398] ;  /* 0x0000e600ff087b82 */ /* 0x000e220000000a00 */
[----:B------:R-:W-:Y:S01]  /*03a0*/  LEA R11, R0, R3, 0x9 ;  /* 0x00000003000b7211 */ /* 0x000fe200078e48ff */
[----:B------:R-:W-:-:S05]  /*03b0*/  VIADD R3, R3, 0x80 ;  /* 0x0000008003037836 */ /* 0x000fca0000000000 */
[----:B------:R-:W-:-:S13]  /*03c0*/  ISETP.GE.AND P0, PT, R3, R2, PT ;  /* 0x000000020300720c */ /* 0x000fda0003f06270 */
[----:B------:R-:W-:Y:S05]  /*03d0*/  @P0 BREAK.RELIABLE B1 ;  /* 0x0000000000010942 */ /* 0x000fea0003800100 */
[----:B0-----:R-:W-:-:S05]  /*03e0*/  IMAD.WIDE.U32 R8, R11, 0x4, R8 ;  /* 0x000000040b087825 */ /* 0x001fca00078e0008 */
[----:B------:R0:W-:Y:S01]  /*03f0*/  STG.E desc[UR4][R8.64], R7 ;  /* 0x0000000708007986 */ /* 0x0001e2000c101904 */
[----:B------:R-:W-:Y:S05]  /*0400*/  @P0 BRA `(.L_x_2507) ;  /* 0x0000000000300947 */ /* 0x000fea0003800000 */
[----:B0-----:R-:W0:Y:S01]  /*0410*/  LDC.64 R8, c[0x0][0x398] ;  /* 0x0000e600ff087b82 */ /* 0x001e220000000a00 */
[----:B------:R-:W-:Y:S02]  /*0420*/  LEA R7, R0, R3, 0x9 ;  /* 0x0000000300077211 */ /* 0x000fe400078e48ff */
[----:B------:R-:W-:-:S03]  /*0430*/  IADD3 R3, PT, PT, R3, 0x80, RZ ;  /* 0x0000008003037810 */ /* 0x000fc60007ffe0ff */
[----:B0-----:R-:W-:-:S05]  /*0440*/  IMAD.WIDE.U32 R8, R7, 0x4, R8 ;  /* 0x0000000407087825 */ /* 0x001fca00078e0008 */
[----:B------:R0:W-:Y:S02]  /*0450*/  STG.E desc[UR4][R8.64], R6 ;  /* 0x0000000608007986 */ /* 0x0001e4000c101904 */
.L_x_2506:
[----:B------:R-:W-:Y:S05]  /*0460*/  BSYNC.RELIABLE B1 ;  /* 0x0000000000017941 */ /* 0x000fea0003800100 */
.L_x_2505:
[----:B------:R-:W-:-:S13]  /*0470*/  ISETP.GE.AND P0, PT, R3, R2, PT ;  /* 0x000000020300720c */ /* 0x000fda0003f06270 */
[----:B0-----:R-:W0:Y:S01]  /*0480*/  @!P0 LDC.64 R6, c[0x0][0x398] ;  /* 0x0000e600ff068b82 */ /* 0x001e220000000a00 */
[----:B------:R-:W-:Y:S01]  /*0490*/  @!P0 IMAD R9, R0, 0x200, R3 ;  /* 0x0000020000098824 */ /* 0x000fe200078e0203 */
[----:B------:R-:W-:-:S03]  /*04a0*/  @!P0 IADD3 R3, PT, PT, R3, 0x80, RZ ;  /* 0x0000008003038810 */ /* 0x000fc60007ffe0ff */
[----:B0-----:R-:W-:-:S05]  /*04b0*/  @!P0 IMAD.WIDE.U32 R6, R9, 0x4, R6 ;  /* 0x0000000409068825 */ /* 0x001fca00078e0006 */
[----:B------:R1:W-:Y:S02]  /*04c0*/  @!P0 STG.E desc[UR4][R6.64], R5 ;  /* 0x0000000506008986 */ /* 0x0003e4000c101904 */
.L_x_2507:
[----:B------:R-:W-:Y:S05]  /*04d0*/  BSYNC.RECONVERGENT B0 ;  /* 0x0000000000007941 */ /* 0x000fea0003800200 */
.L_x_2504:
[----:B------:R-:W-:Y:S05]  /*04e0*/  WARPSYNC.ALL ;  /* 0x0000000000007948 */ /* 0x000fea0003800000 */
[----:B------:R-:W-:-:S13]  /*04f0*/  ISETP.GE.AND P0, PT, R3, R2, PT ;  /* 0x000000020300720c */ /* 0x000fda0003f06270 */
[----:B------:R-:W-:Y:S05]  /*0500*/  @P0 EXIT ;  /* 0x000000000000094d */ /* 0x000fea0003800000 */
[----:B01----:R-:W0:Y:S01]  /*0510*/  LDC.64 R6, c[0x0][0x398] ;  /* 0x0000e600ff067b82 */ /* 0x003e220000000a00 */
[----:B------:R-:W-:-:S05]  /*0520*/  LEA R3, R0, R3, 0x9 ;  /* 0x0000000300037211 */ /* 0x000fca00078e48ff */
[----:B0-----:R-:W-:-:S05]  /*0530*/  IMAD.WIDE.U32 R2, R3, 0x4, R6 ;  /* 0x0000000403027825 */ /* 0x001fca00078e0006 */
[----:B------:R-:W-:Y:S01]  /*0540*/  STG.E desc[UR4][R2.64], R4 ;  /* 0x0000000402007986 */ /* 0x000fe2000c101904 */
[----:B------:R-:W-:Y:S05]  /*0550*/  EXIT ;  /* 0x000000000000794d */ /* 0x000fea0003800000 */
.L_x_2508:
        /* <DEDUP_REMOVED lines=10> */
.L_x_5669:


//--------------------- .text._ZN2at6native29vectorized_elementwise_kernelILi2EZZZNS0_66_GLOBAL__N__d53a5ca4_28_ActivationLeakyReluKernel_cu_9e10b42f_310626leaky_relu_backward_kernelERNS_18TensorIteratorBaseERKN3c106ScalarEENKUlvE_clEvENKUlvE0_clEvEUlffE_St5arrayIPcLm3EEEEviT0_T1_ --------------------------
	.section	.text._ZN2at6native29vectorized_elementwise_kernelILi2EZZZNS0_66_GLOBAL__N__d53a5ca4_28_ActivationLeakyReluKernel_cu_9e10b42f_310626leaky_relu_backward_kernelERNS_18TensorIteratorBaseERKN3c106ScalarEENKUlvE_clEvENKUlvE0_clEvEUlffE_St5arrayIPcLm3EEEEviT0_T1_,"ax",@progbits
	.align	128
        .global         _ZN2at6native29vectorized_elementwise_kernelILi2EZZZNS0_66_GLOBAL__N__d53a5ca4_28_ActivationLeakyReluKernel_cu_9e10b42f_310626leaky_relu_backward_kernelERNS_18TensorIteratorBaseERKN3c106ScalarEENKUlvE_clEvENKUlvE0_clEvEUlffE_St5arrayIPcLm3EEEEviT0_T1_
        .type           _ZN2at6native29vectorized_elementwise_kernelILi2EZZZNS0_66_GLOBAL__N__d53a5ca4_28_ActivationLeakyReluKernel_cu_9e10b42f_310626leaky_relu_backward_kernelERNS_18TensorIteratorBaseERKN3c106ScalarEENKUlvE_clEvENKUlvE0_clEvEUlffE_St5arrayIPcLm3EEEEviT0_T1_,@function
        .size           _ZN2at6native29vectorized_elementwise_kernelILi2EZZZNS0_66_GLOBAL__N__d53a5ca4_28_ActivationLeakyReluKernel_cu_9e10b42f_310626leaky_relu_backward_kernelERNS_18TensorIteratorBaseERKN3c106ScalarEENKUlvE_clEvENKUlvE0_clEvEUlffE_St5arrayIPcLm3EEEEviT0_T1_,(.L_x_5670 - _ZN2at6native29vectorized_elementwise_kernelILi2EZZZNS0_66_GLOBAL__N__d53a5ca4_28_ActivationLeakyReluKernel_cu_9e10b42f_310626leaky_relu_backward_kernelERNS_18TensorIteratorBaseERKN3c106ScalarEENKUlvE_clEvENKUlvE0_clEvEUlffE_St5arrayIPcLm3EEEEviT0_T1_)
        .other          _ZN2at6native29vectorized_elementwise_kernelILi2EZZZNS0_66_GLOBAL__N__d53a5ca4_28_ActivationLeakyReluKernel_cu_9e10b42f_310626leaky_relu_backward_kernelERNS_18TensorIteratorBaseERKN3c106ScalarEENKUlvE_clEvENKUlvE0_clEvEUlffE_St5arrayIPcLm3EEEEviT0_T1_,@"STO_CUDA_ENTRY STV_DEFAULT"
_ZN2at6native29vectorized_elementwise_kernelILi2EZZZNS0_66_GLOBAL__N__d53a5ca4_28_ActivationLeakyReluKernel_cu_9e10b42f_310626leaky_relu_backward_kernelERNS_18TensorIteratorBaseERKN3c106ScalarEENKUlvE_clEvENKUlvE0_clEvEUlffE_St5arrayIPcLm3EEEEviT0_T1_:
.text._ZN2at6native29vectorized_elementwise_kernelILi2EZZZNS0_66_GLOBAL__N__d53a5ca4_28_ActivationLeakyReluKernel_cu_9e10b42f_310626leaky_relu_backward_kernelERNS_18TensorIteratorBaseERKN3c106ScalarEENKUlvE_clEvENKUlvE0_clEvEUlffE_St5arrayIPcLm3EEEEviT0_T1_:
        /* <DEDUP_REMOVED lines=9> */
[----:B------:R-:W1:Y:S08]  /*0090*/  LDC.64 R6, c[0x0][0x3a0] ;  /* 0x0000e800ff067b82 */ /* 0x000e700000000a00 */
[----:B------:R-:W2:Y:S01]  /*00a0*/  LDC.64 R8, c[0x0][0x3a8] ;  /* 0x0000ea00ff087b82 */ /* 0x000ea20000000a00 */
[----:B------:R-:W-:Y:S01]  /*00b0*/  IMAD.MOV.U32 R4, RZ, RZ, RZ ;  /* 0x000000ffff047224 */ /* 0x000fe200078e00ff */
[----:B------:R-:W3:Y:S06]  /*00c0*/  LDCU UR6, c[0x0][0x388] ;  /* 0x00007100ff0677ac */ /* 0x000eec0008000800 */
[----:B------:R-:W4:Y:S08]  /*00d0*/  LDC.64 R12, c[0x0][0x3a8] ;  /* 0x0000ea00ff0c7b82 */ /* 0x000f300000000a00 */
[----:B------:R-:W5:Y:S01]  /*00e0*/  LDC.64 R14, c[0x0][0x3a8] ;  /* 0x0000ea00ff0e7b82 */ /* 0x000f620000000a00 */
[----:B0-----:R-:W-:Y:S01]  /*00f0*/  ISETP.GE.U32.AND P3, PT, R11, R2, PT ;  /* 0x000000020b00720c */ /* 0x001fe20003f66070 */
[----:B------:R-:W-:-:S06]  /*0100*/  IMAD.MOV.U32 R3, RZ, RZ, R11 ;  /* 0x000000ffff037224 */ /* 0x000fcc00078e000b */
[----:B------:R-:W0:Y:S08]  /*0110*/  LDC.64 R20, c[0x0][0x3a0] ;  /* 0x0000e800ff147b82 */ /* 0x000e300000000a00 */
[----:B------:R-:W3:Y:S01]  /*0120*/  LDC.64 R28, c[0x0][0x3a0] ;  /* 0x0000e800ff1c7b82 */ /* 0x000ee20000000a00 */
[----:B------:R-:W-:-:S05]  /*0130*/  @!P3 IADD3 R5, PT, PT, R0, R3, RZ ;  /* 0x000000030005b210 */ /* 0x000fca0007ffe0ff */
[C---:B-1----:R-:W-:Y:S02]  /*0140*/  @!P3 IMAD.WIDE.U32 R6, R5.reuse, 0x4, R6 ;  /* 0x000000040506b825 */ /* 0x042fe400078e0006 */
[----:B------:R-:W1:Y:S03]  /*0150*/  LDC.64 R24, c[0x0][0x3a8] ;  /* 0x0000ea00ff187b82 */ /* 0x000e660000000a00 */
[----:B------:R4:W3:Y:S01]  /*0160*/  @!P3 LDG.E R10, desc[UR4][R6.64] ;  /* 0x00000004060ab981 */ /* 0x0008e2000c1e1900 */
[----:B--2---:R-:W-:-:S04]  /*0170*/  @!P3 IMAD.WIDE.U32 R8, R5, 0x4, R8 ;  /* 0x000000040508b825 */ /* 0x004fc800078e0008 */
[----:B------:R-:W2:Y:S01]  /*0180*/  LDC.64 R18, c[0x0][0x3a0] ;  /* 0x0000e800ff127b82 */ /* 0x000ea20000000a00 */
[----:B------:R5:W2:Y:S01]  /*0190*/  @!P3 LDG.E R4, desc[UR4][R8.64] ;  /* 0x000000040804b981 */ /* 0x000aa2000c1e1900 */
[----:B------:R-:W-:Y:S01]  /*01a0*/  @!P3 IADD3 R11, PT, PT, R3, 0x80, RZ ;  /* 0x00000080030bb810 */ /* 0x000fe20007ffe0ff */
[----:B----4-:R-:W-:-:S03]  /*01b0*/  IMAD.MOV.U32 R6, RZ, RZ, RZ ;  /* 0x000000ffff067224 */ /* 0x010fc600078e00ff */
[C---:B------:R-:W-:Y:S02]  /*01c0*/  ISETP.GE.U32.AND P4, PT, R11.reuse, R2, PT ;  /* 0x000000020b00720c */ /* 0x040fe40003f86070 */
[----:B-----5:R-:W4:Y:S11]  /*01d0*/  LDC.64 R8, c[0x0][0x3a0] ;  /* 0x0000e800ff087b82 */ /* 0x020f360000000a00 */
[----:B------:R-:W-:Y:S01]  /*01e0*/  @!P4 IMAD.IADD R5, R0, 0x1, R11 ;  /* 0x000000010005c824 */ /* 0x000fe200078e020b */
[----:B------:R-:W-:-:S03]  /*01f0*/  @!P4 IADD3 R11, PT, PT, R11, 0x80, RZ ;  /* 0x000000800b0bc810 */ /* 0x000fc60007ffe0ff */
[----:B------:R-:W-:Y:S01]  /*0200*/  @!P4 IMAD.WIDE.U32 R14, R5, 0x4, R14 ;  /* 0x00000004050ec825 */ /* 0x000fe200078e000e */
[----:B------:R-:W-:-:S03]  /*0210*/  ISETP.GE.U32.AND P5, PT, R11, R2, PT ;  /* 0x000000020b00720c */ /* 0x000fc60003fa6070 */
[----:B----4-:R-:W-:-:S04]  /*0220*/  @!P4 IMAD.WIDE.U32 R8, R5, 0x4, R8 ;  /* 0x000000040508c825 */ /* 0x010fc800078e0008 */
[----:B------:R-:W-:-:S06]  /*0230*/  HFMA2 R5, -RZ, RZ, 0, 0 ;  /* 0x00000000ff057431 */ /* 0x000fcc00000001ff */
[----:B------:R-:W-:Y:S01]  /*0240*/  @!P5 IMAD.IADD R17, R0, 0x1, R11 ;  /* 0x000000010011d824 */ /* 0x000fe200078e020b */
[----:B------:R-:W-:Y:S01]  /*0250*/  @!P5 IADD3 R11, PT, PT, R11, 0x80, RZ ;  /* 0x000000800b0bd810 */ /* 0x000fe20007ffe0ff */
[----:B------:R-:W4:Y:S02]  /*0260*/  @!P4 LDG.E R8, desc[UR4][R8.64] ;  /* 0x000000040808c981 */ /* 0x000f24000c1e1900 */
[----:B------:R-:W-:Y:S01]  /*0270*/  @!P5 IMAD.WIDE.U32 R12, R17, 0x4, R12 ;  /* 0x00000004110cd825 */ /* 0x000fe200078e000c */
[----:B------:R-:W-:Y:S01]  /*0280*/  ISETP.GE.U32.AND P6, PT, R11, R2, PT ;  /* 0x000000020b00720c */ /* 0x000fe20003fc6070 */
[----:B------:R-:W5:Y:S04]  /*0290*/  @!P4 LDG.E R5, desc[UR4][R14.64] ;  /* 0x000000040e05c981 */ /* 0x000f68000c1e1900 */
[----:B------:R1:W5:Y:S01]  /*02a0*/  @!P5 LDG.E R6, desc[UR4][R12.64] ;  /* 0x000000040c06d981 */ /* 0x000362000c1e1900 */
[----:B0-----:R-:W-:-:S02]  /*02b0*/  @!P5 IMAD.WIDE.U32 R20, R17, 0x4, R20 ;  /* 0x000000041114d825 */ /* 0x001fc400078e0014 */
[----:B------:R-:W0:Y:S04]  /*02c0*/  LDC.64 R16, c[0x0][0x3a0] ;  /* 0x0000e800ff107b82 */ /* 0x000e280000000a00 */
[----:B------:R-:W5:Y:S01]  /*02d0*/  @!P5 LDG.E R20, desc[UR4][R20.64] ;  /* 0x000000041414d981 */ /* 0x000f62000c1e1900 */
[----:B------:R-:W-:Y:S01]  /*02e0*/  @!P6 IADD3 R7, PT, PT, R0, R11, RZ ;  /* 0x0000000b0007e210 */ /* 0x000fe20007ffe0ff */
[----:B------:R-:W-:Y:S02]  /*02f0*/  @!P6 VIADD R11, R11, 0x80 ;  /* 0x000000800b0be836 */ /* 0x000fe40000000000 */
[----:B-1----:R-:W1:Y:S03]  /*0300*/  LDC.64 R12, c[0x0][0x3a0] ;  /* 0x0000e800ff0c7b82 */ /* 0x002e660000000a00 */
[----:B------:R-:W-:-:S05]  /*0310*/  ISETP.GE.U32.AND P0, PT, R11, R2, PT ;  /* 0x000000020b00720c */ /* 0x000fca0003f06070 */
[----:B------:R-:W0:Y:S08]  /*0320*/  LDC.64 R14, c[0x0][0x3a0] ;  /* 0x0000e800ff0e7b82 */ /* 0x000e300000000a00 */
[----:B------:R-:W-:Y:S02]  /*0330*/  @!P0 IADD3 R27, PT, PT, R0, R11, RZ ;  /* 0x0000000b001b8210 */ /* 0x000fe40007ffe0ff */
[----:B------:R-:W-:-:S04]  /*0340*/  @!P0 IADD3 R11, PT, PT, R11, 0x80, RZ ;  /* 0x000000800b0b8810 */ /* 0x000fc80007ffe0ff */
[----:B------:R-:W-:-:S13]  /*0350*/  ISETP.GE.U32.AND P1, PT, R11, R2, PT ;  /* 0x000000020b00720c */ /* 0x000fda0003f26070 */
[----:B------:R-:W-:Y:S01]  /*0360*/  @!P1 IMAD.IADD R23, R0, 0x1, R11 ;  /* 0x0000000100179824 */ /* 0x000fe200078e020b */
[----:B------:R-:W-:-:S04]  /*0370*/  @!P1 IADD3 R11, PT, PT, R11, 0x80, RZ ;  /* 0x000000800b0b9810 */ /* 0x000fc80007ffe0ff */
[----:B------:R-:W-:-:S13]  /*0380*/  ISETP.GE.U32.AND P2, PT, R11, R2, PT ;  /* 0x000000020b00720c */ /* 0x000fda0003f46070 */
[----:B------:R-:W-:Y:S02]  /*0390*/  @!P2 IADD3 R22, PT, PT, R0, R11, RZ ;  /* 0x0000000b0016a210 */ /* 0x000fe40007ffe0ff */
[----:B------:R-:W-:Y:S01]  /*03a0*/  @!P2 IADD3 R11, PT, PT, R11, 0x80, RZ ;  /* 0x000000800b0ba810 */ /* 0x000fe20007ffe0ff */
[----:B---3--:R-:W-:-:S04]  /*03b0*/  @!P6 IMAD.WIDE.U32 R28, R7, 0x4, R28 ;  /* 0x00000004071ce825 */ /* 0x008fc800078e001c */
[----:B------:R-:W-:Y:S01]  /*03c0*/  @!P6 IMAD.WIDE.U32 R24, R7, 0x4, R24 ;  /* 0x000000040718e825 */ /* 0x000fe200078e0018 */
[----:B------:R3:W5:Y:S03]  /*03d0*/  @!P6 LDG.E R9, desc[UR4][R28.64] ;  /* 0x000000041c09e981 */ /* 0x000766000c1e1900 */
[----:B------:R-:W-:Y:S02]  /*03e0*/  IMAD.MOV.U32 R7, RZ, RZ, RZ ;  /* 0x000000ffff077224 */ /* 0x000fe400078e00ff */
[----:B-1----:R-:W-:-:S04]  /*03f0*/  @!P2 IMAD.WIDE.U32 R12, R22, 0x4, R12 ;  /* 0x00000004160ca825 */ /* 0x002fc800078e000c */
[----:B------:R1:W5:Y:S01]  /*0400*/  @!P6 LDG.E R7, desc[UR4][R24.64] ;  /* 0x000000041807e981 */ /* 0x000362000c1e1900 */
[----:B---3--:R-:W3:Y:S03]  /*0410*/  LDC.64 R28, c[0x0][0x3a8] ;  /* 0x0000ea00ff1c7b82 */ /* 0x008ee60000000a00 */
[----:B------:R0:W5:Y:S05]  /*0420*/  @!P2 LDG.E R26, desc[UR4][R12.64] ;  /* 0x000000040c1aa981 */ /* 0x00016a000c1e1900 */
[----:B-1----:R-:W1:Y:S08]  /*0430*/  LDC.64 R24, c[0x0][0x3a8] ;  /* 0x0000ea00ff187b82 */ /* 0x002e700000000a00 */
[----:B0-----:R-:W0:Y:S01]  /*0440*/  LDC.64 R12, c[0x0][0x3a8] ;  /* 0x0000ea00ff0c7b82 */ /* 0x001e220000000a00 */
[----:B------:R-:W-:-:S04]  /*0450*/  @!P0 IMAD.WIDE.U32 R16, R27, 0x4, R16 ;  /* 0x000000041b108825 */ /* 0x000fc800078e0010 */
[----:B------:R-:W-:Y:S02]  /*0460*/  @!P1 IMAD.WIDE.U32 R14, R23, 0x4, R14 ;  /* 0x00000004170e9825 */ /* 0x000fe400078e000e */
[----:B------:R3:W5:Y:S04]  /*0470*/  @!P0 LDG.E R16, desc[UR4][R16.64] ;  /* 0x0000000410108981 */ /* 0x000768000c1e1900 */
[----:B------:R3:W5:Y:S02]  /*0480*/  @!P1 LDG.E R14, desc[UR4][R14.64] ;  /* 0x000000040e0e9981 */ /* 0x000764000c1e1900 */
[----:B---3--:R-:W-:-:S04]  /*0490*/  @!P2 IMAD.WIDE.U32 R28, R22, 0x4, R28 ;  /* 0x00000004161ca825 */ /* 0x008fc800078e001c */
[----:B------:R-:W-:Y:S01]  /*04a0*/  IMAD.MOV.U32 R17, RZ, RZ, RZ ;  /* 0x000000ffff117224 */ /* 0x000fe200078e00ff */
[----:B------:R-:W-:Y:S01]  /*04b0*/  MOV R15, RZ ;  /* 0x000000ff000f7202 */ /* 0x000fe20000000f00 */
[----:B0-----:R-:W-:-:S05]  /*04c0*/  @!P1 IMAD.WIDE.U32 R12, R23, 0x4, R12 ;  /* 0x00000004170c9825 */ /* 0x001fca00078e000c */
[----:B------:R-:W3:Y:S01]  /*04d0*/  @!P1 LDG.E R17, desc[UR4][R12.64] ;  /* 0x000000040c119981 */ /* 0x000ee2000c1e1900 */
[----:B------:R-:W-:-:S13]  /*04e0*/  FSETP.GT.AND P3, PT, R10, RZ, !P3 ;  /* 0x000000ff0a00720b */ /* 0x000fda0005f64000 */
[----:B--2---:R-:W-:Y:S01]  /*04f0*/  @!P3 FMUL.FTZ R4, R4, UR6 ;  /* 0x000000060404bc20 */ /* 0x004fe20008410000 */
[----:B------:R-:W-:-:S13]  /*0500*/  ISETP.GE.U32.AND P3, PT, R11, R2, PT ;  /* 0x000000020b00720c */ /* 0x000fda0003f66070 */
[----:B------:R-:W-:Y:S02]  /*0510*/  @!P3 IADD3 R21, PT, PT, R0, R11, RZ ;  /* 0x0000000b0015b210 */ /* 0x000fe40007ffe0ff */
[----:B------:R-:W0:Y:S03]  /*0520*/  LDC.64 R10, c[0x0][0x3a8] ;  /* 0x0000ea00ff0a7b82 */ /* 0x000e260000000a00 */
[----:B------:R-:W-:-:S06]  /*0530*/  @!P3 IMAD.WIDE.U32 R18, R21, 0x4, R18 ;  /* 0x000000041512b825 */ /* 0x000fcc00078e0012 */
[----:B------:R2:W3:Y:S01]  /*0540*/  @!P3 LDG.E R18, desc[UR4][R18.64] ;  /* 0x000000041212b981 */ /* 0x0004e2000c1e1900 */
[----:B-1----:R-:W-:-:S05]  /*0550*/  @!P3 IMAD.WIDE.U32 R24, R21, 0x4, R24 ;  /* 0x000000041518b825 */ /* 0x002fca00078e0018 */
[----:B------:R-:W3:Y:S01]  /*0560*/  @!P3 LDG.E R15, desc[UR4][R24.64] ;  /* 0x00000004180fb981 */ /* 0x000ee2000c1e1900 */
[----:B--2---:R-:W-:Y:S02]  /*0570*/  HFMA2 R19, -RZ, RZ, 0, 0 ;  /* 0x00000000ff137431 */ /* 0x004fe400000001ff */
[----:B0-----:R-:W-:Y:S01]  /*0580*/  @!P0 IMAD.WIDE.U32 R10, R27, 0x4, R10 ;  /* 0x000000041b0a8825 */ /* 0x001fe200078e000a */
[----:B------:R-:W-:-:S03]  /*0590*/  MOV R27, RZ ;  /* 0x000000ff001b7202 */ /* 0x000fc60000000f00 */
[----:B------:R-:W2:Y:S04]  /*05a0*/  @!P2 LDG.E R19, desc[UR4][R28.64] ;  /* 0x000000041c13a981 */ /* 0x000ea8000c1e1900 */
[----:B------:R-:W2:Y:S01]  /*05b0*/  @!P0 LDG.E R27, desc[UR4][R10.64] ;  /* 0x000000040a1b8981 */ /* 0x000ea2000c1e1900 */
[----:B----4-:R-:W-:Y:S02]  /*05c0*/  FSETP.GT.AND P4, PT, R8, RZ, !P4 ;  /* 0x000000ff0800720b */ /* 0x010fe40006784000 */
[----:B-----5:R-:W-:-:S11]  /*05d0*/  FSETP.GT.AND P5, PT, R20, RZ, !P5 ;  /* 0x000000ff1400720b */ /* 0x020fd60006fa4000 */
[----:B------:R-:W-:Y:S01]  /*05e0*/  @!P4 FMUL.FTZ R5, R5, UR6 ;  /* 0x000000060505cc20 */ /* 0x000fe20008410000 */
[----:B------:R-:W-:Y:S01]  /*05f0*/  ISETP.GE.U32.AND P4, PT, R3, R2, PT ;  /* 0x000000020300720c */ /* 0x000fe20003f86070 */
[----:B------:R-:W-:Y:S01]  /*0600*/  BSSY.RECONVERGENT B0, `(.L_x_2510) ;  /* 0x000003e000007945 */ /* 0x000fe20003800200 */
[----:B------:R-:W-:-:S03]  /*0610*/  @!P5 FMUL.FTZ R6, R6, UR6 ;  /* 0x000000060606dc20 */ /* 0x000fc60008410000 */
[----:B------:R-:W-:Y:S01]  /*0620*/  BSSY.RELIABLE B1, `(.L_x_2511) ;  /* 0x0000035000017945 */ /* 0x000fe20003800100 */
[----:B------:R-:W-:Y:S02]  /*0630*/  FSETP.GT.AND P6, PT, R9, RZ, !P6 ;  /* 0x000000ff0900720b */ /* 0x000fe400077c4000 */
[----:B------:R-:W-:-:S11]  /*0640*/  FSETP.GT.AND P2, PT, R26, RZ, !P2 ;  /* 0x000000ff1a00720b */ /* 0x000fd60005744000 */
[----:B------:R-:W-:Y:S01]  /*0650*/  @!P6 FMUL.FTZ R7, R7, UR6 ;  /* 0x000000060707ec20 */ /* 0x000fe20008410000 */
[----:B------:R-:W-:Y:S02]  /*0660*/  FSETP.GT.AND P0, PT, R16, RZ, !P0 ;  /* 0x000000ff1000720b */ /* 0x000fe40004704000 */
[----:B------:R-:W-:-:S13]  /*0670*/  FSETP.GT.AND P1, PT, R14, RZ, !P1 ;  /* 0x000000ff0e00720b */ /* 0x000fda0004f24000 */
[----:B---3--:R-:W-:Y:S01]  /*0680*/  @!P1 FMUL.FTZ R17, R17, UR6 ;  /* 0x0000000611119c20 */ /* 0x008fe20008410000 */
[----:B------:R-:W-:-:S13]  /*0690*/  FSETP.GT.AND P3, PT, R18, RZ, !P3 ;  /* 0x000000ff1200720b */ /* 0x000fda0005f64000 */
[----:B------:R-:W-:Y:S01]  /*06a0*/  @!P3 FMUL.FTZ R15, R15, UR6 ;  /* 0x000000060f0fbc20 */ /* 0x000fe20008410000 */
[----:B--2---:R-:W-:Y:S01]  /*06b0*/  @!P2 FMUL.FTZ R19, R19, UR6 ;  /* 0x000000061313ac20 */ /* 0x004fe20008410000 */
[----:B------:R-:W-:Y:S01]  /*06c0*/  @!P0 FMUL.FTZ R27, R27, UR6 ;  /* 0x000000061b1b8c20 */ /* 0x000fe20008410000 */
[----:B------:R-:W-:Y:S06]  /*06d0*/  @P4 BRA `(.L_x_2512) ;  /* 0x0000000000304947 */ /* 0x000fec0003800000 */
[----:B------:R-:W0:Y:S01]  /*06e0*/  LDC.64 R8, c[0x0][0x398] ;  /* 0x0000e600ff087b82 */ /* 0x000e220000000a00 */
[----:B------:R-:W-:Y:S01]  /*06f0*/  IMAD.IADD R11, R0, 0x1, R3 ;  /* 0x00000001000b7824 */ /* 0x000fe200078e0203 */
[----:B------:R-:W-:-:S04]  /*0700*/  IADD3 R3, PT, PT, R3, 0x80, RZ ;  /* 0x0000008003037810 */ /* 0x000fc80007ffe0ff */
[----:B------:R-:W-:Y:S01]  /*0710*/  ISETP.GE.U32.AND P0, PT, R3, R2, PT ;  /* 0x000000020300720c */ /* 0x000fe20003f06070 */
[----:B0-----:R-:W-:-:S05]  /*0720*/  IMAD.WIDE.U32 R8, R11, 0x4, R8 ;  /* 0x000000040b087825 */ /* 0x001fca00078e0008 */
[----:B------:R0:W-:Y:S07]  /*0730*/  STG.E desc[UR4][R8.64], R4 ;  /* 0x0000000408007986 */ /* 0x0001ee000c101904 */
[----:B------:R-:W-:Y:S05]  /*0740*/  @P0 BRA `(.L_x_2513) ;  /* 0x0000000000300947 */ /* 0x000fea0003800000 */
[----:B0-----:R-:W0:Y:S01]  /*0750*/  LDC.64 R8, c[0x0][0x398] ;  /* 0x0000e600ff087b82 */ /* 0x001e220000000a00 */
[----:B------:R-:W-:Y:S01]  /*0760*/  IADD3 R11, PT, PT, R0, R3, RZ ;  /* 0x00000003000b7210 */ /* 0x000fe20007ffe0ff */
[----:B------:R-:W-:-:S04]  /*0770*/  VIADD R3, R3, 0x80 ;  /* 0x0000008003037836 */ /* 0x000fc80000000000 */
[----:B0-----:R-:W-:-:S05]  /*0780*/  IMAD.WIDE.U32 R8, R11, 0x4, R8 ;  /* 0x000000040b087825 */ /* 0x001fca00078e0008 */
[----:B------:R0:W-:Y:S02]  /*0790*/  STG.E desc[UR4][R8.64], R5 ;  /* 0x0000000508007986 */ /* 0x0001e4000c101904 */
.L_x_2512:
[----:B------:R-:W-:-:S13]  /*07a0*/  ISETP.GE.U32.AND P0, PT, R3, R2, PT ;  /* 0x000000020300720c */ /* 0x000fda0003f06070 */
[----:B------:R-:W-:Y:S05]  /*07b0*/  @P0 BRA `(.L_x_2514) ;  /* 0x0000000000300947 */ /* 0x000fea0003800000 */
[----:B0-----:R-:W0:Y:S01]  /*07c0*/  LDC.64 R4, c[0x0][0x398] ;  /* 0x0000e600ff047b82 */ /* 0x001e220000000a00 */
[----:B------:R-:W-:Y:S02]  /*07d0*/  IADD3 R9, PT, PT, R0, R3, RZ ;  /* 0x0000000300097210 */ /* 0x000fe40007ffe0ff */
[----:B------:R-:W-:-:S03]  /*07e0*/  IADD3 R3, PT, PT, R3, 0x80, RZ ;  /* 0x0000008003037810 */ /* 0x000fc60007ffe0ff */
[----:B0-----:R-:W-:-:S05]  /*07f0*/  IMAD.WIDE.U32 R4, R9, 0x4, R4 ;  /* 0x0000000409047825 */ /* 0x001fca00078e0004 */
[----:B------:R1:W-:Y:S02]  /*0800*/  STG.E desc[UR4][R4.64], R6 ;  /* 0x0000000604007986 */ /* 0x0003e4000c101904 */
.L_x_2513:
[----:B------:R-:W-:-:S13]  /*0810*/  ISETP.GE.U32.AND P0, PT, R3, R2, PT ;  /* 0x000000020300720c */ /* 0x000fda0003f06070 */
[----:B------:R-:W-:Y:S05]  /*0820*/  @P0 BRA `(.L_x_2515) ;  /* 0x0000000000300947 */ /* 0x000fea0003800000 */
[----:B01----:R-:W0:Y:S01]  /*0830*/  LDC.64 R4, c[0x0][0x398] ;  /* 0x0000e600ff047b82 */ /* 0x003e220000000a00 */
[----:B------:R-:W-:Y:S01]  /*0840*/  IMAD.IADD R9, R0, 0x1, R3 ;  /* 0x0000000100097824 */ /* 0x000fe200078e0203 */
[----:B------:R-:W-:-:S03]  /*0850*/  IADD3 R3, PT, PT, R3, 0x80, RZ ;  /* 0x0000008003037810 */ /* 0x000fc60007ffe0ff */
[----:B0-----:R-:W-:-:S05]  /*0860*/  IMAD.WIDE.U32 R4, R9, 0x4, R4 ;  /* 0x0000000409047825 */ /* 0x001fca00078e0004 */
[----:B------:R1:W-:Y:S02]  /*0870*/  STG.E desc[UR4][R4.64], R7 ;  /* 0x0000000704007986 */ /* 0x0003e4000c101904 */
.L_x_2514:
[----:B------:R-:W-:-:S13]  /*0880*/  ISETP.GE.U32.AND P0, PT, R3, R2, PT ;  /* 0x000000020300720c */ /* 0x000fda0003f06070 */
[----:B------:R-:W-:Y:S05]  /*0890*/  @P0 BRA `(.L_x_2516) ;  /* 0x0000000000340947 */ /* 0x000fea0003800000 */
[----:B01----:R-:W0:Y:S01]  /*08a0*/  LDC.64 R4, c[0x0][0x398] ;  /* 0x0000e600ff047b82 */ /* 0x003e220000000a00 */
[----:B------:R-:W-:Y:S01]  /*08b0*/  IADD3 R7, PT, PT, R0, R3, RZ ;  /* 0x0000000300077210 */ /* 0x000fe20007ffe0ff */
[----:B------:R-:W-:-:S04]  /*08c0*/  VIADD R3, R3, 0x80 ;  /* 0x0000008003037836 */ /* 0x000fc80000000000 */
[----:B0-----:R-:W-:-:S05]  /*08d0*/  IMAD.WIDE.U32 R4, R7, 0x4, R4 ;  /* 0x0000000407047825 */ /* 0x001fca00078e0004 */
[----:B------:R2:W-:Y:S02]  /*08e0*/  STG.E desc[UR4][R4.64], R27 ;  /* 0x0000001b04007986 */ /* 0x0005e4000c101904 */
.L_x_2515:
[----:B------:R-:W-:-:S13]  /*08f0*/  ISETP.GE.U32.AND P0, PT, R3, R2, PT ;  /* 0x000000020300720c */ /* 0x000fda0003f06070 */
[----:B------:R-:W-:Y:S05]  /*0900*/  @P0 BREAK.RELIABLE B1 ;  /* 0x0000000000010942 */ /* 0x000fea0003800100 */
[----:B------:R-:W-:Y:S05]  /*0910*/  @P0 BRA `(.L_x_2517) ;  /* 0x0000000000300947 */ /* 0x000fea0003800000 */
[----:B012---:R-:W0:Y:S01]  /*0920*/  LDC.64 R4, c[0x0][0x398] ;  /* 0x0000e600ff047b82 */ /* 0x007e220000000a00 */
[----:B------:R-:W-:Y:S02]  /*0930*/  IADD3 R7, PT, PT, R0, R3, RZ ;  /* 0x0000000300077210 */ /* 0x000fe40007ffe0ff */
[----:B------:R-:W-:-:S03]  /*0940*/  IADD3 R3, PT, PT, R3, 0x80, RZ ;  /* 0x0000008003037810 */ /* 0x000fc60007ffe0ff */
[----:B0-----:R-:W-:-:S05]  /*0950*/  IMAD.WIDE.U32 R4, R7, 0x4, R4 ;  /* 0x0000000407047825 */ /* 0x001fca00078e0004 */
[----:B------:R2:W-:Y:S02]  /*0960*/  STG.E desc[UR4][R4.64], R17 ;  /* 0x0000001104007986 */ /* 0x0005e4000c101904 */
.L_x_2516:
[----:B------:R-:W-:Y:S05]  /*0970*/  BSYNC.RELIABLE B1 ;  /* 0x0000000000017941 */ /* 0x000fea0003800100 */
.L_x_2511:
[----:B------:R-:W-:-:S13]  /*0980*/  ISETP.GE.U32.AND P0, PT, R3, R2, PT ;  /* 0x000000020300720c */ /* 0x000fda0003f06070 */
[----:B012---:R-:W0:Y:S01]  /*0990*/  @!P0 LDC.64 R4, c[0x0][0x398] ;  /* 0x0000e600ff048b82 */ /* 0x007e220000000a00 */
[----:B------:R-:W-:Y:S01]  /*09a0*/  @!P0 IMAD.IADD R7, R0, 0x1, R3 ;  /* 0x0000000100078824 */ /* 0x000fe200078e0203 */
[----:B------:R-:W-:-:S03]  /*09b0*/  @!P0 IADD3 R3, PT, PT, R3, 0x80, RZ ;  /* 0x0000008003038810 */ /* 0x000fc60007ffe0ff */
[----:B0-----:R-:W-:-:S05]  /*09c0*/  @!P0 IMAD.WIDE.U32 R4, R7, 0x4, R4 ;  /* 0x0000000407048825 */ /* 0x001fca00078e0004 */
[----:B------:R3:W-:Y:S02]  /*09d0*/  @!P0 STG.E desc[UR4][R4.64], R19 ;  /* 0x0000001304008986 */ /* 0x0007e4000c101904 */
.L_x_2517:
[----:B------:R-:W-:Y:S05]  /*09e0*/  BSYNC.RECONVERGENT B0 ;  /* 0x0000000000007941 */ /* 0x000fea0003800200 */
.L_x_2510:
[----:B------:R-:W-:Y:S05]  /*09f0*/  WARPSYNC.ALL ;  /* 0x0000000000007948 */ /* 0x000fea0003800000 */
[----:B------:R-:W-:-:S13]  /*0a00*/  ISETP.GE.U32.AND P0, PT, R3, R2, PT ;  /* 0x000000020300720c */ /* 0x000fda0003f06070 */
[----:B------:R-:W-:Y:S05]  /*0a10*/  @P0 EXIT ;  /* 0x000000000000094d */ /* 0x000fea0003800000 */
[----:B0123--:R-:W0:Y:S01]  /*0a20*/  LDC.64 R4, c[0x0][0x398] ;  /* 0x0000e600ff047b82 */ /* 0x00fe220000000a00 */
[----:B------:R-:W-:-:S05]  /*0a30*/  IADD3 R3, PT, PT, R0, R3, RZ ;  /* 0x0000000300037210 */ /* 0x000fca0007ffe0ff */
[----:B0-----:R-:W-:-:S05]  /*0a40*/  IMAD.WIDE.U32 R2, R3, 0x4, R4 ;  /* 0x0000000403027825 */ /* 0x001fca00078e0004 */
[----:B------:R-:W-:Y:S01]  /*0a50*/  STG.E desc[UR4][R2.64], R15 ;  /* 0x0000000f02007986 */ /* 0x000fe2000c101904 */
[----:B------:R-:W-:Y:S05]  /*0a60*/  EXIT ;  /* 0x000000000000794d */ /* 0x000fea0003800000 */
.L_x_2509:
        /* <DEDUP_REMOVED lines=10> */
[----:B------:R-:W-:-:S03]  /*0b10*/  IMAD.WIDE.U32 R6, R2, 0x8, R6 ;  /* 0x0000000802067825 */ /* 0x000fc600078e0006 */
[----:B------:R-:W2:Y:S04]  /*0b20*/  LDG.E.64 R12, desc[UR4][R4.64+0x800] ;  /* 0x00080004040c7981 */ /* 0x000ea8000c1e1b00 */
[----:B------:R-:W2:Y:S04]  /*0b30*/  LDG.E.64 R16, desc[UR4][R6.64] ;  /* 0x0000000406107981 */ /* 0x000ea8000c1e1b00 */
[----:B------:R4:W2:Y:S04]  /*0b40*/  LDG.E.64 R14, desc[UR4][R4.64+0xc00] ;  /* 0x000c0004040e7981 */ /* 0x0008a8000c1e1b00 */
[----:B------:R-:W2:Y:S04]  /*0b50*/  LDG.E.64 R18, desc[UR4][R6.64+0x400] ;  /* 0x0004000406127981 */ /* 0x000ea8000c1e1b00 */
[----:B------:R-:W2:Y:S04]  /*0b60*/  LDG.E.64 R20, desc[UR4][R6.64+0x800] ;  /* 0x0008000406147981 */ /* 0x000ea8000c1e1b00 */
[----:B------:R-:W2:Y:S01]  /*0b70*/  LDG.E.64 R24, desc[UR4][R6.64+0xc00] ;  /* 0x000c000406187981 */ /* 0x000ea2000c1e1b00 */
[----:B----4-:R-:W-:-:S04]  /*0b80*/  IMAD.WIDE.U32 R4, R0, 0x4, R8 ;  /* 0x0000000400047825 */ /* 0x010fc800078e0008 */
[----:B------:R-:W-:Y:S01]  /*0b90*/  IMAD.WIDE.U32 R4, R2, 0x8, R4 ;  /* 0x0000000802047825 */ /* 0x000fe200078e0004 */
[----:B-----5:R-:W-:Y:S02]  /*0ba0*/  FSETP.GT.FTZ.AND P6, PT, R22, RZ, PT ;  /* 0x000000ff1600720b */ /* 0x020fe40003fd4000 */
[----:B------:R-:W-:Y:S02]  /*0bb0*/  FSETP.GT.FTZ.AND P5, PT, R23, RZ, PT ;  /* 0x000000ff1700720b */ /* 0x000fe40003fb4000 */
[----:B---3--:R-:W-:Y:S02]  /*0bc0*/  FSETP.GT.FTZ.AND P4, PT, R10, RZ, PT ;  /* 0x000000ff0a00720b */ /* 0x008fe40003f94000 */
[----:B------:R-:W-:Y:S02]  /*0bd0*/  FSETP.GT.FTZ.AND P3, PT, R11, RZ, PT ;  /* 0x000000ff0b00720b */ /* 0x000fe40003f74000 */
[----:B--2---:R-:W-:Y:S02]  /*0be0*/  FSETP.GT.FTZ.AND P2, PT, R12, RZ, PT ;  /* 0x000000ff0c00720b */ /* 0x004fe40003f54000 */
[----:B------:R-:W-:-:S03]  /*0bf0*/  FSETP.GT.FTZ.AND P1, PT, R13, RZ, PT ;  /* 0x000000ff0d00720b */ /* 0x000fc60003f34000 */
[----:B------:R-:W-:Y:S01]  /*0c00*/  @!P6 FMUL.FTZ R16, R16, UR6 ;  /* 0x000000061010ec20 */ /* 0x000fe20008410000 */
[----:B------:R-:W-:Y:S02]  /*0c10*/  FSETP.GT.FTZ.AND P0, PT, R14, RZ, PT ;  /* 0x000000ff0e00720b */ /* 0x000fe40003f14000 */
[----:B------:R-:W-:Y:S01]  /*0c20*/  FSETP.GT.FTZ.AND P6, PT, R15, RZ, PT ;  /* 0x000000ff0f00720b */ /* 0x000fe20003fd4000 */
[----:B------:R-:W-:Y:S01]  /*0c30*/  @!P5 FMUL.FTZ R17, R17, UR6 ;  /* 0x000000061111dc20 */ /* 0x000fe20008410000 */
[----:B------:R-:W-:Y:S01]  /*0c40*/  @!P4 FMUL.FTZ R18, R18, UR6 ;  /* 0x000000061212cc20 */ /* 0x000fe20008410000 */
[----:B------:R-:W-:Y:S02]  /*0c50*/  @!P3 FMUL.FTZ R19, R19, UR6 ;  /* 0x000000061313bc20 */ /* 0x000fe40008410000 */
[----:B------:R-:W-:Y:S02]  /*0c60*/  @!P2 FMUL.FTZ R20, R20, UR6 ;  /* 0x000000061414ac20 */ /* 0x000fe40008410000 */
[----:B------:R-:W-:-:S04]  /*0c70*/  @!P1 FMUL.FTZ R21, R21, UR6 ;  /* 0x0000000615159c20 */ /* 0x000fc80008410000 */
[----:B------:R-:W-:Y:S02]  /*0c80*/  @!P0 FMUL.FTZ R24, R24, UR6 ;  /* 0x0000000618188c20 */ /* 0x000fe40008410000 */
[----:B------:R-:W-:Y:S01]  /*0c90*/  @!P6 FMUL.FTZ R25, R25, UR6 ;  /* 0x000000061919ec20 */ /* 0x000fe20008410000 */
[----:B------:R-:W-:Y:S04]  /*0ca0*/  STG.E.64 desc[UR4][R4.64], R16 ;  /* 0x0000001004007986 */ /* 0x000fe8000c101b04 */
[----:B------:R-:W-:Y:S04]  /*0cb0*/  STG.E.64 desc[UR4][R4.64+0x400], R18 ;  /* 0x0004001204007986 */ /* 0x000fe8000c101b04 */
[----:B------:R-:W-:Y:S04]  /*0cc0*/  STG.E.64 desc[UR4][R4.64+0x800], R20 ;  /* 0x0008001404007986 */ /* 0x000fe8000c101b04 */
[----:B------:R-:W-:Y:S01]  /*0cd0*/  STG.E.64 desc[UR4][R4.64+0xc00], R24 ;  /* 0x000c001804007986 */ /* 0x000fe2000c101b04 */
[----:B------:R-:W-:Y:S05]  /*0ce0*/  EXIT ;  /* 0x000000000000794d */ /* 0x000fea0003800000 */
.L_x_2518:
        /* <DEDUP_REMOVED lines=9> */
.L_x_5670:


//--------------------- .text._ZN2at6native29vectorized_elementwise_kernelILi4EZZZNS0_66_GLOBAL__N__d53a5ca4_28_ActivationLeakyReluKernel_cu_9e10b42f_310626leaky_relu_backward_kernelERNS_18TensorIteratorBaseERKN3c106ScalarEENKUlvE_clEvENKUlvE0_clEvEUlffE_St5arrayIPcLm3EEEEviT0_T1_ --------------------------
	.section	.text._ZN2at6native29vectorized_elementwise_kernelILi4EZZZNS0_66_GLOBAL__N__d53a5ca4_28_ActivationLeakyReluKernel_cu_9e10b42f_310626leaky_relu_backward_kernelERNS_18TensorIteratorBaseERKN3c106ScalarEENKUlvE_clEvENKUlvE0_clEvEUlffE_St5arrayIPcLm3EEEEviT0_T1_,"ax",@progbits
	.align	128
        .global         _ZN2at6native29vectorized_elementwise_kernelILi4EZZZNS0_66_GLOBAL__N__d53a5ca4_28_ActivationLeakyReluKernel_cu_9e10b42f_310626leaky_relu_backward_kernelERNS_18TensorIteratorBaseERKN3c106ScalarEENKUlvE_clEvENKUlvE0_clEvEUlffE_St5arrayIPcLm3EEEEviT0_T1_
        .type           _ZN2at6native29vectorized_elementwise_kernelILi4EZZZNS0_66_GLOBAL__N__d53a5ca4_28_ActivationLeakyReluKernel_cu_9e10b42f_310626leaky_relu_backward_kernelERNS_18TensorIteratorBaseERKN3c106ScalarEENKUlvE_clEvENKUlvE0_clEvEUlffE_St5arrayIPcLm3EEEEviT0_T1_,@function
        .size           _ZN2at6native29vectorized_elementwise_kernelILi4EZZZNS0_66_GLOBAL__N__d53a5ca4_28_ActivationLeakyReluKernel_cu_9e10b42f_310626leaky_relu_backward_kernelERNS_18TensorIteratorBaseERKN3c106ScalarEENKUlvE_clEvENKUlvE0_clEvEUlffE_St5arrayIPcLm3EEEEviT0_T1_,(.L_x_5671 - _ZN2at6native29vectorized_elementwise_kernelILi4EZZZNS0_66_GLOBAL__N__d53a5ca4_28_ActivationLeakyReluKernel_cu_9e10b42f_310626leaky_relu_backward_kernelERNS_18TensorIteratorBaseERKN3c106ScalarEENKUlvE_clEvENKUlvE0_clEvEUlffE_St5arrayIPcLm3EEEEviT0_T1_)
        .other          _ZN2at6native29vectorized_elementwise_kernelILi4EZZZNS0_66_GLOBAL__N__d53a5ca4_28_ActivationLeakyReluKernel_cu_9e10b42f_310626leaky_relu_backward_kernelERNS_18TensorIteratorBaseERKN3c106ScalarEENKUlvE_clEvENKUlvE0_clEvEUlffE_St5arrayIPcLm3EEEEviT0_T1_,@"STO_CUDA_ENTRY STV_DEFAULT"
_ZN2at6native29vectorized_elementwise_kernelILi4EZZZNS0_66_GLOBAL__N__d53a5ca4_28_ActivationLeakyReluKernel_cu_9e10b42f_310626leaky_relu_backward_kernelERNS_18TensorIteratorBaseERKN3c106ScalarEENKUlvE_clEvENKUlvE0_clEvEUlffE_St5arrayIPcLm3EEEEviT0_T1_:
.text._ZN2at6native29vectorized_elementwise_kernelILi4EZZZNS0_66_GLOBAL__N__d53a5ca4_28_ActivationLeakyReluKernel_cu_9e10b42f_310626leaky_relu_backward_kernelERNS_18TensorIteratorBaseERKN3c106ScalarEENKUlvE_clEvENKUlvE0_clEvEUlffE_St5arrayIPcLm3EEEEviT0_T1_:
        /* <DEDUP_REMOVED lines=122> */
.L_x_2522:
[----:B------:R-:W-:-:S13]  /*07a0*/  ISETP.GE.U32.AND P0, PT, R3, R2, PT ;  /* 0x000000020300720c */ /* 0x000fda0003f06070 */
[----:B------:R-:W-:Y:S05]  /*07b0*/  @P0 BRA `(.L_x_2524) ;  /* 0x0000000000300947 */ /* 0x000fea0003800000 */
[----:B0-----:R-:W0:Y:S01]  /*07c0*/  LDC.64 R4, c[0x0][0x398] ;  /* 0x0000e600ff047b82 */ /* 0x001e220000000a00 */
[----:B------:R-:W-:Y:S02]  /*07d0*/  IADD3 R9, PT, PT, R0, R3, RZ ;  /* 0x0000000300097210 */ /* 0x000fe40007ffe0ff */
[----:B------:R-:W-:-:S03]  /*07e0*/  IADD3 R3, PT, PT, R3, 0x80, RZ ;  /* 0x0000008003037810 */ /* 0x000fc60007ffe0ff */
[----:B0-----:R-:W-:-:S05]  /*07f0*/  IMAD.WIDE.U32 R4, R9, 0x4, R4 ;  /* 0x0000000409047825 */ /* 0x001fca00078e0004 */
[----:B------:R1:W-:Y:S02]  /*0800*/  STG.E desc[UR4][R4.64], R6 ;  /* 0x0000000604007986 */ /* 0x0003e4000c101904 */
.L_x_2523:
[----:B------:R-:W-:-:S13]  /*0810*/  ISETP.GE.U32.AND P0, PT, R3, R2, PT ;  /* 0x000000020300720c */ /* 0x000fda0003f06070 */
[----:B------:R-:W-:Y:S05]  /*0820*/  @P0 BRA `(.L_x_2525) ;  /* 0x0000000000300947 */ /* 0x000fea0003800000 */
[----:B01----:R-:W0:Y:S01]  /*0830*/  LDC.64 R4, c[0x0][0x398] ;  /* 0x0000e600ff047b82 */ /* 0x003e220000000a00 */
[----:B------:R-:W-:Y:S01]  /*0840*/  IMAD.IADD R9, R0, 0x1, R3 ;  /* 0x0000000100097824 */ /* 0x000fe200078e0203 */
[----:B------:R-:W-:-:S03]  /*0850*/  IADD3 R3, PT, PT, R3, 0x80, RZ ;  /* 0x0000008003037810 */ /* 0x000fc60007ffe0ff */
[----:B0-----:R-:W-:-:S05]  /*0860*/  IMAD.WIDE.U32 R4, R9, 0x4, R4 ;  /* 0x0000000409047825 */ /* 0x001fca00078e0004 */
[----:B------:R1:W-:Y:S02]  /*0870*/  STG.E desc[UR4][R4.64], R7 ;  /* 0x0000000704007986 */ /* 0x0003e4000c101904 */
.L_x_2524:
[----:B------:R-:W-:-:S13]  /*0880*/  ISETP.GE.U32.AND P0, PT, R3, R2, PT ;  /* 0x000000020300720c */ /* 0x000fda0003f06070 */
[----:B------:R-:W-:Y:S05]  /*0890*/  @P0 BRA `(.L_x_2526) ;  /* 0x0000000000340947 */ /* 0x000fea0003800000 */
[----:B01----:R-:W0:Y:S01]  /*08a0*/  LDC.64 R4, c[0x0][0x398] ;  /* 0x0000e600ff047b82 */ /* 0x003e220000000a00 */
[----:B------:R-:W-:Y:S01]  /*08b0*/  IADD3 R7, PT, PT, R0, R3, RZ ;  /* 0x0000000300077210 */ /* 0x000fe20007ffe0ff */
[----:B------:R-:W-:-:S04]  /*08c0*/  VIADD R3, R3, 0x80 ;  /* 0x0000008003037836 */ /* 0x000fc80000000000 */
[----:B0-----:R-:W-:-:S05]  /*08d0*/  IMAD.WIDE.U32 R4, R7, 0x4, R4 ;  /* 0x0000000407047825 */ /* 0x001fca00078e0004 */
[----:B------:R2:W-:Y:S02]  /*08e0*/  STG.E desc[UR4][R4.64], R27 ;  /* 0x0000001b04007986 */ /* 0x0005e4000c101904 */
.L_x_2525:
        /* <DEDUP_REMOVED lines=8> */
.L_x_2526:
[----:B------:R-:W-:Y:S05]  /*0970*/  BSYNC.RELIABLE B1 ;  /* 0x0000000000017941 */ /* 0x000fea0003800100 */
.L_x_2521:
[----:B------:R-:W-:-:S13]  /*0980*/  ISETP.GE.U32.AND P0, PT, R3, R2, PT ;  /* 0x000000020300720c */ /* 0x000fda0003f06070 */
[----:B012---:R-:W0:Y:S01]  /*0990*/  @!P0 LDC.64 R4, c[0x0][0x398] ;  /* 0x0000e600ff048b82 */ /* 0x007e220000000a00 */
[----:B------:R-:W-:Y:S01]  /*09a0*/  @!P0 IMAD.IADD R7, R0, 0x1, R3 ;  /* 0x0000000100078824 */ /* 0x000fe200078e0203 */
[----:B------:R-:W-:-:S03]  /*09b0*/  @!P0 IADD3 R3, PT, PT, R3, 0x80, RZ ;  /* 0x0000008003038810 */ /* 0x000fc60007ffe0ff */
[----:B0-----:R-:W-:-:S05]  /*09c0*/  @!P0 IMAD.WIDE.U32 R4, R7, 0x4, R4 ;  /* 0x0000000407048825 */ /* 0x001fca00078e0004 */
[----:B------:R3:W-:Y:S02]  /*09d0*/  @!P0 STG.E desc[UR4][R4.64], R19 ;  /* 0x0000001304008986 */ /* 0x0007e4000c101904 */
.L_x_2527:
[----:B------:R-:W-:Y:S05]  /*09e0*/  BSYNC.RECONVERGENT B0 ;  /* 0x0000000000007941 */ /* 0x000fea0003800200 */
.L_x_2520:
        /* <DEDUP_REMOVED lines=8> */
.L_x_2519:
[----:B------:R-:W0:Y:S01]  /*0a70*/  S2R R2, SR_TID.X ;  /* 0x0000000000027919 */ /* 0x000e220000002100 */
[----:B------:R-:W1:Y:S01]  /*0a80*/  LDC.64 R4, c[0x0][0x3a0] ;  /* 0x0000e800ff047b82 */ /* 0x000e620000000a00 */
[----:B------:R-:W2:Y:S07]  /*0a90*/  LDCU UR6, c[0x0][0x388] ;  /* 0x00007100ff0677ac */ /* 0x000eae0008000800 */
[----:B------:R-:W3:Y:S08]  /*0aa0*/  LDC.64 R6, c[0x0][0x3a8] ;  /* 0x0000ea00ff067b82 */ /* 0x000ef00000000a00 */
[----:B------:R-:W4:Y:S01]  /*0ab0*/  LDC.64 R24, c[0x0][0x398] ;  /* 0x0000e600ff187b82 */ /* 0x000f220000000a00 */
[----:B-1----:R-:W-:-:S04]  /*0ac0*/  IMAD.WIDE.U32 R4, R0, 0x4, R4 ;  /* 0x0000000400047825 */ /* 0x002fc800078e0004 */
[----:B0-----:R-:W-:-:S05]  /*0ad0*/  IMAD.WIDE.U32 R20, R2, 0x10, R4 ;  /* 0x0000001002147825 */ /* 0x001fca00078e0004 */
[----:B------:R-:W5:Y:S01]  /*0ae0*/  LDG.E.128 R16, desc[UR4][R20.64] ;  /* 0x0000000414107981 */ /* 0x000f62000c1e1d00 */
[----:B---3--:R-:W-:-:S04]  /*0af0*/  IMAD.WIDE.U32 R4, R0, 0x4, R6 ;  /* 0x0000000400047825 */ /* 0x008fc800078e0006 */
[----:B------:R-:W-:Y:S02]  /*0b00*/  IMAD.WIDE.U32 R22, R2, 0x10, R4 ;  /* 0x0000001002167825 */ /* 0x000fe400078e0004 */
[----:B------:R-:W3:Y:S04]  /*0b10*/  LDG.E.128 R4, desc[UR4][R20.64+0x800] ;  /* 0x0008000414047981 */ /* 0x000ee8000c1e1d00 */
[----:B------:R-:W2:Y:S04]  /*0b20*/  LDG.E.128 R8, desc[UR4][R22.64] ;  /* 0x0000000416087981 */ /* 0x000ea8000c1e1d00 */
[----:B------:R-:W2:Y:S01]  /*0b30*/  LDG.E.128 R12, desc[UR4][R22.64+0x800] ;  /* 0x00080004160c7981 */ /* 0x000ea2000c1e1d00 */
[----:B-----5:R-:W-:-:S02]  /*0b40*/  FSETP.GT.FTZ.AND P6, PT, R16, RZ, PT ;  /* 0x000000ff1000720b */ /* 0x020fc40003fd4000 */
[----:B------:R-:W-:Y:S01]  /*0b50*/  FSETP.GT.FTZ.AND P5, PT, R17, RZ, PT ;  /* 0x000000ff1100720b */ /* 0x000fe20003fb4000 */
[----:B----4-:R-:W-:Y:S01]  /*0b60*/  IMAD.WIDE.U32 R16, R0, 0x4, R24 ;  /* 0x0000000400107825 */ /* 0x010fe200078e0018 */
[----:B------:R-:W-:Y:S02]  /*0b70*/  FSETP.GT.FTZ.AND P4, PT, R18, RZ, PT ;  /* 0x000000ff1200720b */ /* 0x000fe40003f94000 */
[----:B------:R-:W-:Y:S02]  /*0b80*/  FSETP.GT.FTZ.AND P3, PT, R19, RZ, PT ;  /* 0x000000ff1300720b */ /* 0x000fe40003f74000 */
[----:B---3--:R-:W-:Y:S01]  /*0b90*/  FSETP.GT.FTZ.AND P2, PT, R4, RZ, PT ;  /* 0x000000ff0400720b */ /* 0x008fe20003f54000 */
[----:B------:R-:W-:Y:S01]  /*0ba0*/  IMAD.WIDE.U32 R16, R2, 0x10, R16 ;  /* 0x0000001002107825 */ /* 0x000fe200078e0010 */
[----:B------:R-:W-:-:S03]  /*0bb0*/  FSETP.GT.FTZ.AND P1, PT, R5, RZ, PT ;  /* 0x000000ff0500720b */ /* 0x000fc60003f34000 */
[----:B--2---:R-:W-:Y:S01]  /*0bc0*/  @!P6 FMUL.FTZ R8, R8, UR6 ;  /* 0x000000060808ec20 */ /* 0x004fe20008410000 */
[----:B------:R-:W-:Y:S01]  /*0bd0*/  FSETP.GT.FTZ.AND P0, PT, R6, RZ, PT ;  /* 0x000000ff0600720b */ /* 0x000fe20003f14000 */
[----:B------:R-:W-:Y:S01]  /*0be0*/  @!P5 FMUL.FTZ R9, R9, UR6 ;  /* 0x000000060909dc20 */ /* 0x000fe20008410000 */
[----:B------:R-:W-:Y:S01]  /*0bf0*/  FSETP.GT.FTZ.AND P6, PT, R7, RZ, PT ;  /* 0x000000ff0700720b */ /* 0x000fe20003fd4000 */
[----:B------:R-:W-:Y:S02]  /*0c00*/  @!P4 FMUL.FTZ R10, R10, UR6 ;  /* 0x000000060a0acc20 */ /* 0x000fe40008410000 */
[----:B------:R-:W-:Y:S02]  /*0c10*/  @!P3 FMUL.FTZ R11, R11, UR6 ;  /* 0x000000060b0bbc20 */ /* 0x000fe40008410000 */
[----:B------:R-:W-:Y:S02]  /*0c20*/  @!P2 FMUL.FTZ R12, R12, UR6 ;  /* 0x000000060c0cac20 */ /* 0x000fe40008410000 */
[----:B------:R-:W-:Y:S01]  /*0c30*/  @!P1 FMUL.FTZ R13, R13, UR6 ;  /* 0x000000060d0d9c20 */ /* 0x000fe20008410000 */
[----:B------:R-:W-:Y:S03]  /*0c40*/  STG.E.128 desc[UR4][R16.64], R8 ;  /* 0x0000000810007986 */ /* 0x000fe6000c101d04 */
[----:B------:R-:W-:-:S02]  /*0c50*/  @!P0 FMUL.FTZ R14, R14, UR6 ;  /* 0x000000060e0e8c20 */ /* 0x000fc40008410000 */
[----:B------:R-:W-:-:S05]  /*0c60*/  @!P6 FMUL.FTZ R15, R15, UR6 ;  /* 0x000000060f0fec20 */ /* 0x000fca0008410000 */
[----:B------:R-:W-:Y:S01]  /*0c70*/  STG.E.128 desc[UR4][R16.64+0x800], R12 ;  /* 0x0008000c10007986 */ /* 0x000fe2000c101d04 */
[----:B------:R-:W-:Y:S05]  /*0c80*/  EXIT ;  /* 0x000000000000794d */ /* 0x000fea0003800000 */
.L_x_2528:
        /* <DEDUP_REMOVED lines=15> */
.L_x_5671:


//--------------------- .text._ZN2at6native29vectorized_elementwise_kernelILi8EZZZNS0_66_GLOBAL__N__d53a5ca4_28_ActivationLeakyReluKernel_cu_9e10b42f_310626leaky_relu_backward_kernelERNS_18TensorIteratorBaseERKN3c106ScalarEENKUlvE_clEvENKUlvE0_clEvEUlffE_St5arrayIPcLm3EEEEviT0_T1_ --------------------------
	.section	.text._ZN2at6native29vectorized_elementwise_kernelILi8EZZZNS0_66_GLOBAL__N__d53a5ca4_28_ActivationLeakyReluKernel_cu_9e10b42f_310626leaky_relu_backward_kernelERNS_18TensorIteratorBaseERKN3c106ScalarEENKUlvE_clEvENKUlvE0_clEvEUlffE_St5arrayIPcLm3EEEEviT0_T1_,"ax",@progbits
	.align	128
        .global         _ZN2at6native29vectorized_elementwise_kernelILi8EZZZNS0_66_GLOBAL__N__d53a5ca4_28_ActivationLeakyReluKernel_cu_9e10b42f_310626leaky_relu_backward_kernelERNS_18TensorIteratorBaseERKN3c106ScalarEENKUlvE_clEvENKUlvE0_clEvEUlffE_St5arrayIPcLm3EEEEviT0_T1_
        .type           _ZN2at6native29vectorized_elementwise_kernelILi8EZZZNS0_66_GLOBAL__N__d53a5ca4_28_ActivationLeakyReluKernel_cu_9e10b42f_310626leaky_relu_backward_kernelERNS_18TensorIteratorBaseERKN3c106ScalarEENKUlvE_clEvENKUlvE0_clEvEUlffE_St5arrayIPcLm3EEEEviT0_T1_,@function
        .size           _ZN2at6native29vectorized_elementwise_kernelILi8EZZZNS0_66_GLOBAL__N__d53a5ca4_28_ActivationLeakyReluKernel_cu_9e10b42f_310626leaky_relu_backward_kernelERNS_18TensorIteratorBaseERKN3c106ScalarEENKUlvE_clEvENKUlvE0_clEvEUlffE_St5arrayIPcLm3EEEEviT0_T1_,(.L_x_5672 - _ZN2at6native29vectorized_elementwise_kernelILi8EZZZNS0_66_GLOBAL__N__d53a5ca4_28_ActivationLeakyReluKernel_cu_9e10b42f_310626leaky_relu_backward_kernelERNS_18TensorIteratorBaseERKN3c106ScalarEENKUlvE_clEvENKUlvE0_clEvEUlffE_St5arrayIPcLm3EEEEviT0_T1_)
        .other          _ZN2at6native29vectorized_elementwise_kernelILi8EZZZNS0_66_GLOBAL__N__d53a5ca4_28_ActivationLeakyReluKernel_cu_9e10b42f_310626leaky_relu_backward_kernelERNS_18TensorIteratorBaseERKN3c106ScalarEENKUlvE_clEvENKUlvE0_clEvEUlffE_St5arrayIPcLm3EEEEviT0_T1_,@"STO_CUDA_ENTRY STV_DEFAULT"
_ZN2at6native29vectorized_elementwise_kernelILi8EZZZNS0_66_GLOBAL__N__d53a5ca4_28_ActivationLeakyReluKernel_cu_9e10b42f_310626leaky_relu_backward_kernelERNS_18TensorIteratorBaseERKN3c106ScalarEENKUlvE_clEvENKUlvE0_clEvEUlffE_St5arrayIPcLm3EEEEviT0_T1_:
.text._ZN2at6native29vectorized_elementwise_kernelILi8EZZZNS0_66_GLOBAL__N__d53a5ca4_28_ActivationLeakyReluKernel_cu_9e10b42f_310626leaky_relu_backward_kernelERNS_18TensorIteratorBaseERKN3c106ScalarEENKUlvE_clEvENKUlvE0_clEvEUlffE_St5arrayIPcLm3EEEEviT0_T1_:
[----:B------:R-:W-:Y:S01]  /*0000*/  LDC R1, c[0x0][0x37c] ;  /* 0x0000df00ff017b82 */ /* 0x000fe20000000800 */
[----:B------:R-:W-:Y:S05]  /*0010*/  EXIT ;  /* 0x000000000000794d */ /* 0x000fea0003800000 */
.L_x_2529:
        /* <DEDUP_REMOVED lines=14> */
.L_x_5672:


//--------------------- .text._ZN2at6native18elementwise_kernelILi128ELi4EZNS0_15gpu_kernel_implIZZZNS0_66_GLOBAL__N__d53a5ca4_28_ActivationLeakyReluKernel_cu_9e10b42f_310626leaky_relu_backward_kernelERNS_18TensorIteratorBaseERKN3c106ScalarEENKUlvE_clEvENKUlvE_clEvEUlddE_EEvS5_RKT_EUliE_EEviT1_ --------------------------
	.section	.text._ZN2at6native18elementwise_kernelILi128ELi4EZNS0_15gpu_kernel_implIZZZNS0_66_GLOBAL__N__d53a5ca4_28_ActivationLeakyReluKernel_cu_9e10b42f_310626leaky_relu_backward_kernelERNS_18TensorIteratorBaseERKN3c106ScalarEENKUlvE_clEvENKUlvE_clEvEUlddE_EEvS5_RKT_EUliE_EEviT1_,"ax",@progbits
	.align	128
        .global         _ZN2at6native18elementwise_kernelILi128ELi4EZNS0_15gpu_kernel_implIZZZNS0_66_GLOBAL__N__d53a5ca4_28_ActivationLeakyReluKernel_cu_9e10b42f_310626leaky_relu_backward_kernelERNS_18TensorIteratorBaseERKN3c106ScalarEENKUlvE_clEvENKUlvE_clEvEUlddE_EEvS5_RKT_EUliE_EEviT1_
        .type           _ZN2at6native18elementwise_kernelILi128ELi4EZNS0_15gpu_kernel_implIZZZNS0_66_GLOBAL__N__d53a5ca4_28_ActivationLeakyReluKernel_cu_9e10b42f_310626leaky_relu_backward_kernelERNS_18TensorIteratorBaseERKN3c106ScalarEENKUlvE_clEvENKUlvE_clEvEUlddE_EEvS5_RKT_EUliE_EEviT1_,@function
        .size           _ZN2at6native18elementwise_kernelILi128ELi4EZNS0_15gpu_kernel_implIZZZNS0_66_GLOBAL__N__d53a5ca4_28_ActivationLeakyReluKernel_cu_9e10b42f_310626leaky_relu_backward_kernelERNS_18TensorIteratorBaseERKN3c106ScalarEENKUlvE_clEvENKUlvE_clEvEUlddE_EEvS5_RKT_EUliE_EEviT1_,(.L_x_5673 - _ZN2at6native18elementwise_kernelILi128ELi4EZNS0_15gpu_kernel_implIZZZNS0_66_GLOBAL__N__d53a5ca4_28_ActivationLeakyReluKernel_cu_9e10b42f_310626leaky_relu_backward_kernelERNS_18TensorIteratorBaseERKN3c106ScalarEENKUlvE_clEvENKUlvE_clEvEUlddE_EEvS5_RKT_EUliE_EEviT1_)
        .other          _ZN2at6native18elementwise_kernelILi128ELi4EZNS0_15gpu_kernel_implIZZZNS0_66_GLOBAL__N__d53a5ca4_28_ActivationLeakyReluKernel_cu_9e10b42f_310626leaky_relu_backward_kernelERNS_18TensorIteratorBaseERKN3c106ScalarEENKUlvE_clEvENKUlvE_clEvEUlddE_EEvS5_RKT_EUliE_EEviT1_,@"STO_CUDA_ENTRY STV_DEFAULT"
_ZN2at6native18elementwise_kernelILi128ELi4EZNS0_15gpu_kernel_implIZZZNS0_66_GLOBAL__N__d53a5ca4_28_ActivationLeakyReluKernel_cu_9e10b42f_310626leaky_relu_backward_kernelERNS_18TensorIteratorBaseERKN3c106ScalarEENKUlvE_clEvENKUlvE_clEvEUlddE_EEvS5_RKT_EUliE_EEviT1_:
.text._ZN2at6native18elementwise_kernelILi128ELi4EZNS0_15gpu_kernel_implIZZZNS0_66_GLOBAL__N__d53a5ca4_28_ActivationLeakyReluKernel_cu_9e10b42f_310626leaky_relu_backward_kernelERNS_18TensorIteratorBaseERKN3c106ScalarEENKUlvE_clEvENKUlvE_clEvEUlddE_EEvS5_RKT_EUliE_EEviT1_:
        /* <DEDUP_REMOVED lines=20> */
[----:B------:R-:W-:Y:S02]  /*0140*/  HFMA2 R18, -RZ, RZ, 0, 0 ;  /* 0x00000000ff127431 */ /* 0x000fe400000001ff */
        /* <DEDUP_REMOVED lines=351> */
.L_x_2532:
[----:B------:R-:W0:Y:S01]  /*1740*/  LDCU.64 UR6, c[0x0][0x5f0] ;  /* 0x0000be00ff0677ac */ /* 0x000e220008000a00 */
[----:B------:R-:W-:Y:S01]  /*1750*/  BSSY.RECONVERGENT B6, `(.L_x_2533) ;  /* 0x00000ec000067945 */ /* 0x000fe20003800200 */
        /* <DEDUP_REMOVED lines=14> */
[----:B--2---:R4:W0:Y:S02]  /*1840*/  I2F.F64.S16 R16, R2 ;  /* 0x0000000200107312 */ /* 0x0048240000101c00 */
[----:B0---4-:R-:W-:Y:S05]  /*1850*/  BRA `(.L_x_2539) ;  /* 0x0000000c006c7947 */ /* 0x011fea0003800000 */
.L_x_2537:
[----:B------:R-:W2:Y:S02]  /*1860*/  LDG.E.U8 R2, desc[UR36][R2.64] ;  /* 0x0000002402027981 */ /* 0x000ea4000c1e1100 */
[----:B--2---:R4:W0:Y:S02]  /*1870*/  I2F.F64.U16 R16, R2 ;  /* 0x0000000200107312 */ /* 0x0048240000101800 */
[----:B0---4-:R-:W-:Y:S05]  /*1880*/  BRA `(.L_x_2539) ;  /* 0x0000000c00607947 */ /* 0x011fea0003800000 */
.L_x_2536:
[----:B------:R-:W-:-:S09]  /*1890*/  UISETP.NE.AND UP0, UPT, UR4, 0x2, UPT ;  /* 0x000000020400788c */ /* 0x000fd2000bf05270 */
[----:B------:R-:W-:Y:S05]  /*18a0*/  BRA.U !UP0, `(.L_x_2540) ;  /* 0x0000000108287547 */ /* 0x000fea000b800000 */
[----:B------:R-:W-:-:S09]  /*18b0*/  UISETP.NE.AND UP0, UPT, UR4, 0x3, UPT ;  /* 0x000000030400788c */ /* 0x000fd2000bf05270 */
[----:B------:R-:W-:Y:S05]  /*18c0*/  BRA.U !UP0, `(.L_x_2541) ;  /* 0x0000000108147547 */ /* 0x000fea000b800000 */
[----:B------:R-:W-:-:S09]  /*18d0*/  UISETP.NE.AND UP0, UPT, UR4, 0x4, UPT ;  /* 0x000000040400788c */ /* 0x000fd2000bf05270 */
[----:B------:R-:W-:Y:S05]  /*18e0*/  BRA.U UP0, `(.L_x_2538) ;  /* 0x0000000900bc7547 */ /* 0x000fea000b800000 */
[----:B------:R-:W2:Y:S02]  /*18f0*/  LDG.E.64 R16, desc[UR36][R2.64] ;  /* 0x0000002402107981 */ /* 0x000ea4000c1e1b00 */
[----:B--2---:R-:W4:Y:S02]  /*1900*/  I2F.F64.S64 R16, R16 ;  /* 0x0000001000107312 */ /* 0x004f240000301c00 */
[----:B----4-:R-:W-:Y:S05]  /*1910*/  BRA `(.L_x_2539) ;  /* 0x0000000c003c7947 */ /* 0x010fea0003800000 */
.L_x_2541:
[----:B------:R-:W2:Y:S02]  /*1920*/  LDG.E R2, desc[UR36][R2.64] ;  /* 0x0000002402027981 */ /* 0x000ea4000c1e1900 */
[----:B--2---:R4:W0:Y:S02]  /*1930*/  I2F.F64 R16, R2 ;  /* 0x0000000200107312 */ /* 0x0048240000201c00 */
[----:B0---4-:R-:W-:Y:S05]  /*1940*/  BRA `(.L_x_2539) ;  /* 0x0000000c00307947 */ /* 0x011fea0003800000 */
.L_x_2540:
[----:B------:R-:W2:Y:S02]  /*1950*/  LDG.E.U16 R2, desc[UR36][R2.64] ;  /* 0x0000002402027981 */ /* 0x000ea4000c1e1500 */
[----:B--2---:R4:W0:Y:S02]  /*1960*/  I2F.F64.S16 R16, R2 ;  /* 0x0000000200107312 */ /* 0x0048240000101c00 */
[----:B0---4-:R-:W-:Y:S05]  /*1970*/  BRA `(.L_x_2539) ;  /* 0x0000000c00247947 */ /* 0x011fea0003800000 */
.L_x_2535:
[----:B------:R-:W-:-:S09]  /*1980*/  UISETP.GT.AND UP0, UPT, UR4, 0x6, UPT ;  /* 0x000000060400788c */ /* 0x000fd2000bf04270 */
[----:B------:R-:W-:Y:S05]  /*1990*/  BRA.U UP0, `(.L_x_2542) ;  /* 0x0000000100347547 */ /* 0x000fea000b800000 */
[----:B------:R-:W-:-:S09]  /*19a0*/  UISETP.NE.AND UP0, UPT, UR4, 0x5, UPT ;  /* 0x000000050400788c */ /* 0x000fd2000bf05270 */
[----:B------:R-:W-:Y:S05]  /*19b0*/  BRA.U !UP0, `(.L_x_2543) ;  /* 0x0000000108187547 */ /* 0x000fea000b800000 */
[----:B------:R-:W-:-:S09]  /*19c0*/  UISETP.NE.AND UP0, UPT, UR4, 0x6, UPT ;  /* 0x000000060400788c */ /* 0x000fd2000bf05270 */
[----:B------:R-:W-:Y:S05]  /*19d0*/  BRA.U UP0, `(.L_x_2538) ;  /* 0x0000000900807547 */ /* 0x000fea000b800000 */
[----:B------:R-:W2:Y:S02]  /*19e0*/  LDG.E R16, desc[UR36][R2.64] ;  /* 0x0000002402107981 */ /* 0x000ea4000c1e1900 */
[----:B--2---:R-:W-:-:S06]  /*19f0*/  FMUL.FTZ R16, R16, 1 ;  /* 0x3f80000010107820 */ /* 0x004fcc0000410000 */
[----:B------:R-:W3:Y:S02]  /*1a00*/  F2F.F64.F32 R16, R16 ;  /* 0x0000001000107310 */ /* 0x000ee40000201800 */
[----:B---3--:R-:W-:Y:S05]  /*1a10*/  BRA `(.L_x_2539) ;  /* 0x0000000800fc7947 */ /* 0x008fea0003800000 */
.L_x_2543:
[----:B------:R-:W2:Y:S02]  /*1a20*/  LDG.E.U16 R0, desc[UR36][R2.64] ;  /* 0x0000002402007981 */ /* 0x000ea4000c1e1500 */
[----:B--2---:R-:W-:-:S05]  /*1a30*/  HADD2.F32 R0, -RZ, R0.H0_H0 ;  /* 0x20000000ff007230 */ /* 0x004fca0000004100 */
[----:B------:R-:W-:-:S04]  /*1a40*/  FMUL.FTZ R0, R0, 1 ;  /* 0x3f80000000007820 */ /* 0x000fc80000410000 */
[----:B------:R3:W4:Y:S02]  /*1a50*/  F2F.F64.F32 R16, R0 ;  /* 0x0000000000107310 */ /* 0x0007240000201800 */
[----:B---34-:R-:W-:Y:S05]  /*1a60*/  BRA `(.L_x_2539) ;  /* 0x0000000800e87947 */ /* 0x018fea0003800000 */
.L_x_2542:
[----:B------:R-:W-:-:S09]  /*1a70*/  UISETP.NE.AND UP0, UPT, UR4, 0x7, UPT ;  /* 0x000000070400788c */ /* 0x000fd2000bf05270 */
[----:B------:R-:W-:Y:S05]  /*1a80*/  BRA.U !UP0, `(.L_x_2544) ;  /* 0x0000000108347547 */ /* 0x000fea000b800000 */
[----:B------:R-:W-:-:S09]  /*1a90*/  UISETP.NE.AND UP0, UPT, UR4, 0x8, UPT ;  /* 0x000000080400788c */ /* 0x000fd2000bf05270 */
[----:B------:R-:W-:Y:S05]  /*1aa0*/  BRA.U !UP0, `(.L_x_2545) ;  /* 0x0000000108187547 */ /* 0x000fea000b800000 */
[----:B------:R-:W-:-:S09]  /*1ab0*/  UISETP.NE.AND UP0, UPT, UR4, 0x9, UPT ;  /* 0x000000090400788c */ /* 0x000fd2000bf05270 */
[----:B------:R-:W-:Y:S05]  /*1ac0*/  BRA.U UP0, `(.L_x_2538) ;  /* 0x0000000900447547 */ /* 0x000fea000b800000 */
[----:B------:R-:W2:Y:S02]  /*1ad0*/  LDG.E R2, desc[UR36][R2.64] ;  /* 0x0000002402027981 */ /* 0x000ea4000c1e1900 */
[----:B--2---:R-:W-:-:S06]  /*1ae0*/  FMUL.FTZ R16, R2, 1 ;  /* 0x3f80000002107820 */ /* 0x004fcc0000410000 */
[----:B------:R-:W4:Y:S02]  /*1af0*/  F2F.F64.F32 R16, R16 ;  /* 0x0000001000107310 */ /* 0x000f240000201800 */
[----:B----4-:R-:W-:Y:S05]  /*1b00*/  BRA `(.L_x_2539) ;  /* 0x0000000800c07947 */ /* 0x010fea0003800000 */
.L_x_2545:
[----:B------:R-:W2:Y:S02]  /*1b10*/  LDG.E.U16 R2, desc[UR36][R2.64] ;  /* 0x0000002402027981 */ /* 0x000ea4000c1e1500 */
[----:B--2---:R-:W-:-:S05]  /*1b20*/  HADD2.F32 R0, -RZ, R2.H0_H0 ;  /* 0x20000002ff007230 */ /* 0x004fca0000004100 */
[----:B------:R-:W-:-:S04]  /*1b30*/  FMUL.FTZ R0, R0, 1 ;  /* 0x3f80000000007820 */ /* 0x000fc80000410000 */
[----:B------:R4:W0:Y:S02]  /*1b40*/  F2F.F64.F32 R16, R0 ;  /* 0x0000000000107310 */ /* 0x0008240000201800 */
[----:B0---4-:R-:W-:Y:S05]  /*1b50*/  BRA `(.L_x_2539) ;  /* 0x0000000800ac7947 */ /* 0x011fea0003800000 */
.L_x_2544:
[----:B------:R3:W5:Y:S01]  /*1b60*/  LDG.E.64 R16, desc[UR36][R2.64] ;  /* 0x0000002402107981 */ /* 0x000762000c1e1b00 */
[----:B------:R-:W-:Y:S05]  /*1b70*/  BRA `(.L_x_2539) ;  /* 0x0000000800a47947 */ /* 0x000fea0003800000 */
.L_x_2534:
        /* <DEDUP_REMOVED lines=8> */
[----:B------:R-:W2:Y:S01]  /*1c00*/  LDG.E.U8 R2, desc[UR36][R2.64] ;  /* 0x0000002402027981 */ /* 0x000ea2000c1e1100 */
[----:B------:R-:W-:Y:S01]  /*1c10*/  IMAD.MOV.U32 R16, RZ, RZ, RZ ;  /* 0x000000ffff107224 */ /* 0x000fe200078e00ff */
[----:B--2---:R-:W-:-:S04]  /*1c20*/  ISETP.NE.AND P0, PT, R2, RZ, PT ;  /* 0x000000ff0200720c */ /* 0x004fc80003f05270 */
[----:B------:R-:W-:Y:S01]  /*1c30*/  FSEL R17, RZ, 1.875, !P0 ;  /* 0x3ff00000ff117808 */ /* 0x000fe20004000000 */
[----:B------:R-:W-:Y:S08]  /*1c40*/  BRA `(.L_x_2539) ;  /* 0x0000000800707947 */ /* 0x000ff00003800000 */
.L_x_2548:
[----:B------:R2:W5:Y:S01]  /*1c50*/  LDG.E.64 R16, desc[UR36][R2.64] ;  /* 0x0000002402107981 */ /* 0x000562000c1e1b00 */
[----:B------:R-:W-:Y:S05]  /*1c60*/  BRA `(.L_x_2539) ;  /* 0x0000000800687947 */ /* 0x000fea0003800000 */
.L_x_2547:
        /* <DEDUP_REMOVED lines=23> */
[----:B------:R-:W-:-:S05]  /*1de0*/  LOP3.LUT R5, R5, 0x80000000, R0, 0xf8, !PT ;  /* 0x8000000005057812 */ /* 0x000fca00078ef800 */
[----:B------:R-:W-:-:S04]  /*1df0*/  FMUL.FTZ R5, R5, 1 ;  /* 0x3f80000005057820 */ /* 0x000fc80000410000 */
[----:B------:R2:W3:Y:S02]  /*1e00*/  F2F.F64.F32 R16, R5 ;  /* 0x0000000500107310 */ /* 0x0004e40000201800 */
[----:B--23--:R-:W-:Y:S05]  /*1e10*/  BRA `(.L_x_2539) ;  /* 0x0000000400fc7947 */ /* 0x00cfea0003800000 */
.L_x_2550:
[----:B------:R-:W2:Y:S02]  /*1e20*/  LDG.E.U8 R2, desc[UR36][R2.64] ;  /* 0x0000002402027981 */ /* 0x000ea4000c1e1100 */
[C---:B--2---:R-:W-:Y:S01]  /*1e30*/  SHF.L.U32 R4, R2.reuse, 0x19, RZ ;  /* 0x0000001902047819 */ /* 0x044fe200000006ff */
        /* <DEDUP_REMOVED lines=8> */
[----:B------:R-:W-:-:S05]  /*1ec0*/  LOP3.LUT R0, R0, 0x80000000, R5, 0xf8, !PT ;  /* 0x8000000000007812 */ /* 0x000fca00078ef805 */
[----:B------:R-:W-:-:S04]  /*1ed0*/  FMUL.FTZ R0, R0, 1 ;  /* 0x3f80000000007820 */ /* 0x000fc80000410000 */
[----:B------:R2:W3:Y:S02]  /*1ee0*/  F2F.F64.F32 R16, R0 ;  /* 0x0000000000107310 */ /* 0x0004e40000201800 */
[----:B--23--:R-:W-:Y:S05]  /*1ef0*/  BRA `(.L_x_2539) ;  /* 0x0000000400c47947 */ /* 0x00cfea0003800000 */
.L_x_2549:
[----:B------:R-:W2:Y:S02]  /*1f00*/  LDG.E.U16 R0, desc[UR36][R2.64] ;  /* 0x0000002402007981 */ /* 0x000ea4000c1e1500 */
[----:B--2---:R-:W-:-:S04]  /*1f10*/  IMAD.U32 R0, R0, 0x10000, RZ ;  /* 0x0001000000007824 */ /* 0x004fc800078e00ff */
[----:B------:R-:W-:-:S04]  /*1f20*/  FMUL.FTZ R0, R0, 1 ;  /* 0x3f80000000007820 */ /* 0x000fc80000410000 */
[----:B------:R2:W3:Y:S02]  /*1f30*/  F2F.F64.F32 R16, R0 ;  /* 0x0000000000107310 */ /* 0x0004e40000201800 */
[----:B--23--:R-:W-:Y:S05]  /*1f40*/  BRA `(.L_x_2539) ;  /* 0x0000000400b07947 */ /* 0x00cfea0003800000 */
.L_x_2546:
        /* <DEDUP_REMOVED lines=9> */
[----:B--2---:R2:W3:Y:S02]  /*1fe0*/  I2F.F64.U16 R16, R2 ;  /* 0x0000000200107312 */ /* 0x0044e40000101800 */
[----:B--23--:R-:W-:Y:S05]  /*1ff0*/  BRA `(.L_x_2539) ;  /* 0x0000000400847947 */ /* 0x00cfea0003800000 */
.L_x_2553:
[----:B------:R-:W2:Y:S01]  /*2000*/  LDG.E.U8 R3, desc[UR36][R2.64] ;  /* 0x0000002402037981 */ /* 0x000ea2000c1e1100 */
[----:B------:R-:W-:Y:S02]  /*2010*/  CS2R R16, SRZ ;  /* 0x0000000000107805 */ /* 0x000fe4000001ff00 */
[----:B--2---:R-:W-:-:S13]  /*2020*/  ISETP.NE.AND P0, PT, R3, RZ, PT ;  /* 0x000000ff0300720c */ /* 0x004fda0003f05270 */
[----:B------:R-:W-:Y:S05]  /*2030*/  @!P0 BRA `(.L_x_2539) ;  /* 0x0000000400748947 */ /* 0x000fea0003800000 */
[----:B------:R-:W-:-:S13]  /*2040*/  ISETP.NE.AND P0, PT, R3, 0x80, PT ;  /* 0x000000800300780c */ /* 0x000fda0003f05270 */
[----:B------:R-:W-:Y:S01]  /*2050*/  @!P0 MOV R16, 0x20000000 ;  /* 0x2000000000108802 */ /* 0x000fe20000000f00 */
        /* <DEDUP_REMOVED lines=15> */
.L_x_2555:
[----:B------:R-:W-:Y:S05]  /*2150*/  BSYNC.RECONVERGENT B0 ;  /* 0x0000000000007941 */ /* 0x000fea0003800200 */
.L_x_2554:
[----:B------:R-:W-:Y:S01]  /*2160*/  IMAD.SHL.U32 R0, R0, 0x100000, RZ ;  /* 0x0010000000007824 */ /* 0x000fe200078e00ff */
[----:B------:R-:W-:-:S04]  /*2170*/  LEA R2, R2, 0x3b800000, 0x17 ;  /* 0x3b80000002027811 */ /* 0x000fc800078eb8ff */
[----:B------:R-:W-:-:S05]  /*2180*/  LOP3.LUT R0, R2, R0, R7, 0xfe, !PT ;  /* 0x0000000002007212 */ /* 0x000fca00078efe07 */
[----:B------:R-:W-:-:S04]  /*2190*/  FMUL.FTZ R0, R0, 1 ;  /* 0x3f80000000007820 */ /* 0x000fc80000410000 */
[----:B------:R2:W3:Y:S02]  /*21a0*/  F2F.F64.F32 R16, R0 ;  /* 0x0000000000107310 */ /* 0x0004e40000201800 */
[----:B--23--:R-:W-:Y:S05]  /*21b0*/  BRA `(.L_x_2539) ;  /* 0x0000000400147947 */ /* 0x00cfea0003800000 */
.L_x_2552:
[----:B------:R-:W2:Y:S01]  /*21c0*/  LDG.E.U8 R3, desc[UR36][R2.64] ;  /* 0x0000002402037981 */ /* 0x000ea2000c1e1100 */
[----:B------:R-:W-:Y:S02]  /*21d0*/  CS2R R16, SRZ ;  /* 0x0000000000107805 */ /* 0x000fe4000001ff00 */
[----:B--2---:R-:W-:-:S13]  /*21e0*/  ISETP.NE.AND P0, PT, R3, RZ, PT ;  /* 0x000000ff0300720c */ /* 0x004fda0003f05270 */
[----:B------:R-:W-:Y:S05]  /*21f0*/  @!P0 BRA `(.L_x_2539) ;  /* 0x0000000400048947 */ /* 0x000fea0003800000 */
[----:B------:R-:W-:-:S13]  /*2200*/  ISETP.NE.AND P0, PT, R3, 0x80, PT ;  /* 0x000000800300780c */ /* 0x000fda0003f05270 */
[----:B------:R-:W-:Y:S01]  /*2210*/  @!P0 IMAD.MOV.U32 R16, RZ, RZ, 0x20000000 ;  /* 0x20000000ff108424 */ /* 0x000fe200078e00ff */
        /* <DEDUP_REMOVED lines=15> */
.L_x_2557:
[----:B------:R-:W-:Y:S05]  /*2310*/  BSYNC.RECONVERGENT B0 ;  /* 0x0000000000007941 */ /* 0x000fea0003800200 */
.L_x_2556:
[----:B------:R-:W-:Y:S02]  /*2320*/  SHF.L.U32 R0, R0, 0x15, RZ ;  /* 0x0000001500007819 */ /* 0x000fe400000006ff */
[----:B------:R-:W-:-:S04]  /*2330*/  LEA R2, R2, 0x37800000, 0x17 ;  /* 0x3780000002027811 */ /* 0x000fc800078eb8ff */
[----:B------:R-:W-:-:S05]  /*2340*/  LOP3.LUT R0, R2, R0, R7, 0xfe, !PT ;  /* 0x0000000002007212 */ /* 0x000fca00078efe07 */
[----:B------:R-:W-:-:S04]  /*2350*/  FMUL.FTZ R0, R0, 1 ;  /* 0x3f80000000007820 */ /* 0x000fc80000410000 */
[----:B------:R2:W3:Y:S02]  /*2360*/  F2F.F64.F32 R16, R0 ;  /* 0x0000000000107310 */ /* 0x0004e40000201800 */
[----:B--23--:R-:W-:Y:S05]  /*2370*/  BRA `(.L_x_2539) ;  /* 0x0000000000a47947 */ /* 0x00cfea0003800000 */
.L_x_2551:
[----:B------:R-:W-:-:S09]  /*2380*/  UISETP.NE.AND UP0, UPT, UR4, 0x1c, UPT ;  /* 0x0000001c0400788c */ /* 0x000fd2000bf05270 */
[----:B------:R-:W-:Y:S05]  /*2390*/  BRA.U !UP0, `(.L_x_2558) ;  /* 0x0000000108947547 */ /* 0x000fea000b800000 */
[----:B------:R-:W-:-:S09]  /*23a0*/  UISETP.NE.AND UP0, UPT, UR4, 0x1d, UPT ;  /* 0x0000001d0400788c */ /* 0x000fd2000bf05270 */
[----:B------:R-:W-:Y:S05]  /*23b0*/  BRA.U !UP0, `(.L_x_2559) ;  /* 0x0000000108807547 */ /* 0x000fea000b800000 */
[----:B------:R-:W-:-:S09]  /*23c0*/  UISETP.NE.AND UP0, UPT, UR4, 0x2c, UPT ;  /* 0x0000002c0400788c */ /* 0x000fd2000bf05270 */
[----:B------:R-:W-:Y:S05]  /*23d0*/  BRA.U !UP0, `(.L_x_2560) ;  /* 0x0000000108487547 */ /* 0x000fea000b800000 */
.L_x_2538:
        /* <DEDUP_REMOVED lines=16> */
.L_x_2561:
[----:B------:R-:W-:Y:S01]  /*24e0*/  CS2R R16, SRZ ;  /* 0x0000000000107805 */ /* 0x000fe2000001ff00 */
[----:B------:R-:W-:Y:S06]  /*24f0*/  BRA `(.L_x_2539) ;  /* 0x0000000000447947 */ /* 0x000fec0003800000 */
.L_x_2560:
[----:B------:R-:W2:Y:S01]  /*2500*/  LDG.E.U8 R0, desc[UR36][R2.64] ;  /* 0x0000002402007981 */ /* 0x000ea2000c1e1100 */
[----:B------:R-:W-:Y:S02]  /*2510*/  IMAD.MOV.U32 R16, RZ, RZ, 0x0 ;  /* 0x00000000ff107424 */ /* 0x000fe400078e00ff */
[----:B------:R-:W-:Y:S01]  /*2520*/  IMAD.MOV.U32 R17, RZ, RZ, 0x38000000 ;  /* 0x38000000ff117424 */ /* 0x000fe200078e00ff */
[----:B--2---:R-:W-:-:S13]  /*2530*/  ISETP.NE.AND P0, PT, R0, RZ, PT ;  /* 0x000000ff0000720c */ /* 0x004fda0003f05270 */
[----:B------:R-:W-:Y:S05]  /*2540*/  @!P0 BRA `(.L_x_2539) ;  /* 0x0000000000308947 */ /* 0x000fea0003800000 */
[----:B------:R-:W-:-:S13]  /*2550*/  ISETP.NE.AND P0, PT, R0, 0xff, PT ;  /* 0x000000ff0000780c */ /* 0x000fda0003f05270 */
[----:B------:R-:W-:Y:S01]  /*2560*/  @P0 SHF.L.U32 R0, R0, 0x17, RZ ;  /* 0x0000001700000819 */ /* 0x000fe200000006ff */
[----:B------:R-:W-:Y:S02]  /*2570*/  @!P0 IMAD.MOV.U32 R16, RZ, RZ, 0x20000000 ;  /* 0x20000000ff108424 */ /* 0x000fe400078e00ff */
[----:B------:R-:W-:Y:S02]  /*2580*/  @!P0 IMAD.MOV.U32 R17, RZ, RZ, 0x7ff80000 ;  /* 0x7ff80000ff118424 */ /* 0x000fe400078e00ff */
[----:B------:R-:W-:-:S04]  /*2590*/  @P0 FMUL.FTZ R0, R0, 1 ;  /* 0x3f80000000000820 */ /* 0x000fc80000410000 */
[----:B------:R2:W3:Y:S02]  /*25a0*/  @P0 F2F.F64.F32 R16, R0 ;  /* 0x0000000000100310 */ /* 0x0004e40000201800 */
[----:B--23--:R-:W-:Y:S05]  /*25b0*/  BRA `(.L_x_2539) ;  /* 0x0000000000147947 */ /* 0x00cfea0003800000 */
.L_x_2559:
[----:B------:R-:W2:Y:S02]  /*25c0*/  LDG.E.64 R16, desc[UR36][R2.64] ;  /* 0x0000002402107981 */ /* 0x000ea4000c1e1b00 */
[----:B--2---:R-:W2:Y:S02]  /*25d0*/  I2F.F64.U64 R16, R16 ;  /* 0x0000001000107312 */ /* 0x004ea40000301800 */
[----:B--2---:R-:W-:Y:S05]  /*25e0*/  BRA `(.L_x_2539) ;  /* 0x0000000000087947 */ /* 0x004fea0003800000 */
.L_x_2558:
[----:B------:R-:W2:Y:S02]  /*25f0*/  LDG.E R2, desc[UR36][R2.64] ;  /* 0x0000002402027981 */ /* 0x000ea4000c1e1900 */
[----:B--2---:R0:W1:Y:S02]  /*2600*/  I2F.F64.U32 R16, R2 ;  /* 0x0000000200107312 */ /* 0x0040640000201800 */
.L_x_2539:
[----:B------:R-:W-:Y:S05]  /*2610*/  BSYNC.RECONVERGENT B6 ;  /* 0x0000000000067941 */ /* 0x000fea0003800200 */
.L_x_2533:
[----:B------:R-:W4:Y:S01]  /*2620*/  LDCU.64 UR6, c[0x0][0x5f8] ;  /* 0x0000bf00ff0677ac */ /* 0x000f220008000a00 */
[----:B------:R-:W-:Y:S01]  /*2630*/  BSSY.RECONVERGENT B6, `(.L_x_2562) ;  /* 0x00000ec000067945 */ /* 0x000fe20003800200 */
[----:B------:R-:W-:-:S04]  /*2640*/  UPRMT UR4, UR40, 0x7772, URZ ;  /* 0x0000777228047896 */ /* 0x000fc800080000ff */
[----:B------:R-:W-:Y:S01]  /*2650*/  UISETP.GT.AND UP0, UPT, UR4, 0x9, UPT ;  /* 0x000000090400788c */ /* 0x000fe2000bf04270 */
[----:B----4-:R-:W-:-:S04]  /*2660*/  IADD3 R22, P0, PT, R22, UR6, RZ ;  /* 0x0000000616167c10 */ /* 0x010fc8000ff1e0ff */
        /* <DEDUP_REMOVED lines=10> */
[----:B------:R-:W4:Y:S02]  /*2710*/  LDG.E.S8 R4, desc[UR36][R22.64] ;  /* 0x0000002416047981 */ /* 0x000f24000c1e1300 */
[----:B----4-:R-:W4:Y:S02]  /*2720*/  I2F.F64.S16 R4, R4 ;  /* 0x0000000400047312 */ /* 0x010f240000101c00 */
[----:B----4-:R-:W-:Y:S05]  /*2730*/  BRA `(.L_x_2568) ;  /* 0x0000000c006c7947 */ /* 0x010fea0003800000 */
.L_x_2566:
[----:B------:R-:W4:Y:S02]  /*2740*/  LDG.E.U8 R4, desc[UR36][R22.64] ;  /* 0x0000002416047981 */ /* 0x000f24000c1e1100 */
[----:B----4-:R-:W4:Y:S02]  /*2750*/  I2F.F64.U16 R4, R4 ;  /* 0x0000000400047312 */ /* 0x010f240000101800 */
[----:B----4-:R-:W-:Y:S05]  /*2760*/  BRA `(.L_x_2568) ;  /* 0x0000000c00607947 */ /* 0x010fea0003800000 */
.L_x_2565:
[----:B------:R-:W-:-:S09]  /*2770*/  UISETP.NE.AND UP0, UPT, UR4, 0x2, UPT ;  /* 0x000000020400788c */ /* 0x000fd2000bf05270 */
[----:B------:R-:W-:Y:S05]  /*2780*/  BRA.U !UP0, `(.L_x_2569) ;  /* 0x0000000108287547 */ /* 0x000fea000b800000 */
[----:B------:R-:W-:-:S09]  /*2790*/  UISETP.NE.AND UP0, UPT, UR4, 0x3, UPT ;  /* 0x000000030400788c */ /* 0x000fd2000bf05270 */
[----:B------:R-:W-:Y:S05]  /*27a0*/  BRA.U !UP0, `(.L_x_2570) ;  /* 0x0000000108147547 */ /* 0x000fea000b800000 */
[----:B------:R-:W-:-:S09]  /*27b0*/  UISETP.NE.AND UP0, UPT, UR4, 0x4, UPT ;  /* 0x000000040400788c */ /* 0x000fd2000bf05270 */
[----:B------:R-:W-:Y:S05]  /*27c0*/  BRA.U UP0, `(.L_x_2567) ;  /* 0x0000000900bc7547 */ /* 0x000fea000b800000 */
[----:B------:R-:W4:Y:S02]  /*27d0*/  LDG.E.64 R4, desc[UR36][R22.64] ;  /* 0x0000002416047981 */ /* 0x000f24000c1e1b00 */
[----:B----4-:R-:W4:Y:S02]  /*27e0*/  I2F.F64.S64 R4, R4 ;  /* 0x0000000400047312 */ /* 0x010f240000301c00 */
[----:B----4-:R-:W-:Y:S05]  /*27f0*/  BRA `(.L_x_2568) ;  /* 0x0000000c003c7947 */ /* 0x010fea0003800000 */
.L_x_2570:
[----:B------:R-:W4:Y:S02]  /*2800*/  LDG.E R4, desc[UR36][R22.64] ;  /* 0x0000002416047981 */ /* 0x000f24000c1e1900 */
[----:B----4-:R-:W4:Y:S02]  /*2810*/  I2F.F64 R4, R4 ;  /* 0x0000000400047312 */ /* 0x010f240000201c00 */
[----:B----4-:R-:W-:Y:S05]  /*2820*/  BRA `(.L_x_2568) ;  /* 0x0000000c00307947 */ /* 0x010fea0003800000 */
.L_x_2569:
[----:B------:R-:W4:Y:S02]  /*2830*/  LDG.E.U16 R4, desc[UR36][R22.64] ;  /* 0x0000002416047981 */ /* 0x000f24000c1e1500 */
[----:B----4-:R-:W4:Y:S02]  /*2840*/  I2F.F64.S16 R4, R4 ;  /* 0x0000000400047312 */ /* 0x010f240000101c00 */
[----:B----4-:R-:W-:Y:S05]  /*2850*/  BRA `(.L_x_2568) ;  /* 0x0000000c00247947 */ /* 0x010fea0003800000 */
.L_x_2564:
[----:B------:R-:W-:-:S09]  /*2860*/  UISETP.GT.AND UP0, UPT, UR4, 0x6, UPT ;  /* 0x000000060400788c */ /* 0x000fd2000bf04270 */
[----:B------:R-:W-:Y:S05]  /*2870*/  BRA.U UP0, `(.L_x_2571) ;  /* 0x0000000100347547 */ /* 0x000fea000b800000 */
[----:B------:R-:W-:-:S09]  /*2880*/  UISETP.NE.AND UP0, UPT, UR4, 0x5, UPT ;  /* 0x000000050400788c */ /* 0x000fd2000bf05270 */
[----:B------:R-:W-:Y:S05]  /*2890*/  BRA.U !UP0, `(.L_x_2572) ;  /* 0x0000000108187547 */ /* 0x000fea000b800000 */
[----:B------:R-:W-:-:S09]  /*28a0*/  UISETP.NE.AND UP0, UPT, UR4, 0x6, UPT ;  /* 0x000000060400788c */ /* 0x000fd2000bf05270 */
[----:B------:R-:W-:Y:S05]  /*28b0*/  BRA.U UP0, `(.L_x_2567) ;  /* 0x0000000900807547 */ /* 0x000fea000b800000 */
[----:B------:R-:W4:Y:S02]  /*28c0*/  LDG.E R4, desc[UR36][R22.64] ;  /* 0x0000002416047981 */ /* 0x000f24000c1e1900 */
[----:B----4-:R-:W-:-:S06]  /*28d0*/  FMUL.FTZ R4, R4, 1 ;  /* 0x3f80000004047820 */ /* 0x010fcc0000410000 */
[----:B------:R-:W4:Y:S02]  /*28e0*/  F2F.F64.F32 R4, R4 ;  /* 0x0000000400047310 */ /* 0x000f240000201800 */
[----:B----4-:R-:W-:Y:S05]  /*28f0*/  BRA `(.L_x_2568) ;  /* 0x0000000800fc7947 */ /* 0x010fea0003800000 */
.L_x_2572:
[----:B------:R-:W4:Y:S02]  /*2900*/  LDG.E.U16 R0, desc[UR36][R22.64] ;  /* 0x0000002416007981 */ /* 0x000f24000c1e1500 */
[----:B----4-:R-:W-:-:S05]  /*2910*/  HADD2.F32 R0, -RZ, R0.H0_H0 ;  /* 0x20000000ff007230 */ /* 0x010fca0000004100 */
[----:B------:R-:W-:-:S04]  /*2920*/  FMUL.FTZ R0, R0, 1 ;  /* 0x3f80000000007820 */ /* 0x000fc80000410000 */
[----:B------:R4:W0:Y:S02]  /*2930*/  F2F.F64.F32 R4, R0 ;  /* 0x0000000000047310 */ /* 0x0008240000201800 */
[----:B0---4-:R-:W-:Y:S05]  /*2940*/  BRA `(.L_x_2568) ;  /* 0x0000000800e87947 */ /* 0x011fea0003800000 */
.L_x_2571:
[----:B------:R-:W-:-:S09]  /*2950*/  UISETP.NE.AND UP0, UPT, UR4, 0x7, UPT ;  /* 0x000000070400788c */ /* 0x000fd2000bf05270 */
[----:B------:R-:W-:Y:S05]  /*2960*/  BRA.U !UP0, `(.L_x_2573) ;  /* 0x0000000108347547 */ /* 0x000fea000b800000 */
        /* <DEDUP_REMOVED lines=8> */
.L_x_2574:
[----:B------:R-:W4:Y:S02]  /*29f0*/  LDG.E.U16 R22, desc[UR36][R22.64] ;  /* 0x0000002416167981 */ /* 0x000f24000c1e1500 */
[----:B----4-:R-:W-:-:S05]  /*2a00*/  HADD2.F32 R0, -RZ, R22.H0_H0 ;  /* 0x20000016ff007230 */ /* 0x010fca0000004100 */
[----:B------:R-:W-:-:S04]  /*2a10*/  FMUL.FTZ R0, R0, 1 ;  /* 0x3f80000000007820 */ /* 0x000fc80000410000 */
[----:B------:R4:W0:Y:S02]  /*2a20*/  F2F.F64.F32 R4, R0 ;  /* 0x0000000000047310 */ /* 0x0008240000201800 */
[----:B0---4-:R-:W-:Y:S05]  /*2a30*/  BRA `(.L_x_2568) ;  /* 0x0000000800ac7947 */ /* 0x011fea0003800000 */
.L_x_2573:
[----:B------:R4:W5:Y:S01]  /*2a40*/  LDG.E.64 R4, desc[UR36][R22.64] ;  /* 0x0000002416047981 */ /* 0x000962000c1e1b00 */
[----:B------:R-:W-:Y:S05]  /*2a50*/  BRA `(.L_x_2568) ;  /* 0x0000000800a47947 */ /* 0x000fea0003800000 */
.L_x_2563:
        /* <DEDUP_REMOVED lines=8> */
[----:B------:R-:W4:Y:S01]  /*2ae0*/  LDG.E.U8 R22, desc[UR36][R22.64] ;  /* 0x0000002416167981 */ /* 0x000f22000c1e1100 */
[----:B------:R-:W-:Y:S01]  /*2af0*/  IMAD.MOV.U32 R4, RZ, RZ, RZ ;  /* 0x000000ffff047224 */ /* 0x000fe200078e00ff */
[----:B----4-:R-:W-:-:S04]  /*2b00*/  ISETP.NE.AND P0, PT, R22, RZ, PT ;  /* 0x000000ff1600720c */ /* 0x010fc80003f05270 */
[----:B------:R-:W-:Y:S01]  /*2b10*/  FSEL R5, RZ, 1.875, !P0 ;  /* 0x3ff00000ff057808 */ /* 0x000fe20004000000 */
[----:B------:R-:W-:Y:S08]  /*2b20*/  BRA `(.L_x_2568) ;  /* 0x0000000800707947 */ /* 0x000ff00003800000 */
.L_x_2577:
[----:B------:R4:W5:Y:S01]  /*2b30*/  LDG.E.64 R4, desc[UR36][R22.64] ;  /* 0x0000002416047981 */ /* 0x000962000c1e1b00 */
[----:B------:R-:W-:Y:S05]  /*2b40*/  BRA `(.L_x_2568) ;  /* 0x0000000800687947 */ /* 0x000fea0003800000 */
.L_x_2576:
[----:B------:R-:W-:-:S09]  /*2b50*/  UISETP.NE.AND UP0, UPT, UR4, 0xf, UPT ;  /* 0x0000000f0400788c */ /* 0x000fd2000bf05270 */
[----:B------:R-:W-:Y:S05]  /*2b60*/  BRA.U !UP0, `(.L_x_2578) ;  /* 0x00000001089c7547 */ /* 0x000fea000b800000 */
[----:B------:R-:W-:-:S09]  /*2b70*/  UISETP.NE.AND UP0, UPT, UR4, 0x17, UPT ;  /* 0x000000170400788c */ /* 0x000fd2000bf05270 */
[----:B------:R-:W-:Y:S05]  /*2b80*/  BRA.U !UP0, `(.L_x_2579) ;  /* 0x00000001085c7547 */ /* 0x000fea000b800000 */
[----:B------:R-:W-:-:S09]  /*2b90*/  UISETP.NE.AND UP0, UPT, UR4, 0x18, UPT ;  /* 0x000000180400788c */ /* 0x000fd2000bf05270 */
[----:B------:R-:W-:Y:S05]  /*2ba0*/  BRA.U UP0, `(.L_x_2567) ;  /* 0x0000000500c47547 */ /* 0x000fea000b800000 */
[----:B------:R-:W4:Y:S01]  /*2bb0*/  LDG.E.U8 R0, desc[UR36][R22.64] ;  /* 0x0000002416007981 */ /* 0x000f22000c1e1100 */
[----:B------:R-:W-:Y:S01]  /*2bc0*/  MOV R4, 0x1f ;  /* 0x0000001f00047802 */ /* 0x000fe20000000f00 */
[----:B----4-:R-:W-:-:S05]  /*2bd0*/  IMAD.SHL.U32 R0, R0, 0x1000000, RZ ;  /* 0x0100000000007824 */ /* 0x010fca00078e00ff */
[C---:B0-23--:R-:W-:Y:S02]  /*2be0*/  LOP3.LUT R2, R0.reuse, 0x7f000000, RZ, 0xc0, !PT ;  /* 0x7f00000000027812 */ /* 0x04dfe400078ec0ff */
        /* <DEDUP_REMOVED lines=15> */
[----:B------:R0:W2:Y:S02]  /*2ce0*/  F2F.F64.F32 R4, R3 ;  /* 0x0000000300047310 */ /* 0x0000a40000201800 */
[----:B0-2---:R-:W-:Y:S05]  /*2cf0*/  BRA `(.L_x_2568) ;  /* 0x0000000400fc7947 */ /* 0x005fea0003800000 */
.L_x_2579:
[----:B--23--:R-:W0:Y:S02]  /*2d00*/  LDG.E.U8 R3, desc[UR36][R22.64] ;  /* 0x0000002416037981 */ /* 0x00ce24000c1e1100 */
[C---:B0-----:R-:W-:Y:S01]  /*2d10*/  SHF.L.U32 R2, R3.reuse, 0x19, RZ ;  /* 0x0000001903027819 */ /* 0x041fe200000006ff */
        /* <DEDUP_REMOVED lines=10> */
[----:B------:R0:W2:Y:S02]  /*2dc0*/  F2F.F64.F32 R4, R0 ;  /* 0x0000000000047310 */ /* 0x0000a40000201800 */
[----:B0-2---:R-:W-:Y:S05]  /*2dd0*/  BRA `(.L_x_2568) ;  /* 0x0000000400c47947 */ /* 0x005fea0003800000 */
.L_x_2578:
[----:B------:R-:W4:Y:S02]  /*2de0*/  LDG.E.U16 R0, desc[UR36][R22.64] ;  /* 0x0000002416007981 */ /* 0x000f24000c1e1500 */
[----:B----4-:R-:W-:-:S04]  /*2df0*/  IMAD.U32 R0, R0, 0x10000, RZ ;  /* 0x0001000000007824 */ /* 0x010fc800078e00ff */
[----:B------:R-:W-:-:S04]  /*2e00*/  FMUL.FTZ R0, R0, 1 ;  /* 0x3f80000000007820 */ /* 0x000fc80000410000 */
[----:B------:R4:W0:Y:S02]  /*2e10*/  F2F.F64.F32 R4, R0 ;  /* 0x0000000000047310 */ /* 0x0008240000201800 */
[----:B0---4-:R-:W-:Y:S05]  /*2e20*/  BRA `(.L_x_2568) ;  /* 0x0000000400b07947 */ /* 0x011fea0003800000 */
.L_x_2575:
        /* <DEDUP_REMOVED lines=8> */
[----:B------:R-:W4:Y:S02]  /*2eb0*/  LDG.E.U16 R4, desc[UR36][R22.64] ;  /* 0x0000002416047981 */ /* 0x000f24000c1e1500 */
[----:B----4-:R-:W4:Y:S02]  /*2ec0*/  I2F.F64.U16 R4, R4 ;  /* 0x0000000400047312 */ /* 0x010f240000101800 */
[----:B----4-:R-:W-:Y:S05]  /*2ed0*/  BRA `(.L_x_2568) ;  /* 0x0000000400847947 */ /* 0x010fea0003800000 */
.L_x_2582:
[----:B------:R-:W4:Y:S01]  /*2ee0*/  LDG.E.U8 R22, desc[UR36][R22.64] ;  /* 0x0000002416167981 */ /* 0x000f22000c1e1100 */
[----:B------:R-:W-:Y:S02]  /*2ef0*/  CS2R R4, SRZ ;  /* 0x0000000000047805 */ /* 0x000fe4000001ff00 */
[----:B----4-:R-:W-:-:S13]  /*2f00*/  ISETP.NE.AND P0, PT, R22, RZ, PT ;  /* 0x000000ff1600720c */ /* 0x010fda0003f05270 */
[----:B------:R-:W-:Y:S05]  /*2f10*/  @!P0 BRA `(.L_x_2568) ;  /* 0x0000000400748947 */ /* 0x000fea0003800000 */
[----:B------:R-:W-:-:S13]  /*2f20*/  ISETP.NE.AND P0, PT, R22, 0x80, PT ;  /* 0x000000801600780c */ /* 0x000fda0003f05270 */
[----:B------:R-:W-:Y:S01]  /*2f30*/  @!P0 MOV R4, 0x20000000 ;  /* 0x2000000000048802 */ /* 0x000fe20000000f00 */
[----:B------:R-:W-:Y:S01]  /*2f40*/  @!P0 IMAD.MOV.U32 R5, RZ, RZ, 0x7ff80000 ;  /* 0x7ff80000ff058424 */ /* 0x000fe200078e00ff */
[----:B------:R-:W-:Y:S06]  /*2f50*/  @!P0 BRA `(.L_x_2568) ;  /* 0x0000000400648947 */ /* 0x000fec0003800000 */
[--C-:B------:R-:W-:Y:S01]  /*2f60*/  SHF.R.U32.HI R0, RZ, 0x3, R22.reuse ;  /* 0x00000003ff007819 */ /* 0x100fe20000011616 */
[----:B------:R-:W-:Y:S03]  /*2f70*/  BSSY.RECONVERGENT B0, `(.L_x_2583) ;  /* 0x000000c000007945 */ /* 0x000fe60003800200 */
[----:B0-23--:R-:W-:Y:S02]  /*2f80*/  LOP3.LUT P0, R2, R0, 0xf, RZ, 0xc0, !PT ;  /* 0x0000000f00027812 */ /* 0x00dfe4000780c0ff */
        /* <DEDUP_REMOVED lines=10> */
.L_x_2584:
[----:B------:R-:W-:Y:S05]  /*3030*/  BSYNC.RECONVERGENT B0 ;  /* 0x0000000000007941 */ /* 0x000fea0003800200 */
.L_x_2583:
[----:B------:R-:W-:Y:S01]  /*3040*/  IMAD.SHL.U32 R0, R0, 0x100000, RZ ;  /* 0x0010000000007824 */ /* 0x000fe200078e00ff */
[----:B------:R-:W-:-:S04]  /*3050*/  LEA R2, R2, 0x3b800000, 0x17 ;  /* 0x3b80000002027811 */ /* 0x000fc800078eb8ff */
[----:B------:R-:W-:-:S05]  /*3060*/  LOP3.LUT R0, R2, R0, R7, 0xfe, !PT ;  /* 0x0000000002007212 */ /* 0x000fca00078efe07 */
[----:B------:R-:W-:-:S04]  /*3070*/  FMUL.FTZ R0, R0, 1 ;  /* 0x3f80000000007820 */ /* 0x000fc80000410000 */
[----:B------:R0:W2:Y:S02]  /*3080*/  F2F.F64.F32 R4, R0 ;  /* 0x0000000000047310 */ /* 0x0000a40000201800 */
[----:B0-2---:R-:W-:Y:S05]  /*3090*/  BRA `(.L_x_2568) ;  /* 0x0000000400147947 */ /* 0x005fea0003800000 */
.L_x_2581:
[----:B------:R-:W4:Y:S01]  /*30a0*/  LDG.E.U8 R22, desc[UR36][R22.64] ;  /* 0x0000002416167981 */ /* 0x000f22000c1e1100 */
[----:B------:R-:W-:Y:S02]  /*30b0*/  CS2R R4, SRZ ;  /* 0x0000000000047805 */ /* 0x000fe4000001ff00 */
[----:B----4-:R-:W-:-:S13]  /*30c0*/  ISETP.NE.AND P0, PT, R22, RZ, PT ;  /* 0x000000ff1600720c */ /* 0x010fda0003f05270 */
[----:B------:R-:W-:Y:S05]  /*30d0*/  @!P0 BRA `(.L_x_2568) ;  /* 0x0000000400048947 */ /* 0x000fea0003800000 */
[----:B------:R-:W-:-:S13]  /*30e0*/  ISETP.NE.AND P0, PT, R22, 0x80, PT ;  /* 0x000000801600780c */ /* 0x000fda0003f05270 */
[----:B------:R-:W-:Y:S01]  /*30f0*/  @!P0 IMAD.MOV.U32 R4, RZ, RZ, 0x20000000 ;  /* 0x20000000ff048424 */ /* 0x000fe200078e00ff */
[----:B------:R-:W-:Y:S01]  /*3100*/  @!P0 MOV R5, 0x7ff80000 ;  /* 0x7ff8000000058802 */ /* 0x000fe20000000f00 */
        /* <DEDUP_REMOVED lines=14> */
.L_x_2586:
[----:B------:R-:W-:Y:S05]  /*31f0*/  BSYNC.RECONVERGENT B0 ;  /* 0x0000000000007941 */ /* 0x000fea0003800200 */
.L_x_2585:
[----:B------:R-:W-:Y:S02]  /*3200*/  SHF.L.U32 R0, R0, 0x15, RZ ;  /* 0x0000001500007819 */ /* 0x000fe400000006ff */
[----:B------:R-:W-:-:S04]  /*3210*/  LEA R2, R2, 0x37800000, 0x17 ;  /* 0x3780000002027811 */ /* 0x000fc800078eb8ff */
[----:B------:R-:W-:-:S05]  /*3220*/  LOP3.LUT R0, R2, R0, R7, 0xfe, !PT ;  /* 0x0000000002007212 */ /* 0x000fca00078efe07 */
[----:B------:R-:W-:-:S04]  /*3230*/  FMUL.FTZ R0, R0, 1 ;  /* 0x3f80000000007820 */ /* 0x000fc80000410000 */
[----:B------:R0:W2:Y:S02]  /*3240*/  F2F.F64.F32 R4, R0 ;  /* 0x0000000000047310 */ /* 0x0000a40000201800 */
[----:B0-2---:R-:W-:Y:S05]  /*3250*/  BRA `(.L_x_2568) ;  /* 0x0000000000a47947 */ /* 0x005fea0003800000 */
.L_x_2580:
[----:B------:R-:W-:-:S09]  /*3260*/  UISETP.NE.AND UP0, UPT, UR4, 0x1c, UPT ;  /* 0x0000001c0400788c */ /* 0x000fd2000bf05270 */
[----:B------:R-:W-:Y:S05]  /*3270*/  BRA.U !UP0, `(.L_x_2587) ;  /* 0x0000000108947547 */ /* 0x000fea000b800000 */
[----:B------:R-:W-:-:S09]  /*3280*/  UISETP.NE.AND UP0, UPT, UR4, 0x1d, UPT ;  /* 0x0000001d0400788c */ /* 0x000fd2000bf05270 */
[----:B------:R-:W-:Y:S05]  /*3290*/  BRA.U !UP0, `(.L_x_2588) ;  /* 0x0000000108807547 */ /* 0x000fea000b800000 */
[----:B------:R-:W-:-:S09]  /*32a0*/  UISETP.NE.AND UP0, UPT, UR4, 0x2c, UPT ;  /* 0x0000002c0400788c */ /* 0x000fd2000bf05270 */
[----:B------:R-:W-:Y:S05]  /*32b0*/  BRA.U !UP0, `(.L_x_2589) ;  /* 0x0000000108487547 */ /* 0x000fea000b800000 */
.L_x_2567:
[----:B0-23--:R-:W-:Y:S01]  /*32c0*/  MOV R2, 0x0 ;  /* 0x0000000000027802 */ /* 0x00dfe20000000f00 */
[----:B------:R-:W0:Y:S01]  /*32d0*/  LDCU.64 UR4, c[0x4][0x128] ;  /* 0x01002500ff0477ac */ /* 0x000e220008000a00 */
[----:B------:R-:W-:Y:S02]  /*32e0*/  HFMA2 R13, -RZ, RZ, 0, 0 ;  /* 0x00000000ff0d7431 */ /* 0x000fe400000001ff */
[----:B------:R-:W-:Y:S01]  /*32f0*/  IMAD.MOV.U32 R8, RZ, RZ, 0x4e ;  /* 0x0000004eff087424 */ /* 0x000fe200078e00ff */
[----:B------:R-:W2:Y:S01]  /*3300*/  LDCU.64 UR6, c[0x4][0x130] ;  /* 0x01002600ff0677ac */ /* 0x000ea20008000a00 */
[----:B------:R-:W3:Y:S01]  /*3310*/  LDC.64 R2, c[0x4][R2] ;  /* 0x0100000002027b82 */ /* 0x000ee20000000a00 */
[----:B------:R-:W-:Y:S01]  /*3320*/  IMAD.MOV.U32 R12, RZ, RZ, 0x1 ;  /* 0x00000001ff0c7424 */ /* 0x000fe200078e00ff */
[----:B------:R-:W4:Y:S01]  /*3330*/  LDCU.64 UR8, c[0x4][0x8] ;  /* 0x01000100ff0877ac */ /* 0x000f220008000a00 */
[----:B0-----:R-:W-:Y:S02]  /*3340*/  IMAD.U32 R4, RZ, RZ, UR4 ;  /* 0x00000004ff047e24 */ /* 0x001fe4000f8e00ff */
[----:B------:R-:W-:Y:S01]  /*3350*/  IMAD.U32 R5, RZ, RZ, UR5 ;  /* 0x00000005ff057e24 */ /* 0x000fe2000f8e00ff */
[----:B--2---:R-:W-:Y:S01]  /*3360*/  MOV R6, UR6 ;  /* 0x0000000600067c02 */ /* 0x004fe20008000f00 */
[----:B------:R-:W-:-:S02]  /*3370*/  IMAD.U32 R7, RZ, RZ, UR7 ;  /* 0x00000007ff077e24 */ /* 0x000fc4000f8e00ff */
[----:B----4-:R-:W-:Y:S01]  /*3380*/  IMAD.U32 R10, RZ, RZ, UR8 ;  /* 0x00000008ff0a7e24 */ /* 0x010fe2000f8e00ff */
[----:B------:R-:W-:-:S07]  /*3390*/  MOV R11, UR9 ;  /* 0x00000009000b7c02 */ /* 0x000fce0008000f00 */
[----:B------:R-:W-:-:S07]  /*33a0*/  LEPC R20, `(.L_x_2590) ;  /* 0x000000001014794e */ /* 0x000fce0000000000 */
[----:B-1-3-5:R-:W-:Y:S05]  /*33b0*/  CALL.ABS.NOINC R2 ;  /* 0x0000000002007343 */ /* 0x02afea0003c00000 */
.L_x_2590:
[----:B------:R-:W-:Y:S01]  /*33c0*/  CS2R R4, SRZ ;  /* 0x0000000000047805 */ /* 0x000fe2000001ff00 */
[----:B------:R-:W-:Y:S06]  /*33d0*/  BRA `(.L_x_2568) ;  /* 0x0000000000447947 */ /* 0x000fec0003800000 */
.L_x_2589:
[----:B------:R-:W4:Y:S01]  /*33e0*/  LDG.E.U8 R0, desc[UR36][R22.64] ;  /* 0x0000002416007981 */ /* 0x000f22000c1e1100 */
[----:B------:R-:W-:Y:S02]  /*33f0*/  IMAD.MOV.U32 R4, RZ, RZ, 0x0 ;  /* 0x00000000ff047424 */ /* 0x000fe400078e00ff */
[----:B------:R-:W-:Y:S01]  /*3400*/  IMAD.MOV.U32 R5, RZ, RZ, 0x38000000 ;  /* 0x38000000ff057424 */ /* 0x000fe200078e00ff */
[----:B----4-:R-:W-:-:S13]  /*3410*/  ISETP.NE.AND P0, PT, R0, RZ, PT ;  /* 0x000000ff0000720c */ /* 0x010fda0003f05270 */
[----:B------:R-:W-:Y:S05]  /*3420*/  @!P0 BRA `(.L_x_2568) ;  /* 0x0000000000308947 */ /* 0x000fea0003800000 */
[----:B------:R-:W-:-:S13]  /*3430*/  ISETP.NE.AND P0, PT, R0, 0xff, PT ;  /* 0x000000ff0000780c */ /* 0x000fda0003f05270 */
[----:B------:R-:W-:Y:S01]  /*3440*/  @P0 SHF.L.U32 R0, R0, 0x17, RZ ;  /* 0x0000001700000819 */ /* 0x000fe200000006ff */
[----:B------:R-:W-:Y:S02]  /*3450*/  @!P0 IMAD.MOV.U32 R4, RZ, RZ, 0x20000000 ;  /* 0x20000000ff048424 */ /* 0x000fe400078e00ff */
[----:B------:R-:W-:Y:S02]  /*3460*/  @!P0 IMAD.MOV.U32 R5, RZ, RZ, 0x7ff80000 ;  /* 0x7ff80000ff058424 */ /* 0x000fe400078e00ff */
[----:B------:R-:W-:-:S04]  /*3470*/  @P0 FMUL.FTZ R0, R0, 1 ;  /* 0x3f80000000000820 */ /* 0x000fc80000410000 */
[----:B------:R4:W0:Y:S02]  /*3480*/  @P0 F2F.F64.F32 R4, R0 ;  /* 0x0000000000040310 */ /* 0x0008240000201800 */
[----:B0---4-:R-:W-:Y:S05]  /*3490*/  BRA `(.L_x_2568) ;  /* 0x0000000000147947 */ /* 0x011fea0003800000 */
.L_x_2588:
[----:B------:R-:W4:Y:S02]  /*34a0*/  LDG.E.64 R4, desc[UR36][R22.64] ;  /* 0x0000002416047981 */ /* 0x000f24000c1e1b00 */
[----:B----4-:R-:W4:Y:S02]  /*34b0*/  I2F.F64.U64 R4, R4 ;  /* 0x0000000400047312 */ /* 0x010f240000301800 */
[----:B----4-:R-:W-:Y:S05]  /*34c0*/  BRA `(.L_x_2568) ;  /* 0x0000000000087947 */ /* 0x010fea0003800000 */
.L_x_2587:
[----:B------:R-:W4:Y:S02]  /*34d0*/  LDG.E R4, desc[UR36][R22.64] ;  /* 0x0000002416047981 */ /* 0x000f24000c1e1900 */
[----:B----4-:R-:W4:Y:S02]  /*34e0*/  I2F.F64.U32 R4, R4 ;  /* 0x0000000400047312 */ /* 0x010f240000201800 */
.L_x_2568:
[----:B------:R-:W-:Y:S05]  /*34f0*/  BSYNC.RECONVERGENT B6 ;  /* 0x0000000000067941 */ /* 0x000fea0003800200 */
.L_x_2562:
[----:B------:R-:W0:Y:S01]  /*3500*/  LDCU.64 UR4, c[0x0][0x5e8] ;  /* 0x0000bd00ff0477ac */ /* 0x000e220008000a00 */
[----:B-1---5:R-:W-:Y:S01]  /*3510*/  DSETP.GT.AND P0, PT, R16, RZ, PT ;  /* 0x000000ff1000722a */ /* 0x022fe20003f04000 */
[----:B------:R-:W4:Y:S01]  /*3520*/  LDCU.64 UR6, c[0x0][0x600] ;  /* 0x0000c000ff0677ac */ /* 0x000f220008000a00 */
[----:B0-23--:R-:W-:Y:S01]  /*3530*/  IADD3 R2, P1, PT, R18, UR4, RZ ;  /* 0x0000000412027c10 */ /* 0x00dfe2000ff3e0ff */
[----:B------:R-:W-:-:S03]  /*3540*/  ULOP3.LUT UR4, UR40, 0xff, URZ, 0xc0, !UPT ;  /* 0x000000ff28047892 */ /* 0x000fc6000f8ec0ff */
[----:B------:R-:W-:Y:S01]  /*3550*/  IADD3.X R3, PT, PT, RZ, UR5, RZ, P1, !PT ;  /* 0x00000005ff037c10 */ /* 0x000fe20008ffe4ff */
[----:B------:R-:W-:-:S15]  /*3560*/  UISETP.GT.AND UP0, UPT, UR4, 0x9, UPT ;  /* 0x000000090400788c */ /* 0x000fde000bf04270 */
[----:B------:R-:W-:-:S15]  /*3570*/  NOP ;  /* 0x0000000000007918 */ /* 0x000fde0000000000 */
[----:B------:R-:W-:-:S15]  /*3580*/  NOP ;  /* 0x0000000000007918 */ /* 0x000fde0000000000 */
[----:B------:R-:W-:-:S12]  /*3590*/  NOP ;  /* 0x0000000000007918 */ /* 0x000fd80000000000 */
[----:B----4-:R-:W0:Y:S02]  /*35a0*/  DMUL R6, R4, UR6 ;  /* 0x0000000604067c28 */ /* 0x010e240008000000 */
[----:B0-----:R-:W-:Y:S02]  /*35b0*/  FSEL R4, R4, R6, P0 ;  /* 0x0000000604047208 */ /* 0x001fe40000000000 */
[----:B------:R-:W-:Y:S01]  /*35c0*/  FSEL R5, R5, R7, P0 ;  /* 0x0000000705057208 */ /* 0x000fe20000000000 */
        /* <DEDUP_REMOVED lines=9> */
[----:B------:R-:W0:Y:S02]  /*3660*/  F2I.F64.TRUNC R5, R4 ;  /* 0x0000000400057311 */ /* 0x000e24000030d100 */
[----:B0-----:R0:W-:Y:S01]  /*3670*/  STG.E.U8 desc[UR36][R2.64], R5 ;  /* 0x0000000502007986 */ /* 0x0011e2000c101124 */
[----:B------:R-:W-:Y:S05]  /*3680*/  BRA `(.L_x_2596) ;  /* 0x0000001000947947 */ /* 0x000fea0003800000 */
.L_x_2594:
[----:B------:R-:W0:Y:S02]  /*3690*/  F2I.S64.F64.TRUNC R4, R4 ;  /* 0x0000000400047311 */ /* 0x000e24000030d900 */
[----:B0-----:R-:W-:-:S05]  /*36a0*/  IMAD.MOV.U32 R7, RZ, RZ, R4 ;  /* 0x000000ffff077224 */ /* 0x001fca00078e0004 */
[----:B------:R0:W-:Y:S01]  /*36b0*/  STG.E.U8 desc[UR36][R2.64], R7 ;  /* 0x0000000702007986 */ /* 0x0001e2000c101124 */
[----:B------:R-:W-:Y:S05]  /*36c0*/  BRA `(.L_x_2596) ;  /* 0x0000001000847947 */ /* 0x000fea0003800000 */
.L_x_2593:
[----:B------:R-:W-:-:S09]  /*36d0*/  UISETP.NE.AND UP0, UPT, UR4, 0x2, UPT ;  /* 0x000000020400788c */ /* 0x000fd2000bf05270 */
[----:B------:R-:W-:Y:S05]  /*36e0*/  BRA.U !UP0, `(.L_x_2597) ;  /* 0x0000000108287547 */ /* 0x000fea000b800000 */
[----:B------:R-:W-:-:S09]  /*36f0*/  UISETP.NE.AND UP0, UPT, UR4, 0x3, UPT ;  /* 0x000000030400788c */ /* 0x000fd2000bf05270 */
[----:B------:R-:W-:Y:S05]  /*3700*/  BRA.U !UP0, `(.L_x_2598) ;  /* 0x0000000108147547 */ /* 0x000fea000b800000 */
[----:B------:R-:W-:-:S09]  /*3710*/  UISETP.NE.AND UP0, UPT, UR4, 0x4, UPT ;  /* 0x000000040400788c */ /* 0x000fd2000bf05270 */
[----:B------:R-:W-:Y:S05]  /*3720*/  BRA.U UP0, `(.L_x_2595) ;  /* 0x0000000d00b47547 */ /* 0x000fea000b800000 */
[----:B------:R-:W0:Y:S02]  /*3730*/  F2I.S64.F64.TRUNC R4, R4 ;  /* 0x0000000400047311 */ /* 0x000e24000030d900 */
[----:B0-----:R0:W-:Y:S01]  /*3740*/  STG.E.64 desc[UR36][R2.64], R4 ;  /* 0x0000000402007986 */ /* 0x0011e2000c101b24 */
[----:B------:R-:W-:Y:S05]  /*3750*/  BRA `(.L_x_2596) ;  /* 0x0000001000607947 */ /* 0x000fea0003800000 */
.L_x_2598:
[----:B------:R-:W0:Y:S02]  /*3760*/  F2I.F64.TRUNC R5, R4 ;  /* 0x0000000400057311 */ /* 0x000e24000030d100 */
[----:B0-----:R0:W-:Y:S01]  /*3770*/  STG.E desc[UR36][R2.64], R5 ;  /* 0x0000000502007986 */ /* 0x0011e2000c101924 */
[----:B------:R-:W-:Y:S05]  /*3780*/  BRA `(.L_x_2596) ;  /* 0x0000001000547947 */ /* 0x000fea0003800000 */
.L_x_2597:
[----:B------:R-:W0:Y:S02]  /*3790*/  F2I.F64.TRUNC R5, R4 ;  /* 0x0000000400057311 */ /* 0x000e24000030d100 */
[----:B0-----:R0:W-:Y:S01]  /*37a0*/  STG.E.U16 desc[UR36][R2.64], R5 ;  /* 0x0000000502007986 */ /* 0x0011e2000c101524 */
[----:B------:R-:W-:Y:S05]  /*37b0*/  BRA `(.L_x_2596) ;  /* 0x0000001000487947 */ /* 0x000fea0003800000 */
.L_x_2592:
[----:B------:R-:W-:-:S09]  /*37c0*/  UISETP.GT.AND UP0, UPT, UR4, 0x6, UPT ;  /* 0x000000060400788c */ /* 0x000fd2000bf04270 */
[----:B------:R-:W-:Y:S05]  /*37d0*/  BRA.U UP0, `(.L_x_2599) ;  /* 0x00000001006c7547 */ /* 0x000fea000b800000 */
[----:B------:R-:W-:-:S09]  /*37e0*/  UISETP.NE.AND UP0, UPT, UR4, 0x5, UPT ;  /* 0x000000050400788c */ /* 0x000fd2000bf05270 */
[----:B------:R-:W-:Y:S05]  /*37f0*/  BRA.U !UP0, `(.L_x_2600) ;  /* 0x0000000108347547 */ /* 0x000fea000b800000 */
[----:B------:R-:W-:-:S09]  /*3800*/  UISETP.NE.AND UP0, UPT, UR4, 0x6, UPT ;  /* 0x000000060400788c */ /* 0x000fd2000bf05270 */
[----:B------:R-:W-:Y:S05]  /*3810*/  BRA.U UP0, `(.L_x_2595) ;  /* 0x0000000d00787547 */ /* 0x000fea000b800000 */
[----:B------:R-:W-:Y:S01]  /*3820*/  UMOV UR4, 0xf0000000 ;  /* 0xf000000000047882 */ /* 0x000fe20000000000 */
[----:B------:R-:W-:Y:S01]  /*3830*/  UMOV UR5, 0x380fffff ;  /* 0x380fffff00057882 */ /* 0x000fe20000000000 */
[----:B------:R-:W0:-:S15]  /*3840*/  F2F.F32.F64 R7, R4 ;  /* 0x0000000400077310 */ /* 0x000e1e0000301000 */
[----:B------:R-:W-:-:S15]  /*3850*/  NOP ;  /* 0x0000000000007918 */ /* 0x000fde0000000000 */
[----:B------:R-:W-:-:S15]  /*3860*/  NOP ;  /* 0x0000000000007918 */ /* 0x000fde0000000000 */
[----:B------:R-:W-:-:S15]  /*3870*/  NOP ;  /* 0x0000000000007918 */ /* 0x000fde0000000000 */
[----:B------:R-:W-:-:S04]  /*3880*/  NOP ;  /* 0x0000000000007918 */ /* 0x000fc80000000000 */
[----:B------:R-:W0:Y:S02]  /*3890*/  DSETP.GEU.AND P0, PT, |R4|, UR4, PT ;  /* 0x0000000404007e2a */ /* 0x000e24000bf0e200 */
[----:B0-----:R-:W-:-:S05]  /*38a0*/  @!P0 FMUL R7, R7, 1.175494350822287508e-38 ;  /* 0x0080000007078820 */ /* 0x001fca0000400000 */
[----:B------:R1:W-:Y:S01]  /*38b0*/  STG.E desc[UR36][R2.64], R7 ;  /* 0x0000000702007986 */ /* 0x0003e2000c101924 */
[----:B------:R-:W-:Y:S05]  /*38c0*/  BRA `(.L_x_2596) ;  /* 0x0000001000047947 */ /* 0x000fea0003800000 */
.L_x_2600:
        /* <DEDUP_REMOVED lines=9> */
[----:B------:R-:W-:-:S05]  /*3960*/  F2FP.F16.F32.PACK_AB R0, RZ, R0 ;  /* 0x00000000ff00723e */ /* 0x000fca00000000ff */
[----:B------:R0:W-:Y:S01]  /*3970*/  STG.E.U16 desc[UR36][R2.64], R0 ;  /* 0x0000000002007986 */ /* 0x0001e2000c101524 */
[----:B------:R-:W-:Y:S05]  /*3980*/  BRA `(.L_x_2596) ;  /* 0x0000000c00d47947 */ /* 0x000fea0003800000 */
.L_x_2599:
[----:B------:R-:W-:-:S09]  /*3990*/  UISETP.NE.AND UP0, UPT, UR4, 0x7, UPT ;  /* 0x000000070400788c */ /* 0x000fd2000bf05270 */
[----:B------:R-:W-:Y:S05]  /*39a0*/  BRA.U !UP0, `(.L_x_2601) ;  /* 0x0000000108747547 */ /* 0x000fea000b800000 */
        /* <DEDUP_REMOVED lines=11> */
[----:B------:R-:W0:Y:S01]  /*3a60*/  DSETP.GEU.AND P0, PT, |R4|, UR4, PT ;  /* 0x0000000404007e2a */ /* 0x000e22000bf0e200 */
[----:B------:R-:W-:Y:S02]  /*3a70*/  IMAD.MOV.U32 R7, RZ, RZ, RZ ;  /* 0x000000ffff077224 */ /* 0x000fe400078e00ff */
[----:B0-----:R-:W-:-:S05]  /*3a80*/  @!P0 FMUL R6, R6, 1.175494350822287508e-38 ;  /* 0x0080000006068820 */ /* 0x001fca0000400000 */
[----:B------:R3:W-:Y:S01]  /*3a90*/  STG.E.64 desc[UR36][R2.64], R6 ;  /* 0x0000000602007986 */ /* 0x0007e2000c101b24 */
[----:B------:R-:W-:Y:S05]  /*3aa0*/  BRA `(.L_x_2596) ;  /* 0x0000000c008c7947 */ /* 0x000fea0003800000 */
.L_x_2602:
        /* <DEDUP_REMOVED lines=9> */
[----:B------:R-:W-:-:S04]  /*3b40*/  F2FP.F16.F32.PACK_AB R5, RZ, R0 ;  /* 0x00000000ff05723e */ /* 0x000fc800000000ff */
[----:B------:R-:W-:-:S05]  /*3b50*/  PRMT R5, R5, 0x5410, RZ ;  /* 0x0000541005057816 */ /* 0x000fca00000000ff */
[----:B------:R2:W-:Y:S01]  /*3b60*/  STG.E desc[UR36][R2.64], R5 ;  /* 0x0000000502007986 */ /* 0x0005e2000c101924 */
[----:B------:R-:W-:Y:S05]  /*3b70*/  BRA `(.L_x_2596) ;  /* 0x0000000c00587947 */ /* 0x000fea0003800000 */
.L_x_2601:
[----:B------:R4:W-:Y:S01]  /*3b80*/  STG.E.64 desc[UR36][R2.64], R4 ;  /* 0x0000000402007986 */ /* 0x0009e2000c101b24 */
[----:B------:R-:W-:Y:S05]  /*3b90*/  BRA `(.L_x_2596) ;  /* 0x0000000c00507947 */ /* 0x000fea0003800000 */
.L_x_2591:
        /* <DEDUP_REMOVED lines=8> */
[----:B------:R-:W0:Y:S02]  /*3c20*/  DSETP.NEU.AND P0, PT, R4, RZ, PT ;  /* 0x000000ff0400722a */ /* 0x000e240003f0d000 */
[----:B0-----:R-:W-:-:S05]  /*3c30*/  SEL R5, RZ, 0x1, !P0 ;  /* 0x00000001ff057807 */ /* 0x001fca0004000000 */
[----:B------:R0:W-:Y:S01]  /*3c40*/  STG.E.U8 desc[UR36][R2.64], R5 ;  /* 0x0000000502007986 */ /* 0x0001e2000c101124 */
[----:B------:R-:W-:Y:S05]  /*3c50*/  BRA `(.L_x_2596) ;  /* 0x0000000c00207947 */ /* 0x000fea0003800000 */
.L_x_2605:
[----:B------:R-:W-:-:S05]  /*3c60*/  CS2R R6, SRZ ;  /* 0x0000000000067805 */ /* 0x000fca000001ff00 */
[----:B------:R0:W-:Y:S01]  /*3c70*/  STG.E.128 desc[UR36][R2.64], R4 ;  /* 0x0000000402007986 */ /* 0x0001e2000c101d24 */
[----:B------:R-:W-:Y:S05]  /*3c80*/  BRA `(.L_x_2596) ;  /* 0x0000000c00147947 */ /* 0x000fea0003800000 */
.L_x_2604:
        /* <DEDUP_REMOVED lines=14> */
[----:B------:R-:W-:Y:S01]  /*3d70*/  BSSY.RECONVERGENT B0, `(.L_x_2608) ;  /* 0x000000d000007945 */ /* 0x000fe20003800200 */
[----:B0-----:R-:W-:Y:S01]  /*3d80*/  @!P0 FMUL R9, R9, 1.175494350822287508e-38 ;  /* 0x0080000009098820 */ /* 0x001fe20000400000 */
[----:B------:R-:W-:-:S04]  /*3d90*/  MOV R0, 0x7f ;  /* 0x0000007f00007802 */ /* 0x000fc80000000f00 */
        /* <DEDUP_REMOVED lines=10> */
.L_x_2609:
[----:B------:R-:W-:Y:S05]  /*3e40*/  BSYNC.RECONVERGENT B0 ;  /* 0x0000000000007941 */ /* 0x000fea0003800200 */
.L_x_2608:
[----:B------:R-:W-:-:S05]  /*3e50*/  LOP3.LUT R7, R0, 0x80, R7, 0xf8, !PT ;  /* 0x0000008000077812 */ /* 0x000fca00078ef807 */
[----:B------:R0:W-:Y:S01]  /*3e60*/  STG.E.U8 desc[UR36][R2.64], R7 ;  /* 0x0000000702007986 */ /* 0x0001e2000c101124 */
[----:B------:R-:W-:Y:S05]  /*3e70*/  BRA `(.L_x_2596) ;  /* 0x0000000800987947 */ /* 0x000fea0003800000 */
.L_x_2607:
        /* <DEDUP_REMOVED lines=9> */
[----:B0-----:R-:W-:-:S05]  /*3f10*/  @!P0 FMUL R9, R9, 1.175494350822287508e-38 ;  /* 0x0080000009098820 */ /* 0x001fca0000400000 */
        /* <DEDUP_REMOVED lines=13> */
.L_x_2611:
[----:B------:R-:W-:Y:S05]  /*3ff0*/  BSYNC.RECONVERGENT B0 ;  /* 0x0000000000007941 */ /* 0x000fea0003800200 */
.L_x_2610:
[----:B------:R-:W-:-:S05]  /*4000*/  LOP3.LUT R7, R0, 0x80, R7, 0xf8, !PT ;  /* 0x0000008000077812 */ /* 0x000fca00078ef807 */
[----:B------:R0:W-:Y:S01]  /*4010*/  STG.E.U8 desc[UR36][R2.64], R7 ;  /* 0x0000000702007986 */ /* 0x0001e2000c101124 */
[----:B------:R-:W-:Y:S05]  /*4020*/  BRA `(.L_x_2596) ;  /* 0x00000008002c7947 */ /* 0x000fea0003800000 */
.L_x_2606:
        /* <DEDUP_REMOVED lines=9> */
[----:B------:R-:W-:-:S05]  /*40c0*/  F2FP.BF16.F32.PACK_AB R0, RZ, R0 ;  /* 0x00000000ff00723e */ /* 0x000fca00000010ff */
[----:B------:R0:W-:Y:S01]  /*40d0*/  STG.E.U16 desc[UR36][R2.64], R0 ;  /* 0x0000000002007986 */ /* 0x0001e2000c101524 */
[----:B------:R-:W-:Y:S05]  /*40e0*/  BRA `(.L_x_2596) ;  /* 0x0000000400fc7947 */ /* 0x000fea0003800000 */
.L_x_2603:
        /* <DEDUP_REMOVED lines=8> */
[----:B------:R-:W0:Y:S02]  /*4170*/  F2I.U32.F64.TRUNC R5, R4 ;  /* 0x0000000400057311 */ /* 0x000e24000030d000 */
[----:B0-----:R0:W-:Y:S01]  /*4180*/  STG.E.U16 desc[UR36][R2.64], R5 ;  /* 0x0000000502007986 */ /* 0x0011e2000c101524 */
[----:B------:R-:W-:Y:S05]  /*4190*/  BRA `(.L_x_2596) ;  /* 0x0000000400d07947 */ /* 0x000fea0003800000 */
.L_x_2614:
        /* <DEDUP_REMOVED lines=10> */
[----:B------:R-:W-:-:S04]  /*4240*/  IMAD.MOV.U32 R0, RZ, RZ, 0x80 ;  /* 0x00000080ff007424 */ /* 0x000fc800078e00ff */
        /* <DEDUP_REMOVED lines=10> */
.L_x_2617:
[----:B------:R-:W-:-:S04]  /*42f0*/  SHF.R.U32.HI R0, RZ, 0x14, R7 ;  /* 0x00000014ff007819 */ /* 0x000fc80000011607 */
[----:B------:R-:W-:-:S04]  /*4300*/  LOP3.LUT R0, R0, 0x1, RZ, 0xc0, !PT ;  /* 0x0000000100007812 */ /* 0x000fc800078ec0ff */
[----:B------:R-:W-:-:S04]  /*4310*/  IADD3 R0, PT, PT, R7, 0x487ffff, R0 ;  /* 0x0487ffff07007810 */ /* 0x000fc80007ffe000 */
[----:B------:R-:W-:-:S04]  /*4320*/  SHF.R.U32.HI R0, RZ, 0x14, R0 ;  /* 0x00000014ff007819 */ /* 0x000fc80000011600 */
[----:B------:R-:W-:-:S07]  /*4330*/  LOP3.LUT R4, R0, 0xff, RZ, 0xc0, !PT ;  /* 0x000000ff00047812 */ /* 0x000fce00078ec0ff */
.L_x_2618:
[----:B------:R-:W-:-:S04]  /*4340*/  SHF.R.U32.HI R5, RZ, 0x18, R7 ;  /* 0x00000018ff057819 */ /* 0x000fc80000011607 */
[----:B------:R-:W-:-:S04]  /*4350*/  LOP3.LUT R4, R4, 0x80, R5, 0xf8, !PT ;  /* 0x0000008004047812 */ /* 0x000fc800078ef805 */
[----:B------:R-:W-:-:S07]  /*4360*/  PRMT R0, R4, 0x7610, R0 ;  /* 0x0000761004007816 */ /* 0x000fce0000000000 */
.L_x_2616:
[----:B------:R-:W-:Y:S05]  /*4370*/  BSYNC.RECONVERGENT B0 ;  /* 0x0000000000007941 */ /* 0x000fea0003800200 */
.L_x_2615:
[----:B------:R0:W-:Y:S01]  /*4380*/  STG.E.U8 desc[UR36][R2.64], R0 ;  /* 0x0000000002007986 */ /* 0x0001e2000c101124 */
[----:B------:R-:W-:Y:S05]  /*4390*/  BRA `(.L_x_2596) ;  /* 0x0000000400507947 */ /* 0x000fea0003800000 */
.L_x_2613:
        /* <DEDUP_REMOVED lines=21> */
.L_x_2621:
[----:B------:R-:W-:-:S04]  /*44f0*/  SHF.R.U32.HI R0, RZ, 0x15, R7 ;  /* 0x00000015ff007819 */ /* 0x000fc80000011607 */
[----:B------:R-:W-:-:S04]  /*4500*/  LOP3.LUT R0, R0, 0x1, RZ, 0xc0, !PT ;  /* 0x0000000100007812 */ /* 0x000fc800078ec0ff */
[----:B------:R-:W-:-:S04]  /*4510*/  IADD3 R0, PT, PT, R7, 0x88fffff, R0 ;  /* 0x088fffff07007810 */ /* 0x000fc80007ffe000 */
[----:B------:R-:W-:-:S04]  /*4520*/  SHF.R.U32.HI R0, RZ, 0x15, R0 ;  /* 0x00000015ff007819 */ /* 0x000fc80000011600 */
[----:B------:R-:W-:-:S07]  /*4530*/  LOP3.LUT R4, R0, 0xff, RZ, 0xc0, !PT ;  /* 0x000000ff00047812 */ /* 0x000fce00078ec0ff */
.L_x_2622:
[----:B------:R-:W-:-:S04]  /*4540*/  SHF.R.U32.HI R5, RZ, 0x18, R7 ;  /* 0x00000018ff057819 */ /* 0x000fc80000011607 */
[----:B------:R-:W-:-:S04]  /*4550*/  LOP3.LUT R4, R4, 0x80, R5, 0xf8, !PT ;  /* 0x0000008004047812 */ /* 0x000fc800078ef805 */
[----:B------:R-:W-:-:S07]  /*4560*/  PRMT R0, R4, 0x7610, R0 ;  /* 0x0000761004007816 */ /* 0x000fce0000000000 */
.L_x_2620:
[----:B------:R-:W-:Y:S05]  /*4570*/  BSYNC.RECONVERGENT B0 ;  /* 0x0000000000007941 */ /* 0x000fea0003800200 */
.L_x_2619:
[----:B------:R0:W-:Y:S01]  /*4580*/  STG.E.U8 desc[UR36][R2.64], R0 ;  /* 0x0000000002007986 */ /* 0x0001e2000c101124 */
[----:B------:R-:W-:Y:S05]  /*4590*/  BRA `(.L_x_2596) ;  /* 0x0000000000d07947 */ /* 0x000fea0003800000 */
.L_x_2612:
[----:B------:R-:W-:-:S09]  /*45a0*/  UISETP.NE.AND UP0, UPT, UR4, 0x1c, UPT ;  /* 0x0000001c0400788c */ /* 0x000fd2000bf05270 */
[----:B------:R-:W-:Y:S05]  /*45b0*/  BRA.U !UP0, `(.L_x_2623) ;  /* 0x0000000108c07547 */ /* 0x000fea000b800000 */
[----:B------:R-:W-:-:S09]  /*45c0*/  UISETP.NE.AND UP0, UPT, UR4, 0x1d, UPT ;  /* 0x0000001d0400788c */ /* 0x000fd2000bf05270 */
[----:B------:R-:W-:Y:S05]  /*45d0*/  BRA.U !UP0, `(.L_x_2624) ;  /* 0x0000000108ac7547 */ /* 0x000fea000b800000 */
[----:B------:R-:W-:-:S09]  /*45e0*/  UISETP.NE.AND UP0, UPT, UR4, 0x2c, UPT ;  /* 0x0000002c0400788c */ /* 0x000fd2000bf05270 */
[----:B------:R-:W-:Y:S05]  /*45f0*/  BRA.U !UP0, `(.L_x_2625) ;  /* 0x0000000108447547 */ /* 0x000fea000b800000 */
.L_x_2595:
[----:B------:R-:W-:Y:S01]  /*4600*/  MOV R0, 0x0 ;  /* 0x0000000000007802 */ /* 0x000fe20000000f00 */
[----:B------:R-:W0:Y:S01]  /*4610*/  LDCU.64 UR6, c[0x4][0x128] ;  /* 0x01002500ff0677ac */ /* 0x000e220008000a00 */
[----:B------:R-:W-:Y:S02]  /*4620*/  HFMA2 R13, -RZ, RZ, 0, 0 ;  /* 0x00000000ff0d7431 */ /* 0x000fe400000001ff */
[----:B------:R-:W-:Y:S01]  /*4630*/  IMAD.MOV.U32 R8, RZ, RZ, 0x65 ;  /* 0x00000065ff087424 */ /* 0x000fe200078e00ff */
[----:B------:R1:W2:Y:S01]  /*4640*/  LDC.64 R2, c[0x4][R0] ;  /* 0x0100000000027b82 */ /* 0x0002a20000000a00 */
[----:B------:R-:W3:Y:S01]  /*4650*/  LDCU.64 UR8, c[0x4][0x130] ;  /* 0x01002600ff0877ac */ /* 0x000ee20008000a00 */
[----:B------:R-:W-:Y:S01]  /*4660*/  IMAD.MOV.U32 R12, RZ, RZ, 0x1 ;  /* 0x00000001ff0c7424 */ /* 0x000fe200078e00ff */
[----:B------:R-:W4:Y:S01]  /*4670*/  LDCU.64 UR4, c[0x4][0x10] ;  /* 0x01000200ff0477ac */ /* 0x000f220008000a00 */
[----:B0-----:R-:W-:Y:S02]  /*4680*/  IMAD.U32 R4, RZ, RZ, UR6 ;  /* 0x00000006ff047e24 */ /* 0x001fe4000f8e00ff */
[----:B------:R-:W-:Y:S01]  /*4690*/  IMAD.U32 R5, RZ, RZ, UR7 ;  /* 0x00000007ff057e24 */ /* 0x000fe2000f8e00ff */
[----:B---3--:R-:W-:Y:S01]  /*46a0*/  MOV R6, UR8 ;  /* 0x0000000800067c02 */ /* 0x008fe20008000f00 */
[----:B------:R-:W-:-:S02]  /*46b0*/  IMAD.U32 R7, RZ, RZ, UR9 ;  /* 0x00000009ff077e24 */ /* 0x000fc4000f8e00ff */
[----:B----4-:R-:W-:Y:S01]  /*46c0*/  IMAD.U32 R10, RZ, RZ, UR4 ;  /* 0x00000004ff0a7e24 */ /* 0x010fe2000f8e00ff */
[----:B-1----:R-:W-:-:S07]  /*46d0*/  MOV R11, UR5 ;  /* 0x00000005000b7c02 */ /* 0x002fce0008000f00 */
[----:B------:R-:W-:-:S07]  /*46e0*/  LEPC R20, `(.L_x_2626) ;  /* 0x000000001014794e */ /* 0x000fce0000000000 */
[----:B--2---:R-:W-:Y:S05]  /*46f0*/  CALL.ABS.NOINC R2 ;  /* 0x0000000002007343 */ /* 0x004fea0003c00000 */
.L_x_2626:
[----:B------:R-:W-:Y:S05]  /*4700*/  BRA `(.L_x_2596) ;  /* 0x0000000000747947 */ /* 0x000fea0003800000 */
.L_x_2625:
        /* <DEDUP_REMOVED lines=8> */
[----:B0-----:R-:W-:Y:S01]  /*4790*/  @!P0 FMUL R8, R8, 1.175494350822287508e-38 ;  /* 0x0080000008088820 */ /* 0x001fe20000400000 */
[----:B------:R-:W-:-:S04]  /*47a0*/  IMAD.MOV.U32 R5, RZ, RZ, 0xff ;  /* 0x000000ffff057424 */ /* 0x000fc800078e00ff */
        /* <DEDUP_REMOVED lines=14> */
.L_x_2624:
[----:B------:R-:W0:Y:S02]  /*4890*/  F2I.U64.F64.TRUNC R4, R4 ;  /* 0x0000000400047311 */ /* 0x000e24000030d800 */
[----:B0-----:R0:W-:Y:S01]  /*48a0*/  STG.E.64 desc[UR36][R2.64], R4 ;  /* 0x0000000402007986 */ /* 0x0011e2000c101b24 */
[----:B------:R-:W-:Y:S05]  /*48b0*/  BRA `(.L_x_2596) ;  /* 0x0000000000087947 */ /* 0x000fea0003800000 */
.L_x_2623:
[----:B------:R-:W0:Y:S02]  /*48c0*/  F2I.U32.F64.TRUNC R5, R4 ;  /* 0x0000000400057311 */ /* 0x000e24000030d000 */
[----:B0-----:R0:W-:Y:S02]  /*48d0*/  STG.E desc[UR36][R2.64], R5 ;  /* 0x0000000502007986 */ /* 0x0011e4000c101924 */
.L_x_2596:
[----:B------:R-:W-:-:S07]  /*48e0*/  VIADD R19, R19, 0x80 ;  /* 0x0000008013137836 */ /* 0x000fce0000000000 */
.L_x_2531:
[----:B------:R-:W-:Y:S05]  /*48f0*/  BSYNC.RECONVERGENT B7 ;  /* 0x0000000000077941 */ /* 0x000fea0003800200 */
.L_x_2530:
[----:B------:R-:W5:Y:S01]  /*4900*/  LDCU UR4, c[0x0][0x380] ;  /* 0x00007000ff0477ac */ /* 0x000f620008000800 */
[----:B------:R-:W-:Y:S01]  /*4910*/  BSSY.RECONVERGENT B7, `(.L_x_2627) ;  /* 0x000047f000077945 */ /* 0x000fe20003800200 */
[----:B-----5:R-:W-:-:S13]  /*4920*/  ISETP.GE.AND P0, PT, R19, UR4, PT ;  /* 0x0000000413007c0c */ /* 0x020fda000bf06270 */
[----:B------:R-:W-:Y:S05]  /*4930*/  @P0 BRA `(.L_x_2628) ;  /* 0x0000004400f00947 */ /* 0x000fea0003800000 */
        /* <DEDUP_REMOVED lines=354> */
.L_x_2629:
        /* <DEDUP_REMOVED lines=16> */
[----:B--2---:R0:W1:Y:S02]  /*6060*/  I2F.F64.S16 R16, R2 ;  /* 0x0000000200107312 */ /* 0x0040640000101c00 */
[----:B01----:R-:W-:Y:S05]  /*6070*/  BRA `(.L_x_2636) ;  /* 0x0000000c006c7947 */ /* 0x003fea0003800000 */
.L_x_2634:
[----:B------:R-:W2:Y:S02]  /*6080*/  LDG.E.U8 R2, desc[UR36][R2.64] ;  /* 0x0000002402027981 */ /* 0x000ea4000c1e1100 */
[----:B--2---:R0:W1:Y:S02]  /*6090*/  I2F.F64.U16 R16, R2 ;  /* 0x0000000200107312 */ /* 0x0040640000101800 */
[----:B01----:R-:W-:Y:S05]  /*60a0*/  BRA `(.L_x_2636) ;  /* 0x0000000c00607947 */ /* 0x003fea0003800000 */
.L_x_2633:
[----:B------:R-:W-:-:S09]  /*60b0*/  UISETP.NE.AND UP0, UPT, UR4, 0x2, UPT ;  /* 0x000000020400788c */ /* 0x000fd2000bf05270 */
[----:B------:R-:W-:Y:S05]  /*60c0*/  BRA.U !UP0, `(.L_x_2637) ;  /* 0x0000000108287547 */ /* 0x000fea000b800000 */
[----:B------:R-:W-:-:S09]  /*60d0*/  UISETP.NE.AND UP0, UPT, UR4, 0x3, UPT ;  /* 0x000000030400788c */ /* 0x000fd2000bf05270 */
[----:B------:R-:W-:Y:S05]  /*60e0*/  BRA.U !UP0, `(.L_x_2638) ;  /* 0x0000000108147547 */ /* 0x000fea000b800000 */
[----:B------:R-:W-:-:S09]  /*60f0*/  UISETP.NE.AND UP0, UPT, UR4, 0x4, UPT ;  /* 0x000000040400788c */ /* 0x000fd2000bf05270 */
[----:B------:R-:W-:Y:S05]  /*6100*/  BRA.U UP0, `(.L_x_2635) ;  /* 0x0000000900ec7547 */ /* 0x000fea000b800000 */
[----:B------:R-:W2:Y:S02]  /*6110*/  LDG.E.64 R16, desc[UR36][R2.64] ;  /* 0x0000002402107981 */ /* 0x000ea4000c1e1b00 */
[----:B--2---:R-:W0:Y:S02]  /*6120*/  I2F.F64.S64 R16, R16 ;  /* 0x0000001000107312 */ /* 0x004e240000301c00 */
[----:B0-----:R-:W-:Y:S05]  /*6130*/  BRA `(.L_x_2636) ;  /* 0x0000000c003c7947 */ /* 0x001fea0003800000 */
.L_x_2638:
[----:B------:R-:W2:Y:S02]  /*6140*/  LDG.E R2, desc[UR36][R2.64] ;  /* 0x0000002402027981 */ /* 0x000ea4000c1e1900 */
[----:B--2---:R0:W1:Y:S02]  /*6150*/  I2F.F64 R16, R2 ;  /* 0x0000000200107312 */ /* 0x0040640000201c00 */
[----:B01----:R-:W-:Y:S05]  /*6160*/  BRA `(.L_x_2636) ;  /* 0x0000000c00307947 */ /* 0x003fea0003800000 */
.L_x_2637:
[----:B------:R-:W2:Y:S02]  /*6170*/  LDG.E.U16 R2, desc[UR36][R2.64] ;  /* 0x0000002402027981 */ /* 0x000ea4000c1e1500 */
[----:B--2---:R0:W1:Y:S02]  /*6180*/  I2F.F64.S16 R16, R2 ;  /* 0x0000000200107312 */ /* 0x0040640000101c00 */
[----:B01----:R-:W-:Y:S05]  /*6190*/  BRA `(.L_x_2636) ;  /* 0x0000000c00247947 */ /* 0x003fea0003800000 */
.L_x_2632:
        /* <DEDUP_REMOVED lines=8> */
[----:B------:R-:W0:Y:S02]  /*6220*/  F2F.F64.F32 R16, R16 ;  /* 0x0000001000107310 */ /* 0x000e240000201800 */
[----:B0-----:R-:W-:Y:S05]  /*6230*/  BRA `(.L_x_2636) ;  /* 0x0000000800fc7947 */ /* 0x001fea0003800000 */
.L_x_2640:
[----:B------:R-:W2:Y:S02]  /*6240*/  LDG.E.U16 R0, desc[UR36][R2.64] ;  /* 0x0000002402007981 */ /* 0x000ea4000c1e1500 */
[----:B--2---:R-:W-:-:S05]  /*6250*/  HADD2.F32 R0, -RZ, R0.H0_H0 ;  /* 0x20000000ff007230 */ /* 0x004fca0000004100 */
[----:B------:R-:W-:-:S04]  /*6260*/  FMUL.FTZ R0, R0, 1 ;  /* 0x3f80000000007820 */ /* 0x000fc80000410000 */
[----:B------:R0:W1:Y:S02]  /*6270*/  F2F.F64.F32 R16, R0 ;  /* 0x0000000000107310 */ /* 0x0000640000201800 */
[----:B01----:R-:W-:Y:S05]  /*6280*/  BRA `(.L_x_2636) ;  /* 0x0000000800e87947 */ /* 0x003fea0003800000 */
.L_x_2639:
        /* <DEDUP_REMOVED lines=8> */
[----:B------:R-:W1:Y:S02]  /*6310*/  F2F.F64.F32 R16, R16 ;  /* 0x0000001000107310 */ /* 0x000e640000201800 */
[----:B-1----:R-:W-:Y:S05]  /*6320*/  BRA `(.L_x_2636) ;  /* 0x0000000800c07947 */ /* 0x002fea0003800000 */
.L_x_2642:
[----:B------:R-:W2:Y:S02]  /*6330*/  LDG.E.U16 R2, desc[UR36][R2.64] ;  /* 0x0000002402027981 */ /* 0x000ea4000c1e1500 */
[----:B--2---:R-:W-:-:S05]  /*6340*/  HADD2.F32 R0, -RZ, R2.H0_H0 ;  /* 0x20000002ff007230 */ /* 0x004fca0000004100 */
[----:B------:R-:W-:-:S04]  /*6350*/  FMUL.FTZ R0, R0, 1 ;  /* 0x3f80000000007820 */ /* 0x000fc80000410000 */
[----:B------:R1:W2:Y:S02]  /*6360*/  F2F.F64.F32 R16, R0 ;  /* 0x0000000000107310 */ /* 0x0002a40000201800 */
[----:B-12---:R-:W-:Y:S05]  /*6370*/  BRA `(.L_x_2636) ;  /* 0x0000000800ac7947 */ /* 0x006fea0003800000 */
.L_x_2641:
[----:B------:R0:W5:Y:S01]  /*6380*/  LDG.E.64 R16, desc[UR36][R2.64] ;  /* 0x0000002402107981 */ /* 0x000162000c1e1b00 */
[----:B------:R-:W-:Y:S05]  /*6390*/  BRA `(.L_x_2636) ;  /* 0x0000000800a47947 */ /* 0x000fea0003800000 */
.L_x_2631:
        /* <DEDUP_REMOVED lines=9> */
[----:B------:R-:W-:Y:S02]  /*6430*/  MOV R16, RZ ;  /* 0x000000ff00107202 */ /* 0x000fe40000000f00 */
[----:B--2---:R-:W-:-:S04]  /*6440*/  ISETP.NE.AND P0, PT, R2, RZ, PT ;  /* 0x000000ff0200720c */ /* 0x004fc80003f05270 */
[----:B------:R-:W-:Y:S01]  /*6450*/  FSEL R17, RZ, 1.875, !P0 ;  /* 0x3ff00000ff117808 */ /* 0x000fe20004000000 */
[----:B------:R-:W-:Y:S08]  /*6460*/  BRA `(.L_x_2636) ;  /* 0x0000000800707947 */ /* 0x000ff00003800000 */
.L_x_2645:
[----:B------:R1:W5:Y:S01]  /*6470*/  LDG.E.64 R16, desc[UR36][R2.64] ;  /* 0x0000002402107981 */ /* 0x000362000c1e1b00 */
[----:B------:R-:W-:Y:S05]  /*6480*/  BRA `(.L_x_2636) ;  /* 0x0000000800687947 */ /* 0x000fea0003800000 */
.L_x_2644:
        /* <DEDUP_REMOVED lines=26> */
[----:B-12---:R-:W-:Y:S05]  /*6630*/  BRA `(.L_x_2636) ;  /* 0x0000000400fc7947 */ /* 0x006fea0003800000 */
.L_x_2647:
        /* <DEDUP_REMOVED lines=10> */
[----:B------:R-:W-:-:S05]  /*66e0*/  LOP3.LUT R0, R0, 0x80000000, R5, 0xf8, !PT ;  /* 0x8000000000007812 */ /* 0x000fca00078ef805 */
[----:B------:R-:W-:-:S04]  /*66f0*/  FMUL.FTZ R0, R0, 1 ;  /* 0x3f80000000007820 */ /* 0x000fc80000410000 */
[----:B------:R1:W2:Y:S02]  /*6700*/  F2F.F64.F32 R16, R0 ;  /* 0x0000000000107310 */ /* 0x0002a40000201800 */
[----:B-12---:R-:W-:Y:S05]  /*6710*/  BRA `(.L_x_2636) ;  /* 0x0000000400c47947 */ /* 0x006fea0003800000 */
.L_x_2646:
[----:B------:R-:W2:Y:S02]  /*6720*/  LDG.E.U16 R0, desc[UR36][R2.64] ;  /* 0x0000002402007981 */ /* 0x000ea4000c1e1500 */
[----:B--2---:R-:W-:-:S04]  /*6730*/  IMAD.U32 R0, R0, 0x10000, RZ ;  /* 0x0001000000007824 */ /* 0x004fc800078e00ff */
[----:B------:R-:W-:-:S04]  /*6740*/  FMUL.FTZ R0, R0, 1 ;  /* 0x3f80000000007820 */ /* 0x000fc80000410000 */
[----:B------:R1:W2:Y:S02]  /*6750*/  F2F.F64.F32 R16, R0 ;  /* 0x0000000000107310 */ /* 0x0002a40000201800 */
[----:B-12---:R-:W-:Y:S05]  /*6760*/  BRA `(.L_x_2636) ;  /* 0x0000000400b07947 */ /* 0x006fea0003800000 */
.L_x_2643:
        /* <DEDUP_REMOVED lines=9> */
[----:B--2---:R4:W0:Y:S02]  /*6800*/  I2F.F64.U16 R16, R2 ;  /* 0x0000000200107312 */ /* 0x0048240000101800 */
[----:B0---4-:R-:W-:Y:S05]  /*6810*/  BRA `(.L_x_2636) ;  /* 0x0000000400847947 */ /* 0x011fea0003800000 */
.L_x_2650:
        /* <DEDUP_REMOVED lines=21> */
.L_x_2652:
[----:B------:R-:W-:Y:S05]  /*6970*/  BSYNC.RECONVERGENT B0 ;  /* 0x0000000000007941 */ /* 0x000fea0003800200 */
.L_x_2651:
[----:B------:R-:W-:Y:S02]  /*6980*/  SHF.L.U32 R0, R0, 0x14, RZ ;  /* 0x0000001400007819 */ /* 0x000fe400000006ff */
[----:B------:R-:W-:-:S04]  /*6990*/  LEA R2, R2, 0x3b800000, 0x17 ;  /* 0x3b80000002027811 */ /* 0x000fc800078eb8ff */
[----:B------:R-:W-:-:S05]  /*69a0*/  LOP3.LUT R0, R2, R0, R7, 0xfe, !PT ;  /* 0x0000000002007212 */ /* 0x000fca00078efe07 */
[----:B------:R-:W-:-:S04]  /*69b0*/  FMUL.FTZ R0, R0, 1 ;  /* 0x3f80000000007820 */ /* 0x000fc80000410000 */
[----:B------:R4:W0:Y:S02]  /*69c0*/  F2F.F64.F32 R16, R0 ;  /* 0x0000000000107310 */ /* 0x0008240000201800 */
[----:B0---4-:R-:W-:Y:S05]  /*69d0*/  BRA `(.L_x_2636) ;  /* 0x0000000400147947 */ /* 0x011fea0003800000 */
.L_x_2649:
[----:B------:R-:W2:Y:S01]  /*69e0*/  LDG.E.U8 R3, desc[UR36][R2.64] ;  /* 0x0000002402037981 */ /* 0x000ea2000c1e1100 */
[----:B------:R-:W-:Y:S02]  /*69f0*/  CS2R R16, SRZ ;  /* 0x0000000000107805 */ /* 0x000fe4000001ff00 */
[----:B--2---:R-:W-:-:S13]  /*6a00*/  ISETP.NE.AND P0, PT, R3, RZ, PT ;  /* 0x000000ff0300720c */ /* 0x004fda0003f05270 */
[----:B------:R-:W-:Y:S05]  /*6a10*/  @!P0 BRA `(.L_x_2636) ;  /* 0x0000000400048947 */ /* 0x000fea0003800000 */
[----:B------:R-:W-:-:S13]  /*6a20*/  ISETP.NE.AND P0, PT, R3, 0x80, PT ;  /* 0x000000800300780c */ /* 0x000fda0003f05270 */
[----:B------:R-:W-:Y:S02]  /*6a30*/  @!P0 IMAD.MOV.U32 R16, RZ, RZ, 0x20000000 ;  /* 0x20000000ff108424 */ /* 0x000fe400078e00ff */
        /* <DEDUP_REMOVED lines=15> */
.L_x_2654:
[----:B------:R-:W-:Y:S05]  /*6b30*/  BSYNC.RECONVERGENT B0 ;  /* 0x0000000000007941 */ /* 0x000fea0003800200 */
.L_x_2653:
[----:B------:R-:W-:Y:S01]  /*6b40*/  IMAD.SHL.U32 R0, R0, 0x200000, RZ ;  /* 0x0020000000007824 */ /* 0x000fe200078e00ff */
[----:B------:R-:W-:-:S04]  /*6b50*/  LEA R2, R2, 0x37800000, 0x17 ;  /* 0x3780000002027811 */ /* 0x000fc800078eb8ff */
[----:B------:R-:W-:-:S05]  /*6b60*/  LOP3.LUT R0, R2, R0, R7, 0xfe, !PT ;  /* 0x0000000002007212 */ /* 0x000fca00078efe07 */
[----:B------:R-:W-:-:S04]  /*6b70*/  FMUL.FTZ R0, R0, 1 ;  /* 0x3f80000000007820 */ /* 0x000fc80000410000 */
[----:B------:R4:W0:Y:S02]  /*6b80*/  F2F.F64.F32 R16, R0 ;  /* 0x0000000000107310 */ /* 0x0008240000201800 */
[----:B0---4-:R-:W-:Y:S05]  /*6b90*/  BRA `(.L_x_2636) ;  /* 0x0000000000a47947 */ /* 0x011fea0003800000 */
.L_x_2648:
[----:B------:R-:W-:-:S09]  /*6ba0*/  UISETP.NE.AND UP0, UPT, UR4, 0x1c, UPT ;  /* 0x0000001c0400788c */ /* 0x000fd2000bf05270 */
[----:B------:R-:W-:Y:S05]  /*6bb0*/  BRA.U !UP0, `(.L_x_2655) ;  /* 0x0000000108947547 */ /* 0x000fea000b800000 */
[----:B------:R-:W-:-:S09]  /*6bc0*/  UISETP.NE.AND UP0, UPT, UR4, 0x1d, UPT ;  /* 0x0000001d0400788c */ /* 0x000fd2000bf05270 */
[----:B------:R-:W-:Y:S05]  /*6bd0*/  BRA.U !UP0, `(.L_x_2656) ;  /* 0x0000000108807547 */ /* 0x000fea000b800000 */
[----:B------:R-:W-:-:S09]  /*6be0*/  UISETP.NE.AND UP0, UPT, UR4, 0x2c, UPT ;  /* 0x0000002c0400788c */ /* 0x000fd2000bf05270 */
[----:B------:R-:W-:Y:S05]  /*6bf0*/  BRA.U UP0, `(.L_x_2635) ;  /* 0x0000000100307547 */ /* 0x000fea000b800000 */
[----:B------:R-:W2:Y:S01]  /*6c00*/  LDG.E.U8 R0, desc[UR36][R2.64] ;  /* 0x0000002402007981 */ /* 0x000ea2000c1e1100 */
[----:B------:R-:W-:Y:S02]  /*6c10*/  HFMA2 R16, -RZ, RZ, 0, 0 ;  /* 0x00000000ff107431 */ /* 0x000fe400000001ff */
[----:B------:R-:W-:Y:S01]  /*6c20*/  IMAD.MOV.U32 R17, RZ, RZ, 0x38000000 ;  /* 0x38000000ff117424 */ /* 0x000fe200078e00ff */
[----:B--2---:R-:W-:-:S13]  /*6c30*/  ISETP.NE.AND P0, PT, R0, RZ, PT ;  /* 0x000000ff0000720c */ /* 0x004fda0003f05270 */
[----:B------:R-:W-:Y:S05]  /*6c40*/  @!P0 BRA `(.L_x_2636) ;  /* 0x0000000000788947 */ /* 0x000fea0003800000 */
[----:B------:R-:W-:-:S13]  /*6c50*/  ISETP.NE.AND P0, PT, R0, 0xff, PT ;  /* 0x000000ff0000780c */ /* 0x000fda0003f05270 */
[----:B------:R-:W-:Y:S01]  /*6c60*/  @P0 IMAD.SHL.U32 R0, R0, 0x800000, RZ ;  /* 0x0080000000000824 */ /* 0x000fe200078e00ff */
[----:B------:R-:W-:Y:S01]  /*6c70*/  @!P0 MOV R16, 0x20000000 ;  /* 0x2000000000108802 */ /* 0x000fe20000000f00 */
[----:B------:R-:W-:Y:S02]  /*6c80*/  @!P0 IMAD.MOV.U32 R17, RZ, RZ, 0x7ff80000 ;  /* 0x7ff80000ff118424 */ /* 0x000fe400078e00ff */
[----:B------:R-:W-:-:S04]  /*6c90*/  @P0 FMUL.FTZ R0, R0, 1 ;  /* 0x3f80000000000820 */ /* 0x000fc80000410000 */
[----:B------:R2:W3:Y:S02]  /*6ca0*/  @P0 F2F.F64.F32 R16, R0 ;  /* 0x0000000000100310 */ /* 0x0004e40000201800 */
[----:B--23--:R-:W-:Y:S05]  /*6cb0*/  BRA `(.L_x_2636) ;  /* 0x00000000005c7947 */ /* 0x00cfea0003800000 */
.L_x_2635:
        /* <DEDUP_REMOVED lines=16> */
.L_x_2657:
[----:B------:R-:W-:Y:S01]  /*6dc0*/  CS2R R16, SRZ ;  /* 0x0000000000107805 */ /* 0x000fe2000001ff00 */
[----:B------:R-:W-:Y:S06]  /*6dd0*/  BRA `(.L_x_2636) ;  /* 0x0000000000147947 */ /* 0x000fec0003800000 */
.L_x_2656:
[----:B------:R-:W2:Y:S02]  /*6de0*/  LDG.E.64 R16, desc[UR36][R2.64] ;  /* 0x0000002402107981 */ /* 0x000ea4000c1e1b00 */
[----:B--2---:R-:W2:Y:S02]  /*6df0*/  I2F.F64.U64 R16, R16 ;  /* 0x0000001000107312 */ /* 0x004ea40000301800 */
[----:B--2---:R-:W-:Y:S05]  /*6e00*/  BRA `(.L_x_2636) ;  /* 0x0000000000087947 */ /* 0x004fea0003800000 */
.L_x_2655:
[----:B------:R-:W2:Y:S02]  /*6e10*/  LDG.E R2, desc[UR36][R2.64] ;  /* 0x0000002402027981 */ /* 0x000ea4000c1e1900 */
[----:B--2---:R2:W3:Y:S02]  /*6e20*/  I2F.F64.U32 R16, R2 ;  /* 0x0000000200107312 */ /* 0x0044e40000201800 */
.L_x_2636:
[----:B------:R-:W-:Y:S05]  /*6e30*/  BSYNC.RECONVERGENT B6 ;  /* 0x0000000000067941 */ /* 0x000fea0003800200 */
.L_x_2630:
[----:B------:R-:W4:Y:S01]  /*6e40*/  LDCU.64 UR6, c[0x0][0x5f8] ;  /* 0x0000bf00ff0677ac */ /* 0x000f220008000a00 */
[----:B------:R-:W-:Y:S01]  /*6e50*/  BSSY.RECONVERGENT B6, `(.L_x_2658) ;  /* 0x00000ec000067945 */ /* 0x000fe20003800200 */
[----:B------:R-:W-:-:S04]  /*6e60*/  UPRMT UR4, UR40, 0x7772, URZ ;  /* 0x0000777228047896 */ /* 0x000fc800080000ff */
[----:B------:R-:W-:Y:S01]  /*6e70*/  UISETP.GT.AND UP0, UPT, UR4, 0x9, UPT ;  /* 0x000000090400788c */ /* 0x000fe2000bf04270 */
[----:B----4-:R-:W-:-:S05]  /*6e80*/  IADD3 R22, P0, PT, R22, UR6, RZ ;  /* 0x0000000616167c10 */ /* 0x010fca000ff1e0ff */
        /* <DEDUP_REMOVED lines=13> */
.L_x_2662:
[----:B------:R-:W4:Y:S02]  /*6f60*/  LDG.E.U8 R4, desc[UR36][R22.64] ;  /* 0x0000002416047981 */ /* 0x000f24000c1e1100 */
[----:B----4-:R-:W4:Y:S02]  /*6f70*/  I2F.F64.U16 R4, R4 ;  /* 0x0000000400047312 */ /* 0x010f240000101800 */
[----:B----4-:R-:W-:Y:S05]  /*6f80*/  BRA `(.L_x_2664) ;  /* 0x0000000c00607947 */ /* 0x010fea0003800000 */
.L_x_2661:
        /* <DEDUP_REMOVED lines=9> */
.L_x_2666:
[----:B------:R-:W4:Y:S02]  /*7020*/  LDG.E R4, desc[UR36][R22.64] ;  /* 0x0000002416047981 */ /* 0x000f24000c1e1900 */
[----:B----4-:R-:W4:Y:S02]  /*7030*/  I2F.F64 R4, R4 ;  /* 0x0000000400047312 */ /* 0x010f240000201c00 */
[----:B----4-:R-:W-:Y:S05]  /*7040*/  BRA `(.L_x_2664) ;  /* 0x0000000c00307947 */ /* 0x010fea0003800000 */
.L_x_2665:
[----:B------:R-:W4:Y:S02]  /*7050*/  LDG.E.U16 R4, desc[UR36][R22.64] ;  /* 0x0000002416047981 */ /* 0x000f24000c1e1500 */
[----:B----4-:R-:W4:Y:S02]  /*7060*/  I2F.F64.S16 R4, R4 ;  /* 0x0000000400047312 */ /* 0x010f240000101c00 */
[----:B----4-:R-:W-:Y:S05]  /*7070*/  BRA `(.L_x_2664) ;  /* 0x0000000c00247947 */ /* 0x010fea0003800000 */
.L_x_2660:
        /* <DEDUP_REMOVED lines=10> */
.L_x_2668:
[----:B------:R-:W4:Y:S02]  /*7120*/  LDG.E.U16 R0, desc[UR36][R22.64] ;  /* 0x0000002416007981 */ /* 0x000f24000c1e1500 */
[----:B----4-:R-:W-:-:S05]  /*7130*/  HADD2.F32 R0, -RZ, R0.H0_H0 ;  /* 0x20000000ff007230 */ /* 0x010fca0000004100 */
[----:B------:R-:W-:-:S04]  /*7140*/  FMUL.FTZ R0, R0, 1 ;  /* 0x3f80000000007820 */ /* 0x000fc80000410000 */
[----:B------:R4:W0:Y:S02]  /*7150*/  F2F.F64.F32 R4, R0 ;  /* 0x0000000000047310 */ /* 0x0008240000201800 */
[----:B0---4-:R-:W-:Y:S05]  /*7160*/  BRA `(.L_x_2664) ;  /* 0x0000000800e87947 */ /* 0x011fea0003800000 */
.L_x_2667:
        /* <DEDUP_REMOVED lines=10> */
.L_x_2670:
[----:B------:R-:W4:Y:S02]  /*7210*/  LDG.E.U16 R22, desc[UR36][R22.64] ;  /* 0x0000002416167981 */ /* 0x000f24000c1e1500 */
[----:B----4-:R-:W-:-:S05]  /*7220*/  HADD2.F32 R0, -RZ, R22.H0_H0 ;  /* 0x20000016ff007230 */ /* 0x010fca0000004100 */
[----:B------:R-:W-:-:S04]  /*7230*/  FMUL.FTZ R0, R0, 1 ;  /* 0x3f80000000007820 */ /* 0x000fc80000410000 */
[----:B------:R4:W0:Y:S02]  /*7240*/  F2F.F64.F32 R4, R0 ;  /* 0x0000000000047310 */ /* 0x0008240000201800 */
[----:B0---4-:R-:W-:Y:S05]  /*7250*/  BRA `(.L_x_2664) ;  /* 0x0000000800ac7947 */ /* 0x011fea0003800000 */
.L_x_2669:
[----:B------:R4:W5:Y:S01]  /*7260*/  LDG.E.64 R4, desc[UR36][R22.64] ;  /* 0x0000002416047981 */ /* 0x000962000c1e1b00 */
[----:B------:R-:W-:Y:S05]  /*7270*/  BRA `(.L_x_2664) ;  /* 0x0000000800a47947 */ /* 0x000fea0003800000 */
.L_x_2659:
        /* <DEDUP_REMOVED lines=9> */
[----:B------:R-:W-:Y:S02]  /*7310*/  MOV R4, RZ ;  /* 0x000000ff00047202 */ /* 0x000fe40000000f00 */
[----:B----4-:R-:W-:-:S04]  /*7320*/  ISETP.NE.AND P0, PT, R22, RZ, PT ;  /* 0x000000ff1600720c */ /* 0x010fc80003f05270 */
[----:B------:R-:W-:Y:S01]  /*7330*/  FSEL R5, RZ, 1.875, !P0 ;  /* 0x3ff00000ff057808 */ /* 0x000fe20004000000 */
[----:B------:R-:W-:Y:S08]  /*7340*/  BRA `(.L_x_2664) ;  /* 0x0000000800707947 */ /* 0x000ff00003800000 */
.L_x_2673:
[----:B------:R4:W5:Y:S01]  /*7350*/  LDG.E.64 R4, desc[UR36][R22.64] ;  /* 0x0000002416047981 */ /* 0x000962000c1e1b00 */
[----:B------:R-:W-:Y:S05]  /*7360*/  BRA `(.L_x_2664) ;  /* 0x0000000800687947 */ /* 0x000fea0003800000 */
.L_x_2672:
[----:B------:R-:W-:-:S09]  /*7370*/  UISETP.NE.AND UP0, UPT, UR4, 0xf, UPT ;  /* 0x0000000f0400788c */ /* 0x000fd2000bf05270 */
[----:B------:R-:W-:Y:S05]  /*7380*/  BRA.U !UP0, `(.L_x_2674) ;  /* 0x00000001089c7547 */ /* 0x000fea000b800000 */
[----:B------:R-:W-:-:S09]  /*7390*/  UISETP.NE.AND UP0, UPT, UR4, 0x17, UPT ;  /* 0x000000170400788c */ /* 0x000fd2000bf05270 */
[----:B------:R-:W-:Y:S05]  /*73a0*/  BRA.U !UP0, `(.L_x_2675) ;  /* 0x00000001085c7547 */ /* 0x000fea000b800000 */
[----:B------:R-:W-:-:S09]  /*73b0*/  UISETP.NE.AND UP0, UPT, UR4, 0x18, UPT ;  /* 0x000000180400788c */ /* 0x000fd2000bf05270 */
[----:B------:R-:W-:Y:S05]  /*73c0*/  BRA.U UP0, `(.L_x_2663) ;  /* 0x0000000500f47547 */ /* 0x000fea000b800000 */
[----:B------:R-:W4:Y:S01]  /*73d0*/  LDG.E.U8 R0, desc[UR36][R22.64] ;  /* 0x0000002416007981 */ /* 0x000f22000c1e1100 */
[----:B------:R-:W-:Y:S02]  /*73e0*/  IMAD.MOV.U32 R4, RZ, RZ, 0x1f ;  /* 0x0000001fff047424 */ /* 0x000fe400078e00ff */
[----:B----4-:R-:W-:-:S05]  /*73f0*/  IMAD.SHL.U32 R0, R0, 0x1000000, RZ ;  /* 0x0100000000007824 */ /* 0x010fca00078e00ff */
[C---:B012---:R-:W-:Y:S02]  /*7400*/  LOP3.LUT R2, R0.reuse, 0x7f000000, RZ, 0xc0, !PT ;  /* 0x7f00000000027812 */ /* 0x047fe400078ec0ff */
        /* <DEDUP_REMOVED lines=15> */
[----:B------:R0:W4:Y:S02]  /*7500*/  F2F.F64.F32 R4, R3 ;  /* 0x0000000300047310 */ /* 0x0001240000201800 */
[----:B0---4-:R-:W-:Y:S05]  /*7510*/  BRA `(.L_x_2664) ;  /* 0x0000000400fc7947 */ /* 0x011fea0003800000 */
.L_x_2675:
[----:B01----:R-:W4:Y:S02]  /*7520*/  LDG.E.U8 R3, desc[UR36][R22.64] ;  /* 0x0000002416037981 */ /* 0x003f24000c1e1100 */
[C---:B----4-:R-:W-:Y:S01]  /*7530*/  IMAD.SHL.U32 R0, R3.reuse, 0x2000000, RZ ;  /* 0x0200000003007824 */ /* 0x050fe200078e00ff */
[----:B------:R-:W-:-:S04]  /*7540*/  SHF.L.U32 R3, R3, 0x8, RZ ;  /* 0x0000000803037819 */ /* 0x000fc800000006ff */
[----:B------:R-:W-:-:S13]  /*7550*/  ISETP.GE.U32.AND P0, PT, R0, 0x8000000, PT ;  /* 0x080000000000780c */ /* 0x000fda0003f06070 */
[C---:B--2---:R-:W-:Y:S02]  /*7560*/  @!P0 LOP3.LUT R2, R3.reuse, 0x7f00, RZ, 0xc0, !PT ;  /* 0x00007f0003028812 */ /* 0x044fe400078ec0ff */
[----:B------:R-:W-:Y:S02]  /*7570*/  @P0 LEA.HI R0, R0, 0x70000000, RZ, 0x1c ;  /* 0x7000000000000811 */ /* 0x000fe400078fe0ff */
[----:B------:R-:W-:Y:S02]  /*7580*/  @!P0 LOP3.LUT R2, R2, 0x3f000000, RZ, 0xfc, !PT ;  /* 0x3f00000002028812 */ /* 0x000fe400078efcff */
[----:B------:R-:W-:Y:S01]  /*7590*/  PRMT R3, R3, 0x9910, RZ ;  /* 0x0000991003037816 */ /* 0x000fe200000000ff */
[----:B------:R-:W-:Y:S02]  /*75a0*/  @P0 FMUL.FTZ R0, R0, 1.9259299443872358531e-34 ;  /* 0x0780000000000820 */ /* 0x000fe40000410000 */
[----:B------:R-:W-:-:S05]  /*75b0*/  @!P0 FADD.FTZ R0, R2, -0.5 ;  /* 0xbf00000002008421 */ /* 0x000fca0000010000 */
[----:B------:R-:W-:-:S05]  /*75c0*/  LOP3.LUT R0, R0, 0x80000000, R3, 0xf8, !PT ;  /* 0x8000000000007812 */ /* 0x000fca00078ef803 */
[----:B------:R-:W-:-:S04]  /*75d0*/  FMUL.FTZ R0, R0, 1 ;  /* 0x3f80000000007820 */ /* 0x000fc80000410000 */
[----:B------:R0:W4:Y:S02]  /*75e0*/  F2F.F64.F32 R4, R0 ;  /* 0x0000000000047310 */ /* 0x0001240000201800 */
[----:B0---4-:R-:W-:Y:S05]  /*75f0*/  BRA `(.L_x_2664) ;  /* 0x0000000400c47947 */ /* 0x011fea0003800000 */
.L_x_2674:
[----:B------:R-:W4:Y:S02]  /*7600*/  LDG.E.U16 R0, desc[UR36][R22.64] ;  /* 0x0000002416007981 */ /* 0x000f24000c1e1500 */
[----:B----4-:R-:W-:-:S04]  /*7610*/  IMAD.U32 R0, R0, 0x10000, RZ ;  /* 0x0001000000007824 */ /* 0x010fc800078e00ff */
[----:B------:R-:W-:-:S04]  /*7620*/  FMUL.FTZ R0, R0, 1 ;  /* 0x3f80000000007820 */ /* 0x000fc80000410000 */
[----:B------:R4:W0:Y:S02]  /*7630*/  F2F.F64.F32 R4, R0 ;  /* 0x0000000000047310 */ /* 0x0008240000201800 */
[----:B0---4-:R-:W-:Y:S05]  /*7640*/  BRA `(.L_x_2664) ;  /* 0x0000000400b07947 */ /* 0x011fea0003800000 */
.L_x_2671:
        /* <DEDUP_REMOVED lines=11> */
.L_x_2678:
        /* <DEDUP_REMOVED lines=10> */
[----:B012---:R-:W-:Y:S02]  /*77a0*/  LOP3.LUT P0, R2, R0, 0xf, RZ, 0xc0, !PT ;  /* 0x0000000f00027812 */ /* 0x007fe4000780c0ff */
        /* <DEDUP_REMOVED lines=10> */
.L_x_2680:
[----:B------:R-:W-:Y:S05]  /*7850*/  BSYNC.RECONVERGENT B0 ;  /* 0x0000000000007941 */ /* 0x000fea0003800200 */
.L_x_2679:
[----:B------:R-:W-:Y:S02]  /*7860*/  SHF.L.U32 R0, R0, 0x14, RZ ;  /* 0x0000001400007819 */ /* 0x000fe400000006ff */
[----:B------:R-:W-:-:S04]  /*7870*/  LEA R2, R2, 0x3b800000, 0x17 ;  /* 0x3b80000002027811 */ /* 0x000fc800078eb8ff */
[----:B------:R-:W-:-:S05]  /*7880*/  LOP3.LUT R0, R2, R0, R7, 0xfe, !PT ;  /* 0x0000000002007212 */ /* 0x000fca00078efe07 */
[----:B------:R-:W-:-:S04]  /*7890*/  FMUL.FTZ R0, R0, 1 ;  /* 0x3f80000000007820 */ /* 0x000fc80000410000 */
[----:B------:R0:W1:Y:S02]  /*78a0*/  F2F.F64.F32 R4, R0 ;  /* 0x0000000000047310 */ /* 0x0000640000201800 */
[----:B01----:R-:W-:Y:S05]  /*78b0*/  BRA `(.L_x_2664) ;  /* 0x0000000400147947 */ /* 0x003fea0003800000 */
.L_x_2677:
[----:B------:R-:W4:Y:S01]  /*78c0*/  LDG.E.U8 R22, desc[UR36][R22.64] ;  /* 0x0000002416167981 */ /* 0x000f22000c1e1100 */
[----:B------:R-:W-:Y:S02]  /*78d0*/  CS2R R4, SRZ ;  /* 0x0000000000047805 */ /* 0x000fe4000001ff00 */
[----:B----4-:R-:W-:-:S13]  /*78e0*/  ISETP.NE.AND P0, PT, R22, RZ, PT ;  /* 0x000000ff1600720c */ /* 0x010fda0003f05270 */
[----:B------:R-:W-:Y:S05]  /*78f0*/  @!P0 BRA `(.L_x_2664) ;  /* 0x0000000400048947 */ /* 0x000fea0003800000 */
[----:B------:R-:W-:-:S13]  /*7900*/  ISETP.NE.AND P0, PT, R22, 0x80, PT ;  /* 0x000000801600780c */ /* 0x000fda0003f05270 */
[----:B------:R-:W-:Y:S02]  /*7910*/  @!P0 IMAD.MOV.U32 R4, RZ, RZ, 0x20000000 ;  /* 0x20000000ff048424 */ /* 0x000fe400078e00ff */
[----:B------:R-:W-:Y:S01]  /*7920*/  @!P0 IMAD.MOV.U32 R5, RZ, RZ, 0x7ff80000 ;  /* 0x7ff80000ff058424 */ /* 0x000fe200078e00ff */
[----:B------:R-:W-:Y:S06]  /*7930*/  @!P0 BRA `(.L_x_2664) ;  /* 0x0000000000f48947 */ /* 0x000fec0003800000 */
[--C-:B------:R-:W-:Y:S01]  /*7940*/  SHF.R.U32.HI R0, RZ, 0x2, R22.reuse ;  /* 0x00000002ff007819 */ /* 0x100fe20000011616 */
[----:B------:R-:W-:Y:S03]  /*7950*/  BSSY.RECONVERGENT B0, `(.L_x_2681) ;  /* 0x000000c000007945 */ /* 0x000fe60003800200 */
[----:B012---:R-:W-:Y:S02]  /*7960*/  LOP3.LUT P0, R2, R0, 0x1f, RZ, 0xc0, !PT ;  /* 0x0000001f00027812 */ /* 0x007fe4000780c0ff */
        /* <DEDUP_REMOVED lines=10> */
.L_x_2682:
[----:B------:R-:W-:Y:S05]  /*7a10*/  BSYNC.RECONVERGENT B0 ;  /* 0x0000000000007941 */ /* 0x000fea0003800200 */
.L_x_2681:
[----:B------:R-:W-:Y:S01]  /*7a20*/  IMAD.SHL.U32 R0, R0, 0x200000, RZ ;  /* 0x0020000000007824 */ /* 0x000fe200078e00ff */
[----:B------:R-:W-:-:S04]  /*7a30*/  LEA R2, R2, 0x37800000, 0x17 ;  /* 0x3780000002027811 */ /* 0x000fc800078eb8ff */
[----:B------:R-:W-:-:S05]  /*7a40*/  LOP3.LUT R0, R2, R0, R7, 0xfe, !PT ;  /* 0x0000000002007212 */ /* 0x000fca00078efe07 */
[----:B------:R-:W-:-:S04]  /*7a50*/  FMUL.FTZ R0, R0, 1 ;  /* 0x3f80000000007820 */ /* 0x000fc80000410000 */
[----:B------:R0:W1:Y:S02]  /*7a60*/  F2F.F64.F32 R4, R0 ;  /* 0x0000000000047310 */ /* 0x0000640000201800 */
[----:B01----:R-:W-:Y:S05]  /*7a70*/  BRA `(.L_x_2664) ;  /* 0x0000000000a47947 */ /* 0x003fea0003800000 */
.L_x_2676:
[----:B------:R-:W-:-:S09]  /*7a80*/  UISETP.NE.AND UP0, UPT, UR4, 0x1c, UPT ;  /* 0x0000001c0400788c */ /* 0x000fd2000bf05270 */
[----:B------:R-:W-:Y:S05]  /*7a90*/  BRA.U !UP0, `(.L_x_2683) ;  /* 0x0000000108947547 */ /* 0x000fea000b800000 */
[----:B------:R-:W-:-:S09]  /*7aa0*/  UISETP.NE.AND UP0, UPT, UR4, 0x1d, UPT ;  /* 0x0000001d0400788c */ /* 0x000fd2000bf05270 */
[----:B------:R-:W-:Y:S05]  /*7ab0*/  BRA.U !UP0, `(.L_x_2684) ;  /* 0x0000000108807547 */ /* 0x000fea000b800000 */
[----:B------:R-:W-:-:S09]  /*7ac0*/  UISETP.NE.AND UP0, UPT, UR4, 0x2c, UPT ;  /* 0x0000002c0400788c */ /* 0x000fd2000bf05270 */
[----:B------:R-:W-:Y:S05]  /*7ad0*/  BRA.U UP0, `(.L_x_2663) ;  /* 0x0000000100307547 */ /* 0x000fea000b800000 */
[----:B------:R-:W4:Y:S01]  /*7ae0*/  LDG.E.U8 R0, desc[UR36][R22.64] ;  /* 0x0000002416007981 */ /* 0x000f22000c1e1100 */
[----:B------:R-:W-:Y:S02]  /*7af0*/  HFMA2 R4, -RZ, RZ, 0, 0 ;  /* 0x00000000ff047431 */ /* 0x000fe400000001ff */
[----:B------:R-:W-:Y:S01]  /*7b00*/  IMAD.MOV.U32 R5, RZ, RZ, 0x38000000 ;  /* 0x38000000ff057424 */ /* 0x000fe200078e00ff */
[----:B----4-:R-:W-:-:S13]  /*7b10*/  ISETP.NE.AND P0, PT, R0, RZ, PT ;  /* 0x000000ff0000720c */ /* 0x010fda0003f05270 */
[----:B------:R-:W-:Y:S05]  /*7b20*/  @!P0 BRA `(.L_x_2664) ;  /* 0x0000000000788947 */ /* 0x000fea0003800000 */
[----:B------:R-:W-:-:S13]  /*7b30*/  ISETP.NE.AND P0, PT, R0, 0xff, PT ;  /* 0x000000ff0000780c */ /* 0x000fda0003f05270 */
[----:B------:R-:W-:Y:S01]  /*7b40*/  @P0 IMAD.SHL.U32 R0, R0, 0x800000, RZ ;  /* 0x0080000000000824 */ /* 0x000fe200078e00ff */
[----:B------:R-:W-:Y:S01]  /*7b50*/  @!P0 MOV R4, 0x20000000 ;  /* 0x2000000000048802 */ /* 0x000fe20000000f00 */
[----:B------:R-:W-:Y:S02]  /*7b60*/  @!P0 IMAD.MOV.U32 R5, RZ, RZ, 0x7ff80000 ;  /* 0x7ff80000ff058424 */ /* 0x000fe400078e00ff */
[----:B------:R-:W-:-:S04]  /*7b70*/  @P0 FMUL.FTZ R0, R0, 1 ;  /* 0x3f80000000000820 */ /* 0x000fc80000410000 */
[----:B------:R4:W0:Y:S02]  /*7b80*/  @P0 F2F.F64.F32 R4, R0 ;  /* 0x0000000000040310 */ /* 0x0008240000201800 */
[----:B0---4-:R-:W-:Y:S05]  /*7b90*/  BRA `(.L_x_2664) ;  /* 0x00000000005c7947 */ /* 0x011fea0003800000 */
.L_x_2663:
[----:B012---:R-:W-:Y:S01]  /*7ba0*/  MOV R2, 0x0 ;  /* 0x0000000000027802 */ /* 0x007fe20000000f00 */
[----:B------:R-:W0:Y:S01]  /*7bb0*/  LDCU.64 UR4, c[0x4][0x128] ;  /* 0x01002500ff0477ac */ /* 0x000e220008000a00 */
[----:B------:R-:W-:Y:S02]  /*7bc0*/  HFMA2 R8, -RZ, RZ, 0, 4.64916229248046875e-06 ;  /* 0x0000004eff087431 */ /* 0x000fe400000001ff */
[----:B------:R-:W-:Y:S01]  /*7bd0*/  IMAD.MOV.U32 R12, RZ, RZ, 0x1 ;  /* 0x00000001ff0c7424 */ /* 0x000fe200078e00ff */
[----:B------:R-:W-:Y:S01]  /*7be0*/  MOV R13, RZ ;  /* 0x000000ff000d7202 */ /* 0x000fe20000000f00 */
[----:B------:R-:W1:Y:S01]  /*7bf0*/  LDCU.64 UR6, c[0x4][0x130] ;  /* 0x01002600ff0677ac */ /* 0x000e620008000a00 */
[----:B------:R-:W2:Y:S01]  /*7c00*/  LDC.64 R2, c[0x4][R2] ;  /* 0x0100000002027b82 */ /* 0x000ea20000000a00 */
[----:B------:R-:W4:Y:S01]  /*7c10*/  LDCU.64 UR8, c[0x4][0x8] ;  /* 0x01000100ff0877ac */ /* 0x000f220008000a00 */
[----:B0-----:R-:W-:Y:S01]  /*7c20*/  MOV R4, UR4 ;  /* 0x0000000400047c02 */ /* 0x001fe20008000f00 */
[----:B------:R-:W-:Y:S01]  /*7c30*/  IMAD.U32 R5, RZ, RZ, UR5 ;  /* 0x00000005ff057e24 */ /* 0x000fe2000f8e00ff */
[----:B-1----:R-:W-:Y:S01]  /*7c40*/  MOV R6, UR6 ;  /* 0x0000000600067c02 */ /* 0x002fe20008000f00 */
[----:B------:R-:W-:Y:S01]  /*7c50*/  IMAD.U32 R7, RZ, RZ, UR7 ;  /* 0x00000007ff077e24 */ /* 0x000fe2000f8e00ff */
[----:B----4-:R-:W-:Y:S01]  /*7c60*/  MOV R10, UR8 ;  /* 0x00000008000a7c02 */ /* 0x010fe20008000f00 */
[----:B------:R-:W-:-:S07]  /*7c70*/  IMAD.U32 R11, RZ, RZ, UR9 ;  /* 0x00000009ff0b7e24 */ /* 0x000fce000f8e00ff */
[----:B------:R-:W-:-:S07]  /*7c80*/  LEPC R20, `(.L_x_2685) ;  /* 0x000000001014794e */ /* 0x000fce0000000000 */
[----:B--23-5:R-:W-:Y:S05]  /*7c90*/  CALL.ABS.NOINC R2 ;  /* 0x0000000002007343 */ /* 0x02cfea0003c00000 */
.L_x_2685:
[----:B------:R-:W-:Y:S01]  /*7ca0*/  CS2R R4, SRZ ;  /* 0x0000000000047805 */ /* 0x000fe2000001ff00 */
[----:B------:R-:W-:Y:S06]  /*7cb0*/  BRA `(.L_x_2664) ;  /* 0x0000000000147947 */ /* 0x000fec0003800000 */
.L_x_2684:
[----:B------:R-:W4:Y:S02]  /*7cc0*/  LDG.E.64 R4, desc[UR36][R22.64] ;  /* 0x0000002416047981 */ /* 0x000f24000c1e1b00 */
[----:B----4-:R-:W4:Y:S02]  /*7cd0*/  I2F.F64.U64 R4, R4 ;  /* 0x0000000400047312 */ /* 0x010f240000301800 */
[----:B----4-:R-:W-:Y:S05]  /*7ce0*/  BRA `(.L_x_2664) ;  /* 0x0000000000087947 */ /* 0x010fea0003800000 */
.L_x_2683:
[----:B------:R-:W4:Y:S02]  /*7cf0*/  LDG.E R4, desc[UR36][R22.64] ;  /* 0x0000002416047981 */ /* 0x000f24000c1e1900 */
[----:B----4-:R-:W4:Y:S02]  /*7d00*/  I2F.F64.U32 R4, R4 ;  /* 0x0000000400047312 */ /* 0x010f240000201800 */
.L_x_2664:
[----:B------:R-:W-:Y:S05]  /*7d10*/  BSYNC.RECONVERGENT B6 ;  /* 0x0000000000067941 */ /* 0x000fea0003800200 */
.L_x_2658:
[----:B------:R-:W0:Y:S01]  /*7d20*/  LDCU.64 UR4, c[0x0][0x5e8] ;  /* 0x0000bd00ff0477ac */ /* 0x000e220008000a00 */
[----:B---3-5:R-:W-:Y:S01]  /*7d30*/  DSETP.GT.AND P0, PT, R16, RZ, PT ;  /* 0x000000ff1000722a */ /* 0x028fe20003f04000 */
[----:B------:R-:W4:Y:S01]  /*7d40*/  LDCU.64 UR6, c[0x0][0x600] ;  /* 0x0000c000ff0677ac */ /* 0x000f220008000a00 */
[----:B012---:R-:W-:Y:S01]  /*7d50*/  IADD3 R2, P1, PT, R18, UR4, RZ ;  /* 0x0000000412027c10 */ /* 0x007fe2000ff3e0ff */
[----:B------:R-:W-:-:S04]  /*7d60*/  ULOP3.LUT UR4, UR40, 0xff, URZ, 0xc0, !UPT ;  /* 0x000000ff28047892 */ /* 0x000fc8000f8ec0ff */
[----:B------:R-:W-:Y:S01]  /*7d70*/  UISETP.GT.AND UP0, UPT, UR4, 0x9, UPT ;  /* 0x000000090400788c */ /* 0x000fe2000bf04270 */
[----:B------:R-:W-:-:S15]  /*7d80*/  IMAD.X R3, RZ, RZ, UR5, P1 ;  /* 0x00000005ff037e24 */ /* 0x000fde00088e06ff */
[----:B------:R-:W-:-:S15]  /*7d90*/  NOP ;  /* 0x0000000000007918 */ /* 0x000fde0000000000 */
[----:B------:R-:W-:-:S15]  /*7da0*/  NOP ;  /* 0x0000000000007918 */ /* 0x000fde0000000000 */
[----:B------:R-:W-:-:S11]  /*7db0*/  NOP ;  /* 0x0000000000007918 */ /* 0x000fd60000000000 */
        /* <DEDUP_REMOVED lines=15> */
.L_x_2689:
[----:B------:R-:W0:Y:S02]  /*7eb0*/  F2I.S64.F64.TRUNC R4, R4 ;  /* 0x0000000400047311 */ /* 0x000e24000030d900 */
[----:B0-----:R-:W-:-:S05]  /*7ec0*/  MOV R7, R4 ;  /* 0x0000000400077202 */ /* 0x001fca0000000f00 */
[----:B------:R0:W-:Y:S01]  /*7ed0*/  STG.E.U8 desc[UR36][R2.64], R7 ;  /* 0x0000000702007986 */ /* 0x0001e2000c101124 */
[----:B------:R-:W-:Y:S05]  /*7ee0*/  BRA `(.L_x_2691) ;  /* 0x0000001000807947 */ /* 0x000fea0003800000 */
.L_x_2688:
        /* <DEDUP_REMOVED lines=9> */
.L_x_2693:
[----:B------:R-:W0:Y:S02]  /*7f80*/  F2I.F64.TRUNC R5, R4 ;  /* 0x0000000400057311 */ /* 0x000e24000030d100 */
[----:B0-----:R0:W-:Y:S01]  /*7f90*/  STG.E desc[UR36][R2.64], R5 ;  /* 0x0000000502007986 */ /* 0x0011e2000c101924 */
[----:B------:R-:W-:Y:S05]  /*7fa0*/  BRA `(.L_x_2691) ;  /* 0x0000001000507947 */ /* 0x000fea0003800000 */
.L_x_2692:
[----:B------:R-:W0:Y:S02]  /*7fb0*/  F2I.F64.TRUNC R5, R4 ;  /* 0x0000000400057311 */ /* 0x000e24000030d100 */
[----:B0-----:R0:W-:Y:S01]  /*7fc0*/  STG.E.U16 desc[UR36][R2.64], R5 ;  /* 0x0000000502007986 */ /* 0x0011e2000c101524 */
[----:B------:R-:W-:Y:S05]  /*7fd0*/  BRA `(.L_x_2691) ;  /* 0x0000001000447947 */ /* 0x000fea0003800000 */
.L_x_2687:
        /* <DEDUP_REMOVED lines=17> */
.L_x_2695:
        /* <DEDUP_REMOVED lines=12> */
.L_x_2694:
        /* <DEDUP_REMOVED lines=18> */
.L_x_2697:
        /* <DEDUP_REMOVED lines=13> */
.L_x_2696:
[----:B------:R0:W-:Y:S01]  /*83a0*/  STG.E.64 desc[UR36][R2.64], R4 ;  /* 0x0000000402007986 */ /* 0x0001e2000c101b24 */
[----:B------:R-:W-:Y:S05]  /*83b0*/  BRA `(.L_x_2691) ;  /* 0x0000000c004c7947 */ /* 0x000fea0003800000 */
.L_x_2686:
        /* <DEDUP_REMOVED lines=13> */
.L_x_2701:
        /* <DEDUP_REMOVED lines=26> */
.L_x_2704:
[----:B------:R-:W-:-:S04]  /*8630*/  SHF.R.U32.HI R5, RZ, 0x18, R7 ;  /* 0x00000018ff057819 */ /* 0x000fc80000011607 */
[----:B------:R-:W-:-:S07]  /*8640*/  LOP3.LUT R0, R0, 0x80, R5, 0xf8, !PT ;  /* 0x0000008000007812 */ /* 0x000fce00078ef805 */
.L_x_2703:
[----:B------:R-:W-:Y:S05]  /*8650*/  BSYNC.RECONVERGENT B0 ;  /* 0x0000000000007941 */ /* 0x000fea0003800200 */
.L_x_2702:
[----:B------:R0:W-:Y:S01]  /*8660*/  STG.E.U8 desc[UR36][R2.64], R0 ;  /* 0x0000000002007986 */ /* 0x0001e2000c101124 */
[----:B------:R-:W-:Y:S05]  /*8670*/  BRA `(.L_x_2691) ;  /* 0x00000008009c7947 */ /* 0x000fea0003800000 */
.L_x_2700:
        /* <DEDUP_REMOVED lines=26> */
.L_x_2707:
[----:B------:R-:W-:-:S04]  /*8820*/  SHF.R.U32.HI R5, RZ, 0x18, R7 ;  /* 0x00000018ff057819 */ /* 0x000fc80000011607 */
[----:B------:R-:W-:-:S07]  /*8830*/  LOP3.LUT R0, R0, 0x80, R5, 0xf8, !PT ;  /* 0x0000008000007812 */ /* 0x000fce00078ef805 */
.L_x_2706:
[----:B------:R-:W-:Y:S05]  /*8840*/  BSYNC.RECONVERGENT B0 ;  /* 0x0000000000007941 */ /* 0x000fea0003800200 */
.L_x_2705:
[----:B------:R0:W-:Y:S01]  /*8850*/  STG.E.U8 desc[UR36][R2.64], R0 ;  /* 0x0000000002007986 */ /* 0x0001e2000c101124 */
[----:B------:R-:W-:Y:S05]  /*8860*/  BRA `(.L_x_2691) ;  /* 0x0000000800207947 */ /* 0x000fea0003800000 */
.L_x_2699:
        /* <DEDUP_REMOVED lines=15> */
[----:B------:R-:W-:-:S04]  /*8960*/  HFMA2 R5, -RZ, RZ, 0, 1.5199184417724609375e-05 ;  /* 0x000000ffff057431 */ /* 0x000fc800000001ff */
        /* <DEDUP_REMOVED lines=14> */
.L_x_2709:
[----:B------:R-:W0:Y:S02]  /*8a50*/  F2I.U64.F64.TRUNC R4, R4 ;  /* 0x0000000400047311 */ /* 0x000e24000030d800 */
[----:B0-----:R0:W-:Y:S01]  /*8a60*/  STG.E.64 desc[UR36][R2.64], R4 ;  /* 0x0000000402007986 */ /* 0x0011e2000c101b24 */
[----:B------:R-:W-:Y:S05]  /*8a70*/  BRA `(.L_x_2691) ;  /* 0x00000004009c7947 */ /* 0x000fea0003800000 */
.L_x_2708:
[----:B------:R-:W0:Y:S02]  /*8a80*/  F2I.U32.F64.TRUNC R5, R4 ;  /* 0x0000000400057311 */ /* 0x000e24000030d000 */
[----:B0-----:R0:W-:Y:S01]  /*8a90*/  STG.E desc[UR36][R2.64], R5 ;  /* 0x0000000502007986 */ /* 0x0011e2000c101924 */
[----:B------:R-:W-:Y:S05]  /*8aa0*/  BRA `(.L_x_2691) ;  /* 0x0000000400907947 */ /* 0x000fea0003800000 */
.L_x_2698:
        /* <DEDUP_REMOVED lines=10> */
.L_x_2711:
[----:B------:R-:W-:-:S05]  /*8b50*/  CS2R R6, SRZ ;  /* 0x0000000000067805 */ /* 0x000fca000001ff00 */
[----:B------:R4:W-:Y:S01]  /*8b60*/  STG.E.128 desc[UR36][R2.64], R4 ;  /* 0x0000000402007986 */ /* 0x0009e2000c101d24 */
[----:B------:R-:W-:Y:S05]  /*8b70*/  BRA `(.L_x_2691) ;  /* 0x00000004005c7947 */ /* 0x000fea0003800000 */
.L_x_2710:
[----:B------:R-:W-:-:S09]  /*8b80*/  UISETP.NE.AND UP0, UPT, UR4, 0xf, UPT ;  /* 0x0000000f0400788c */ /* 0x000fd2000bf05270 */
[----:B------:R-:W-:Y:S05]  /*8b90*/  BRA.U !UP0, `(.L_x_2712) ;  /* 0x0000000508287547 */ /* 0x000fea000b800000 */
[----:B------:R-:W-:-:S09]  /*8ba0*/  UISETP.NE.AND UP0, UPT, UR4, 0x17, UPT ;  /* 0x000000170400788c */ /* 0x000fd2000bf05270 */
[----:B------:R-:W-:Y:S05]  /*8bb0*/  BRA.U !UP0, `(.L_x_2713) ;  /* 0x0000000108b07547 */ /* 0x000fea000b800000 */
[----:B------:R-:W-:-:S09]  /*8bc0*/  UISETP.NE.AND UP0, UPT, UR4, 0x18, UPT ;  /* 0x000000180400788c */ /* 0x000fd2000bf05270 */
[----:B------:R-:W-:Y:S05]  /*8bd0*/  BRA.U !UP0, `(.L_x_2714) ;  /* 0x0000000108447547 */ /* 0x000fea000b800000 */
.L_x_2690:
[----:B------:R-:W-:Y:S01]  /*8be0*/  MOV R0, 0x0 ;  /* 0x0000000000007802 */ /* 0x000fe20000000f00 */
[----:B------:R-:W0:Y:S01]  /*8bf0*/  LDCU.64 UR4, c[0x4][0x128] ;  /* 0x01002500ff0477ac */ /* 0x000e220008000a00 */
[----:B------:R-:W-:Y:S02]  /*8c00*/  HFMA2 R8, -RZ, RZ, 0, 6.020069122314453125e-06 ;  /* 0x00000065ff087431 */ /* 0x000fe400000001ff */
[----:B------:R-:W-:Y:S01]  /*8c10*/  IMAD.MOV.U32 R12, RZ, RZ, 0x1 ;  /* 0x00000001ff0c7424 */ /* 0x000fe200078e00ff */
[----:B------:R1:W2:Y:S01]  /*8c20*/  LDC.64 R2, c[0x4][R0] ;  /* 0x0100000000027b82 */ /* 0x0002a20000000a00 */
[----:B------:R-:W3:Y:S01]  /*8c30*/  LDCU.64 UR6, c[0x4][0x130] ;  /* 0x01002600ff0677ac */ /* 0x000ee20008000a00 */
[----:B------:R-:W-:Y:S01]  /*8c40*/  MOV R13, RZ ;  /* 0x000000ff000d7202 */ /* 0x000fe20000000f00 */
[----:B------:R-:W4:Y:S01]  /*8c50*/  LDCU.64 UR8, c[0x4][0x10] ;  /* 0x01000200ff0877ac */ /* 0x000f220008000a00 */
[----:B0-----:R-:W-:Y:S01]  /*8c60*/  MOV R4, UR4 ;  /* 0x0000000400047c02 */ /* 0x001fe20008000f00 */
[----:B------:R-:W-:Y:S01]  /*8c70*/  IMAD.U32 R5, RZ, RZ, UR5 ;  /* 0x00000005ff057e24 */ /* 0x000fe2000f8e00ff */
[----:B---3--:R-:W-:Y:S01]  /*8c80*/  MOV R6, UR6 ;  /* 0x0000000600067c02 */ /* 0x008fe20008000f00 */
[----:B------:R-:W-:Y:S01]  /*8c90*/  IMAD.U32 R7, RZ, RZ, UR7 ;  /* 0x00000007ff077e24 */ /* 0x000fe2000f8e00ff */
[----:B----4-:R-:W-:Y:S01]  /*8ca0*/  MOV R10, UR8 ;  /* 0x00000008000a7c02 */ /* 0x010fe20008000f00 */
[----:B-1----:R-:W-:-:S07]  /*8cb0*/  IMAD.U32 R11, RZ, RZ, UR9 ;  /* 0x00000009ff0b7e24 */ /* 0x002fce000f8e00ff */
[----:B------:R-:W-:-:S07]  /*8cc0*/  LEPC R20, `(.L_x_2715) ;  /* 0x000000001014794e */ /* 0x000fce0000000000 */
[----:B--2---:R-:W-:Y:S05]  /*8cd0*/  CALL.ABS.NOINC R2 ;  /* 0x0000000002007343 */ /* 0x004fea0003c00000 */
.L_x_2715:
[----:B------:R-:W-:Y:S05]  /*8ce0*/  BRA `(.L_x_2691) ;  /* 0x0000000400007947 */ /* 0x000fea0003800000 */
.L_x_2714:
        /* <DEDUP_REMOVED lines=21> */
.L_x_2717:
[----:B------:R-:W-:Y:S05]  /*8e40*/  BSYNC.RECONVERGENT B0 ;  /* 0x0000000000007941 */ /* 0x000fea0003800200 */
.L_x_2716:
[----:B------:R-:W-:-:S05]  /*8e50*/  LOP3.LUT R7, R0, 0x80, R7, 0xf8, !PT ;  /* 0x0000008000077812 */ /* 0x000fca00078ef807 */
[----:B------:R2:W-:Y:S01]  /*8e60*/  STG.E.U8 desc[UR36][R2.64], R7 ;  /* 0x0000000702007986 */ /* 0x0005e2000c101124 */
[----:B------:R-:W-:Y:S05]  /*8e70*/  BRA `(.L_x_2691) ;  /* 0x00000000009c7947 */ /* 0x000fea0003800000 */
.L_x_2713:
        /* <DEDUP_REMOVED lines=20> */
.L_x_2719:
[----:B------:R-:W-:Y:S02]  /*8fc0*/  ISETP.GT.U32.AND P0, PT, R6, 0x7f800000, PT ;  /* 0x7f8000000600780c */ /* 0x000fe40003f04070 */
[----:B------:R-:W-:-:S04]  /*8fd0*/  MOV R0, 0x7f ;  /* 0x0000007f00007802 */ /* 0x000fc80000000f00 */
[----:B------:R-:W-:-:S07]  /*8fe0*/  SEL R0, R0, 0x7c, P0 ;  /* 0x0000007c00007807 */ /* 0x000fce0000000000 */
.L_x_2720:
[----:B------:R-:W-:Y:S05]  /*8ff0*/  BSYNC.RECONVERGENT B0 ;  /* 0x0000000000007941 */ /* 0x000fea0003800200 */
.L_x_2718:
[----:B------:R-:W-:-:S04]  /*9000*/  SHF.R.U32.HI R5, RZ, 0x18, R7 ;  /* 0x00000018ff057819 */ /* 0x000fc80000011607 */
[----:B------:R-:W-:-:S05]  /*9010*/  LOP3.LUT R5, R0, 0x80, R5, 0xf8, !PT ;  /* 0x0000008000057812 */ /* 0x000fca00078ef805 */
[----:B------:R1:W-:Y:S01]  /*9020*/  STG.E.U8 desc[UR36][R2.64], R5 ;  /* 0x0000000502007986 */ /* 0x0003e2000c101124 */
[----:B------:R-:W-:Y:S05]  /*9030*/  BRA `(.L_x_2691) ;  /* 0x00000000002c7947 */ /* 0x000fea0003800000 */
.L_x_2712:
        /* <DEDUP_REMOVED lines=10> */
[----:B------:R0:W-:Y:S02]  /*90e0*/  STG.E.U16 desc[UR36][R2.64], R0 ;  /* 0x0000000002007986 */ /* 0x0001e4000c101524 */
.L_x_2691:
[----:B------:R-:W-:-:S07]  /*90f0*/  VIADD R19, R19, 0x80 ;  /* 0x0000008013137836 */ /* 0x000fce0000000000 */
.L_x_2628:
[----:B------:R-:W-:Y:S05]  /*9100*/  BSYNC.RECONVERGENT B7 ;  /* 0x0000000000077941 */ /* 0x000fea0003800200 */
.L_x_2627:
[----:B------:R-:W5:Y:S01]  /*9110*/  LDCU UR4, c[0x0][0x380] ;  /* 0x00007000ff0477ac */ /* 0x000f620008000800 */
[----:B------:R-:W-:Y:S01]  /*9120*/  BSSY.RECONVERGENT B7, `(.L_x_2721) ;  /* 0x000047f000077945 */ /* 0x000fe20003800200 */
[----:B-----5:R-:W-:-:S13]  /*9130*/  ISETP.GE.AND P0, PT, R19, UR4, PT ;  /* 0x0000000413007c0c */ /* 0x020fda000bf06270 */
[----:B------:R-:W-:Y:S05]  /*9140*/  @P0 BRA `(.L_x_2722) ;  /* 0x0000004400f00947 */ /* 0x000fea0003800000 */
[----:B------:R-:W5:Y:S01]  /*9150*/  LDCU UR4, c[0x0][0x388] ;  /* 0x00007100ff0477ac */ /* 0x000f620008000800 */
[----:B------:R-:W-:Y:S01]  /*9160*/  HFMA2 R18, -RZ, RZ, 0, 0 ;  /* 0x00000000ff127431 */ /* 0x000fe200000001ff */
[----:B------:R-:W-:Y:S01]  /*9170*/  MOV R22, RZ ;  /* 0x000000ff00167202 */ /* 0x000fe20000000f00 */
        /* <DEDUP_REMOVED lines=351> */
.L_x_2723:
        /* <DEDUP_REMOVED lines=16> */
[----:B--2---:R3:W4:Y:S02]  /*a870*/  I2F.F64.S16 R16, R2 ;  /* 0x0000000200107312 */ /* 0x0047240000101c00 */
[----:B---34-:R-:W-:Y:S05]  /*a880*/  BRA `(.L_x_2730) ;  /* 0x0000000c006c7947 */ /* 0x018fea0003800000 */
.L_x_2728:
[----:B------:R-:W2:Y:S02]  /*a890*/  LDG.E.U8 R2, desc[UR36][R2.64] ;  /* 0x0000002402027981 */ /* 0x000ea4000c1e1100 */
[----:B--2---:R3:W4:Y:S02]  /*a8a0*/  I2F.F64.U16 R16, R2 ;  /* 0x0000000200107312 */ /* 0x0047240000101800 */
[----:B---34-:R-:W-:Y:S05]  /*a8b0*/  BRA `(.L_x_2730) ;  /* 0x0000000c00607947 */ /* 0x018fea0003800000 */
.L_x_2727:
[----:B------:R-:W-:-:S09]  /*a8c0*/  UISETP.NE.AND UP0, UPT, UR4, 0x2, UPT ;  /* 0x000000020400788c */ /* 0x000fd2000bf05270 */
[----:B------:R-:W-:Y:S05]  /*a8d0*/  BRA.U !UP0, `(.L_x_2731) ;  /* 0x0000000108287547 */ /* 0x000fea000b800000 */
[----:B------:R-:W-:-:S09]  /*a8e0*/  UISETP.NE.AND UP0, UPT, UR4, 0x3, UPT ;  /* 0x000000030400788c */ /* 0x000fd2000bf05270 */
[----:B------:R-:W-:Y:S05]  /*a8f0*/  BRA.U !UP0, `(.L_x_2732) ;  /* 0x0000000108147547 */ /* 0x000fea000b800000 */
[----:B------:R-:W-:-:S09]  /*a900*/  UISETP.NE.AND UP0, UPT, UR4, 0x4, UPT ;  /* 0x000000040400788c */ /* 0x000fd2000bf05270 */
[----:B------:R-:W-:Y:S05]  /*a910*/  BRA.U UP0, `(.L_x_2729) ;  /* 0x0000000900ec7547 */ /* 0x000fea000b800000 */
[----:B------:R-:W2:Y:S02]  /*a920*/  LDG.E.64 R16, desc[UR36][R2.64] ;  /* 0x0000002402107981 */ /* 0x000ea4000c1e1b00 */
[----:B--2---:R-:W3:Y:S02]  /*a930*/  I2F.F64.S64 R16, R16 ;  /* 0x0000001000107312 */ /* 0x004ee40000301c00 */
[----:B---3--:R-:W-:Y:S05]  /*a940*/  BRA `(.L_x_2730) ;  /* 0x0000000c003c7947 */ /* 0x008fea0003800000 */
.L_x_2732:
[----:B------:R-:W2:Y:S02]  /*a950*/  LDG.E R2, desc[UR36][R2.64] ;  /* 0x0000002402027981 */ /* 0x000ea4000c1e1900 */
[----:B--2---:R3:W4:Y:S02]  /*a960*/  I2F.F64 R16, R2 ;  /* 0x0000000200107312 */ /* 0x0047240000201c00 */
[----:B---34-:R-:W-:Y:S05]  /*a970*/  BRA `(.L_x_2730) ;  /* 0x0000000c00307947 */ /* 0x018fea0003800000 */
.L_x_2731:
[----:B------:R-:W2:Y:S02]  /*a980*/  LDG.E.U16 R2, desc[UR36][R2.64] ;  /* 0x0000002402027981 */ /* 0x000ea4000c1e1500 */
[----:B--2---:R3:W4:Y:S02]  /*a990*/  I2F.F64.S16 R16, R2 ;  /* 0x0000000200107312 */ /* 0x0047240000101c00 */
[----:B---34-:R-:W-:Y:S05]  /*a9a0*/  BRA `(.L_x_2730) ;  /* 0x0000000c00247947 */ /* 0x018fea0003800000 */
.L_x_2726:
        /* <DEDUP_REMOVED lines=10> */
.L_x_2734:
[----:B------:R-:W2:Y:S02]  /*aa50*/  LDG.E.U16 R0, desc[UR36][R2.64] ;  /* 0x0000002402007981 */ /* 0x000ea4000c1e1500 */
[----:B--2---:R-:W-:-:S05]  /*aa60*/  HADD2.F32 R0, -RZ, R0.H0_H0 ;  /* 0x20000000ff007230 */ /* 0x004fca0000004100 */
[----:B------:R-:W-:-:S04]  /*aa70*/  FMUL.FTZ R0, R0, 1 ;  /* 0x3f80000000007820 */ /* 0x000fc80000410000 */
[----:B------:R4:W0:Y:S02]  /*aa80*/  F2F.F64.F32 R16, R0 ;  /* 0x0000000000107310 */ /* 0x0008240000201800 */
[----:B0---4-:R-:W-:Y:S05]  /*aa90*/  BRA `(.L_x_2730) ;  /* 0x0000000800e87947 */ /* 0x011fea0003800000 */
.L_x_2733:
        /* <DEDUP_REMOVED lines=10> */
.L_x_2736:
[----:B------:R-:W2:Y:S02]  /*ab40*/  LDG.E.U16 R2, desc[UR36][R2.64] ;  /* 0x0000002402027981 */ /* 0x000ea4000c1e1500 */
[----:B--2---:R-:W-:-:S05]  /*ab50*/  HADD2.F32 R0, -RZ, R2.H0_H0 ;  /* 0x20000002ff007230 */ /* 0x004fca0000004100 */
[----:B------:R-:W-:-:S04]  /*ab60*/  FMUL.FTZ R0, R0, 1 ;  /* 0x3f80000000007820 */ /* 0x000fc80000410000 */
[----:B------:R3:W4:Y:S02]  /*ab70*/  F2F.F64.F32 R16, R0 ;  /* 0x0000000000107310 */ /* 0x0007240000201800 */
[----:B---34-:R-:W-:Y:S05]  /*ab80*/  BRA `(.L_x_2730) ;  /* 0x0000000800ac7947 */ /* 0x018fea0003800000 */
.L_x_2735:
[----:B------:R3:W5:Y:S01]  /*ab90*/  LDG.E.64 R16, desc[UR36][R2.64] ;  /* 0x0000002402107981 */ /* 0x000762000c1e1b00 */
[----:B------:R-:W-:Y:S05]  /*aba0*/  BRA `(.L_x_2730) ;  /* 0x0000000800a47947 */ /* 0x000fea0003800000 */
.L_x_2725:
        /* <DEDUP_REMOVED lines=13> */
.L_x_2739:
[----:B------:R2:W5:Y:S01]  /*ac80*/  LDG.E.64 R16, desc[UR36][R2.64] ;  /* 0x0000002402107981 */ /* 0x000562000c1e1b00 */
[----:B------:R-:W-:Y:S05]  /*ac90*/  BRA `(.L_x_2730) ;  /* 0x0000000800687947 */ /* 0x000fea0003800000 */
.L_x_2738:
[----:B------:R-:W-:-:S09]  /*aca0*/  UISETP.NE.AND UP0, UPT, UR4, 0xf, UPT ;  /* 0x0000000f0400788c */ /* 0x000fd2000bf05270 */
[----:B------:R-:W-:Y:S05]  /*acb0*/  BRA.U !UP0, `(.L_x_2740) ;  /* 0x00000001089c7547 */ /* 0x000fea000b800000 */
[----:B------:R-:W-:-:S09]  /*acc0*/  UISETP.NE.AND UP0, UPT, UR4, 0x17, UPT ;  /* 0x000000170400788c */ /* 0x000fd2000bf05270 */
[----:B------:R-:W-:Y:S05]  /*acd0*/  BRA.U !UP0, `(.L_x_2741) ;  /* 0x00000001085c7547 */ /* 0x000fea000b800000 */
[----:B------:R-:W-:-:S09]  /*ace0*/  UISETP.NE.AND UP0, UPT, UR4, 0x18, UPT ;  /* 0x000000180400788c */ /* 0x000fd2000bf05270 */
[----:B------:R-:W-:Y:S05]  /*acf0*/  BRA.U UP0, `(.L_x_2729) ;  /* 0x0000000500f47547 */ /* 0x000fea000b800000 */
[----:B------:R-:W2:Y:S01]  /*ad00*/  LDG.E.U8 R0, desc[UR36][R2.64] ;  /* 0x0000002402007981 */ /* 0x000ea2000c1e1100 */
[----:B------:R-:W-:Y:S02]  /*ad10*/  HFMA2 R6, -RZ, RZ, 0, 1.847743988037109375e-06 ;  /* 0x0000001fff067431 */ /* 0x000fe400000001ff */
        /* <DEDUP_REMOVED lines=8> */
[----:B------:R-:W-:Y:S01]  /*ada0*/  IMAD.SHL.U32 R7, R5, 0x800000, RZ ;  /* 0x0080000005077824 */ /* 0x000fe200078e00ff */
[----:B------:R-:W-:-:S04]  /*adb0*/  IADD3 R5, PT, PT, R4, 0x1000000, RZ ;  /* 0x0100000004057810 */ /* 0x000fc80007ffe0ff */
        /* <DEDUP_REMOVED lines=9> */
.L_x_2741:
        /* <DEDUP_REMOVED lines=12> */
[----:B------:R2:W3:Y:S02]  /*af10*/  F2F.F64.F32 R16, R0 ;  /* 0x0000000000107310 */ /* 0x0004e40000201800 */
[----:B--23--:R-:W-:Y:S05]  /*af20*/  BRA `(.L_x_2730) ;  /* 0x0000000400c47947 */ /* 0x00cfea0003800000 */
.L_x_2740:
[----:B------:R-:W2:Y:S02]  /*af30*/  LDG.E.U16 R0, desc[UR36][R2.64] ;  /* 0x0000002402007981 */ /* 0x000ea4000c1e1500 */
[----:B--2---:R-:W-:-:S05]  /*af40*/  SHF.L.U32 R0, R0, 0x10, RZ ;  /* 0x0000001000007819 */ /* 0x004fca00000006ff */
[----:B------:R-:W-:-:S04]  /*af50*/  FMUL.FTZ R0, R0, 1 ;  /* 0x3f80000000007820 */ /* 0x000fc80000410000 */
[----:B------:R2:W3:Y:S02]  /*af60*/  F2F.F64.F32 R16, R0 ;  /* 0x0000000000107310 */ /* 0x0004e40000201800 */
[----:B--23--:R-:W-:Y:S05]  /*af70*/  BRA `(.L_x_2730) ;  /* 0x0000000400b07947 */ /* 0x00cfea0003800000 */
.L_x_2737:
        /* <DEDUP_REMOVED lines=11> */
.L_x_2744:
        /* <DEDUP_REMOVED lines=21> */
.L_x_2746:
[----:B------:R-:W-:Y:S05]  /*b180*/  BSYNC.RECONVERGENT B0 ;  /* 0x0000000000007941 */ /* 0x000fea0003800200 */
.L_x_2745:
[----:B------:R-:W-:Y:S01]  /*b190*/  IMAD.SHL.U32 R0, R0, 0x100000, RZ ;  /* 0x0010000000007824 */ /* 0x000fe200078e00ff */
[----:B------:R-:W-:-:S04]  /*b1a0*/  LEA R2, R2, 0x3b800000, 0x17 ;  /* 0x3b80000002027811 */ /* 0x000fc800078eb8ff */
[----:B------:R-:W-:-:S05]  /*b1b0*/  LOP3.LUT R0, R2, R0, R7, 0xfe, !PT ;  /* 0x0000000002007212 */ /* 0x000fca00078efe07 */
[----:B------:R-:W-:-:S04]  /*b1c0*/  FMUL.FTZ R0, R0, 1 ;  /* 0x3f80000000007820 */ /* 0x000fc80000410000 */
[----:B------:R2:W3:Y:S02]  /*b1d0*/  F2F.F64.F32 R16, R0 ;  /* 0x0000000000107310 */ /* 0x0004e40000201800 */
[----:B--23--:R-:W-:Y:S05]  /*b1e0*/  BRA `(.L_x_2730) ;  /* 0x0000000400147947 */ /* 0x00cfea0003800000 */
.L_x_2743:
        /* <DEDUP_REMOVED lines=21> */
.L_x_2748:
[----:B------:R-:W-:Y:S05]  /*b340*/  BSYNC.RECONVERGENT B0 ;  /* 0x0000000000007941 */ /* 0x000fea0003800200 */
.L_x_2747:
[----:B------:R-:W-:Y:S02]  /*b350*/  SHF.L.U32 R0, R0, 0x15, RZ ;  /* 0x0000001500007819 */ /* 0x000fe400000006ff */
[----:B------:R-:W-:-:S04]  /*b360*/  LEA R2, R2, 0x37800000, 0x17 ;  /* 0x3780000002027811 */ /* 0x000fc800078eb8ff */
[----:B------:R-:W-:-:S05]  /*b370*/  LOP3.LUT R0, R2, R0, R7, 0xfe, !PT ;  /* 0x0000000002007212 */ /* 0x000fca00078efe07 */
[----:B------:R-:W-:-:S04]  /*b380*/  FMUL.FTZ R0, R0, 1 ;  /* 0x3f80000000007820 */ /* 0x000fc80000410000 */
[----:B------:R2:W3:Y:S02]  /*b390*/  F2F.F64.F32 R16, R0 ;  /* 0x0000000000107310 */ /* 0x0004e40000201800 */
[----:B--23--:R-:W-:Y:S05]  /*b3a0*/  BRA `(.L_x_2730) ;  /* 0x0000000000a47947 */ /* 0x00cfea0003800000 */
.L_x_2742:
[----:B------:R-:W-:-:S09]  /*b3b0*/  UISETP.NE.AND UP0, UPT, UR4, 0x1c, UPT ;  /* 0x0000001c0400788c */ /* 0x000fd2000bf05270 */
[----:B------:R-:W-:Y:S05]  /*b3c0*/  BRA.U !UP0, `(.L_x_2749) ;  /* 0x0000000108947547 */ /* 0x000fea000b800000 */
[----:B------:R-:W-:-:S09]  /*b3d0*/  UISETP.NE.AND UP0, UPT, UR4, 0x1d, UPT ;  /* 0x0000001d0400788c */ /* 0x000fd2000bf05270 */
[----:B------:R-:W-:Y:S05]  /*b3e0*/  BRA.U !UP0, `(.L_x_2750) ;  /* 0x0000000108807547 */ /* 0x000fea000b800000 */
[----:B------:R-:W-:-:S09]  /*b3f0*/  UISETP.NE.AND UP0, UPT, UR4, 0x2c, UPT ;  /* 0x0000002c0400788c */ /* 0x000fd2000bf05270 */
[----:B------:R-:W-:Y:S05]  /*b400*/  BRA.U UP0, `(.L_x_2729) ;  /* 0x0000000100307547 */ /* 0x000fea000b800000 */
[----:B------:R-:W2:Y:S01]  /*b410*/  LDG.E.U8 R0, desc[UR36][R2.64] ;  /* 0x0000002402007981 */ /* 0x000ea2000c1e1100 */
[----:B------:R-:W-:Y:S02]  /*b420*/  HFMA2 R17, -RZ, RZ, 0.5, 0 ;  /* 0x38000000ff117431 */ /* 0x000fe400000001ff */
        /* <DEDUP_REMOVED lines=8> */
[----:B------:R0:W1:Y:S02]  /*b4b0*/  @P0 F2F.F64.F32 R16, R0 ;  /* 0x0000000000100310 */ /* 0x0000640000201800 */
[----:B01----:R-:W-:Y:S05]  /*b4c0*/  BRA `(.L_x_2730) ;  /* 0x00000000005c7947 */ /* 0x003fea0003800000 */
.L_x_2729:
[----:B------:R-:W-:Y:S01]  /*b4d0*/  MOV R2, 0x0 ;  /* 0x0000000000027802 */ /* 0x000fe20000000f00 */
[----:B------:R-:W0:Y:S01]  /*b4e0*/  LDCU.64 UR4, c[0x4][0x128] ;  /* 0x01002500ff0477ac */ /* 0x000e220008000a00 */
[----:B------:R-:W-:Y:S02]  /*b4f0*/  HFMA2 R8, -RZ, RZ, 0, 4.64916229248046875e-06 ;  /* 0x0000004eff087431 */ /* 0x000fe400000001ff */
[----:B------:R-:W-:Y:S01]  /*b500*/  IMAD.MOV.U32 R12, RZ, RZ, 0x1 ;  /* 0x00000001ff0c7424 */ /* 0x000fe200078e00ff */
[----:B------:R-:W-:Y:S01]  /*b510*/  MOV R13, RZ ;  /* 0x000000ff000d7202 */ /* 0x000fe20000000f00 */
[----:B------:R-:W1:Y:S01]  /*b520*/  LDCU.64 UR6, c[0x4][0x130] ;  /* 0x01002600ff0677ac */ /* 0x000e620008000a00 */
[----:B------:R-:W2:Y:S01]  /*b530*/  LDC.64 R2, c[0x4][R2] ;  /* 0x0100000002027b82 */ /* 0x000ea20000000a00 */
[----:B------:R-:W3:Y:S01]  /*b540*/  LDCU.64 UR8, c[0x4][0x8] ;  /* 0x01000100ff0877ac */ /* 0x000ee20008000a00 */
[----:B0-----:R-:W-:Y:S01]  /*b550*/  MOV R4, UR4 ;  /* 0x0000000400047c02 */ /* 0x001fe20008000f00 */
[----:B------:R-:W-:Y:S01]  /*b560*/  IMAD.U32 R5, RZ, RZ, UR5 ;  /* 0x00000005ff057e24 */ /* 0x000fe2000f8e00ff */
[----:B-1----:R-:W-:Y:S01]  /*b570*/  MOV R6, UR6 ;  /* 0x0000000600067c02 */ /* 0x002fe20008000f00 */
[----:B------:R-:W-:Y:S01]  /*b580*/  IMAD.U32 R7, RZ, RZ, UR7 ;  /* 0x00000007ff077e24 */ /* 0x000fe2000f8e00ff */
[----:B---3--:R-:W-:Y:S01]  /*b590*/  MOV R10, UR8 ;  /* 0x00000008000a7c02 */ /* 0x008fe20008000f00 */
[----:B------:R-:W-:-:S07]  /*b5a0*/  IMAD.U32 R11, RZ, RZ, UR9 ;  /* 0x00000009ff0b7e24 */ /* 0x000fce000f8e00ff */
[----:B------:R-:W-:-:S07]  /*b5b0*/  LEPC R20, `(.L_x_2751) ;  /* 0x000000001014794e */ /* 0x000fce0000000000 */
[----:B--2---:R-:W-:Y:S05]  /*b5c0*/  CALL.ABS.NOINC R2 ;  /* 0x0000000002007343 */ /* 0x004fea0003c00000 */
.L_x_2751:
[----:B------:R-:W-:Y:S01]  /*b5d0*/  CS2R R16, SRZ ;  /* 0x0000000000107805 */ /* 0x000fe2000001ff00 */
[----:B------:R-:W-:Y:S06]  /*b5e0*/  BRA `(.L_x_2730) ;  /* 0x0000000000147947 */ /* 0x000fec0003800000 */
.L_x_2750:
[----:B------:R-:W2:Y:S02]  /*b5f0*/  LDG.E.64 R16, desc[UR36][R2.64] ;  /* 0x0000002402107981 */ /* 0x000ea4000c1e1b00 */
[----:B--2---:R-:W0:Y:S02]  /*b600*/  I2F.F64.U64 R16, R16 ;  /* 0x0000001000107312 */ /* 0x004e240000301800 */
[----:B0-----:R-:W-:Y:S05]  /*b610*/  BRA `(.L_x_2730) ;  /* 0x0000000000087947 */ /* 0x001fea0003800000 */
.L_x_2749:
[----:B------:R-:W2:Y:S02]  /*b620*/  LDG.E R2, desc[UR36][R2.64] ;  /* 0x0000002402027981 */ /* 0x000ea4000c1e1900 */
[----:B--2---:R0:W1:Y:S02]  /*b630*/  I2F.F64.U32 R16, R2 ;  /* 0x0000000200107312 */ /* 0x0040640000201800 */
.L_x_2730:
[----:B------:R-:W-:Y:S05]  /*b640*/  BSYNC.RECONVERGENT B6 ;  /* 0x0000000000067941 */ /* 0x000fea0003800200 */
.L_x_2724:
        /* <DEDUP_REMOVED lines=18> */
.L_x_2756:
[----:B------:R-:W4:Y:S02]  /*b770*/  LDG.E.U8 R4, desc[UR36][R22.64] ;  /* 0x0000002416047981 */ /* 0x000f24000c1e1100 */
[----:B----4-:R-:W4:Y:S02]  /*b780*/  I2F.F64.U16 R4, R4 ;  /* 0x0000000400047312 */ /* 0x010f240000101800 */
[----:B----4-:R-:W-:Y:S05]  /*b790*/  BRA `(.L_x_2758) ;  /* 0x0000000c00607947 */ /* 0x010fea0003800000 */
.L_x_2755:
        /* <DEDUP_REMOVED lines=9> */
.L_x_2760:
[----:B------:R-:W4:Y:S02]  /*b830*/  LDG.E R4, desc[UR36][R22.64] ;  /* 0x0000002416047981 */ /* 0x000f24000c1e1900 */
[----:B----4-:R-:W4:Y:S02]  /*b840*/  I2F.F64 R4, R4 ;  /* 0x0000000400047312 */ /* 0x010f240000201c00 */
[----:B----4-:R-:W-:Y:S05]  /*b850*/  BRA `(.L_x_2758) ;  /* 0x0000000c00307947 */ /* 0x010fea0003800000 */
.L_x_2759:
[----:B------:R-:W4:Y:S02]  /*b860*/  LDG.E.U16 R4, desc[UR36][R22.64] ;  /* 0x0000002416047981 */ /* 0x000f24000c1e1500 */
[----:B----4-:R-:W4:Y:S02]  /*b870*/  I2F.F64.S16 R4, R4 ;  /* 0x0000000400047312 */ /* 0x010f240000101c00 */
[----:B----4-:R-:W-:Y:S05]  /*b880*/  BRA `(.L_x_2758) ;  /* 0x0000000c00247947 */ /* 0x010fea0003800000 */
.L_x_2754:
        /* <DEDUP_REMOVED lines=10> */
.L_x_2762:
[----:B------:R-:W4:Y:S02]  /*b930*/  LDG.E.U16 R0, desc[UR36][R22.64] ;  /* 0x0000002416007981 */ /* 0x000f24000c1e1500 */
[----:B----4-:R-:W-:-:S05]  /*b940*/  HADD2.F32 R0, -RZ, R0.H0_H0 ;  /* 0x20000000ff007230 */ /* 0x010fca0000004100 */
[----:B------:R-:W-:-:S04]  /*b950*/  FMUL.FTZ R0, R0, 1 ;  /* 0x3f80000000007820 */ /* 0x000fc80000410000 */
[----:B------:R4:W0:Y:S02]  /*b960*/  F2F.F64.F32 R4, R0 ;  /* 0x0000000000047310 */ /* 0x0008240000201800 */
[----:B0---4-:R-:W-:Y:S05]  /*b970*/  BRA `(.L_x_2758) ;  /* 0x0000000800e87947 */ /* 0x011fea0003800000 */
.L_x_2761:
        /* <DEDUP_REMOVED lines=10> */
.L_x_2764:
[----:B------:R-:W4:Y:S02]  /*ba20*/  LDG.E.U16 R22, desc[UR36][R22.64] ;  /* 0x0000002416167981 */ /* 0x000f24000c1e1500 */
[----:B----4-:R-:W-:-:S05]  /*ba30*/  HADD2.F32 R0, -RZ, R22.H0_H0 ;  /* 0x20000016ff007230 */ /* 0x010fca0000004100 */
[----:B------:R-:W-:-:S04]  /*ba40*/  FMUL.FTZ R0, R0, 1 ;  /* 0x3f80000000007820 */ /* 0x000fc80000410000 */
[----:B------:R4:W0:Y:S02]  /*ba50*/  F2F.F64.F32 R4, R0 ;  /* 0x0000000000047310 */ /* 0x0008240000201800 */
[----:B0---4-:R-:W-:Y:S05]  /*ba60*/  BRA `(.L_x_2758) ;  /* 0x0000000800ac7947 */ /* 0x011fea0003800000 */
.L_x_2763:
[----:B------:R4:W5:Y:S01]  /*ba70*/  LDG.E.64 R4, desc[UR36][R22.64] ;  /* 0x0000002416047981 */ /* 0x000962000c1e1b00 */
[----:B------:R-:W-:Y:S05]  /*ba80*/  BRA `(.L_x_2758) ;  /* 0x0000000800a47947 */ /* 0x000fea0003800000 */
.L_x_2753:
        /* <DEDUP_REMOVED lines=9> */
[----:B------:R-:W-:Y:S01]  /*bb20*/  HFMA2 R4, -RZ, RZ, 0, 0 ;  /* 0x00000000ff047431 */ /* 0x000fe200000001ff */
[----:B----4-:R-:W-:-:S04]  /*bb30*/  ISETP.NE.AND P0, PT, R22, RZ, PT ;  /* 0x000000ff1600720c */ /* 0x010fc80003f05270 */
[----:B------:R-:W-:Y:S01]  /*bb40*/  FSEL R5, RZ, 1.875, !P0 ;  /* 0x3ff00000ff057808 */ /* 0x000fe20004000000 */
[----:B------:R-:W-:Y:S08]  /*bb50*/  BRA `(.L_x_2758) ;  /* 0x0000000800707947 */ /* 0x000ff00003800000 */
.L_x_2767:
[----:B------:R4:W5:Y:S01]  /*bb60*/  LDG.E.64 R4, desc[UR36][R22.64] ;  /* 0x0000002416047981 */ /* 0x000962000c1e1b00 */
[----:B------:R-:W-:Y:S05]  /*bb70*/  BRA `(.L_x_2758) ;  /* 0x0000000800687947 */ /* 0x000fea0003800000 */
.L_x_2766:
        /* <DEDUP_REMOVED lines=27> */
.L_x_2769:
[----:B--23--:R-:W2:Y:S02]  /*bd30*/  LDG.E.U8 R3, desc[UR36][R22.64] ;  /* 0x0000002416037981 */ /* 0x00cea4000c1e1100 */
[C---:B--2---:R-:W-:Y:S01]  /*bd40*/  SHF.L.U32 R0, R3.reuse, 0x19, RZ ;  /* 0x0000001903007819 */ /* 0x044fe200000006ff */
[----:B------:R-:W-:-:S03]  /*bd50*/  IMAD.SHL.U32 R3, R3, 0x100, RZ ;  /* 0x0000010003037824 */ /* 0x000fc600078e00ff */
[----:B------:R-:W-:-:S13]  /*bd60*/  ISETP.GE.U32.AND P0, PT, R0, 0x8000000, PT ;  /* 0x080000000000780c */ /* 0x000fda0003f06070 */
[C---:B0-----:R-:W-:Y:S02]  /*bd70*/  @!P0 LOP3.LUT R2, R3.reuse, 0x7f00, RZ, 0xc0, !PT ;  /* 0x00007f0003028812 */ /* 0x041fe400078ec0ff */
        /* <DEDUP_REMOVED lines=8> */
[----:B0-2---:R-:W-:Y:S05]  /*be00*/  BRA `(.L_x_2758) ;  /* 0x0000000400c47947 */ /* 0x005fea0003800000 */
.L_x_2768:
[----:B------:R-:W4:Y:S02]  /*be10*/  LDG.E.U16 R0, desc[UR36][R22.64] ;  /* 0x0000002416007981 */ /* 0x000f24000c1e1500 */
[----:B----4-:R-:W-:-:S05]  /*be20*/  SHF.L.U32 R0, R0, 0x10, RZ ;  /* 0x0000001000007819 */ /* 0x010fca00000006ff */
[----:B------:R-:W-:-:S04]  /*be30*/  FMUL.FTZ R0, R0, 1 ;  /* 0x3f80000000007820 */ /* 0x000fc80000410000 */
[----:B------:R4:W0:Y:S02]  /*be40*/  F2F.F64.F32 R4, R0 ;  /* 0x0000000000047310 */ /* 0x0008240000201800 */
[----:B0---4-:R-:W-:Y:S05]  /*be50*/  BRA `(.L_x_2758) ;  /* 0x0000000400b07947 */ /* 0x011fea0003800000 */
.L_x_2765:
        /* <DEDUP_REMOVED lines=11> */
.L_x_2772:
        /* <DEDUP_REMOVED lines=21> */
.L_x_2774:
[----:B------:R-:W-:Y:S05]  /*c060*/  BSYNC.RECONVERGENT B0 ;  /* 0x0000000000007941 */ /* 0x000fea0003800200 */
.L_x_2773:
[----:B------:R-:W-:Y:S01]  /*c070*/  IMAD.SHL.U32 R0, R0, 0x100000, RZ ;  /* 0x0010000000007824 */ /* 0x000fe200078e00ff */
[----:B------:R-:W-:-:S04]  /*c080*/  LEA R2, R2, 0x3b800000, 0x17 ;  /* 0x3b80000002027811 */ /* 0x000fc800078eb8ff */
[----:B------:R-:W-:-:S05]  /*c090*/  LOP3.LUT R0, R2, R0, R7, 0xfe, !PT ;  /* 0x0000000002007212 */ /* 0x000fca00078efe07 */
[----:B------:R-:W-:-:S04]  /*c0a0*/  FMUL.FTZ R0, R0, 1 ;  /* 0x3f80000000007820 */ /* 0x000fc80000410000 */
[----:B------:R0:W2:Y:S02]  /*c0b0*/  F2F.F64.F32 R4, R0 ;  /* 0x0000000000047310 */ /* 0x0000a40000201800 */
[----:B0-2---:R-:W-:Y:S05]  /*c0c0*/  BRA `(.L_x_2758) ;  /* 0x0000000400147947 */ /* 0x005fea0003800000 */
.L_x_2771:
        /* <DEDUP_REMOVED lines=21> */
.L_x_2776:
[----:B------:R-:W-:Y:S05]  /*c220*/  BSYNC.RECONVERGENT B0 ;  /* 0x0000000000007941 */ /* 0x000fea0003800200 */
.L_x_2775:
[----:B------:R-:W-:Y:S02]  /*c230*/  SHF.L.U32 R0, R0, 0x15, RZ ;  /* 0x0000001500007819 */ /* 0x000fe400000006ff */
[----:B------:R-:W-:-:S04]  /*c240*/  LEA R2, R2, 0x37800000, 0x17 ;  /* 0x3780000002027811 */ /* 0x000fc800078eb8ff */
[----:B------:R-:W-:-:S05]  /*c250*/  LOP3.LUT R0, R2, R0, R7, 0xfe, !PT ;  /* 0x0000000002007212 */ /* 0x000fca00078efe07 */
[----:B------:R-:W-:-:S04]  /*c260*/  FMUL.FTZ R0, R0, 1 ;  /* 0x3f80000000007820 */ /* 0x000fc80000410000 */
[----:B------:R0:W2:Y:S02]  /*c270*/  F2F.F64.F32 R4, R0 ;  /* 0x0000000000047310 */ /* 0x0000a40000201800 */
[----:B0-2---:R-:W-:Y:S05]  /*c280*/  BRA `(.L_x_2758) ;  /* 0x0000000000a47947 */ /* 0x005fea0003800000 */
.L_x_2770:
[----:B------:R-:W-:-:S09]  /*c290*/  UISETP.NE.AND UP0, UPT, UR4, 0x1c, UPT ;  /* 0x0000001c0400788c */ /* 0x000fd2000bf05270 */
[----:B------:R-:W-:Y:S05]  /*c2a0*/  BRA.U !UP0, `(.L_x_2777) ;  /* 0x0000000108947547 */ /* 0x000fea000b800000 */
[----:B------:R-:W-:-:S09]  /*c2b0*/  UISETP.NE.AND UP0, UPT, UR4, 0x1d, UPT ;  /* 0x0000001d0400788c */ /* 0x000fd2000bf05270 */
[----:B------:R-:W-:Y:S05]  /*c2c0*/  BRA.U !UP0, `(.L_x_2778) ;  /* 0x0000000108807547 */ /* 0x000fea000b800000 */
[----:B------:R-:W-:-:S09]  /*c2d0*/  UISETP.NE.AND UP0, UPT, UR4, 0x2c, UPT ;  /* 0x0000002c0400788c */ /* 0x000fd2000bf05270 */
[----:B------:R-:W-:Y:S05]  /*c2e0*/  BRA.U UP0, `(.L_x_2757) ;  /* 0x0000000100307547 */ /* 0x000fea000b800000 */
[----:B------:R-:W4:Y:S01]  /*c2f0*/  LDG.E.U8 R0, desc[UR36][R22.64] ;  /* 0x0000002416007981 */ /* 0x000f22000c1e1100 */
[----:B------:R-:W-:Y:S02]  /*c300*/  HFMA2 R5, -RZ, RZ, 0.5, 0 ;  /* 0x38000000ff057431 */ /* 0x000fe400000001ff */
        /* <DEDUP_REMOVED lines=10> */
.L_x_2757:
[----:B0-23--:R-:W-:Y:S01]  /*c3b0*/  MOV R2, 0x0 ;  /* 0x0000000000027802 */ /* 0x00dfe20000000f00 */
[----:B------:R-:W0:Y:S01]  /*c3c0*/  LDCU.64 UR4, c[0x4][0x128] ;  /* 0x01002500ff0477ac */ /* 0x000e220008000a00 */
[----:B------:R-:W-:Y:S02]  /*c3d0*/  HFMA2 R8, -RZ, RZ, 0, 4.64916229248046875e-06 ;  /* 0x0000004eff087431 */ /* 0x000fe400000001ff */
[----:B------:R-:W-:Y:S01]  /*c3e0*/  IMAD.MOV.U32 R12, RZ, RZ, 0x1 ;  /* 0x00000001ff0c7424 */ /* 0x000fe200078e00ff */
[----:B------:R-:W-:Y:S01]  /*c3f0*/  MOV R13, RZ ;  /* 0x000000ff000d7202 */ /* 0x000fe20000000f00 */
[----:B------:R-:W2:Y:S01]  /*c400*/  LDCU.64 UR6, c[0x4][0x130] ;  /* 0x01002600ff0677ac */ /* 0x000ea20008000a00 */
[----:B------:R-:W3:Y:S01]  /*c410*/  LDC.64 R2, c[0x4][R2] ;  /* 0x0100000002027b82 */ /* 0x000ee20000000a00 */
[----:B------:R-:W4:Y:S01]  /*c420*/  LDCU.64 UR8, c[0x4][0x8] ;  /* 0x01000100ff0877ac */ /* 0x000f220008000a00 */
[----:B0-----:R-:W-:Y:S01]  /*c430*/  MOV R4, UR4 ;  /* 0x0000000400047c02 */ /* 0x001fe20008000f00 */
[----:B------:R-:W-:Y:S01]  /*c440*/  IMAD.U32 R5, RZ, RZ, UR5 ;  /* 0x00000005ff057e24 */ /* 0x000fe2000f8e00ff */
[----:B--2---:R-:W-:Y:S01]  /*c450*/  MOV R6, UR6 ;  /* 0x0000000600067c02 */ /* 0x004fe20008000f00 */
[----:B------:R-:W-:Y:S01]  /*c460*/  IMAD.U32 R7, RZ, RZ, UR7 ;  /* 0x00000007ff077e24 */ /* 0x000fe2000f8e00ff */
[----:B----4-:R-:W-:Y:S01]  /*c470*/  MOV R10, UR8 ;  /* 0x00000008000a7c02 */ /* 0x010fe20008000f00 */
[----:B------:R-:W-:-:S07]  /*c480*/  IMAD.U32 R11, RZ, RZ, UR9 ;  /* 0x00000009ff0b7e24 */ /* 0x000fce000f8e00ff */
[----:B------:R-:W-:-:S07]  /*c490*/  LEPC R20, `(.L_x_2779) ;  /* 0x000000001014794e */ /* 0x000fce0000000000 */
[----:B-1-3-5:R-:W-:Y:S05]  /*c4a0*/  CALL.ABS.NOINC R2 ;  /* 0x0000000002007343 */ /* 0x02afea0003c00000 */
.L_x_2779:
[----:B------:R-:W-:Y:S01]  /*c4b0*/  CS2R R4, SRZ ;  /* 0x0000000000047805 */ /* 0x000fe2000001ff00 */
[----:B------:R-:W-:Y:S06]  /*c4c0*/  BRA `(.L_x_2758) ;  /* 0x0000000000147947 */ /* 0x000fec0003800000 */
.L_x_2778:
[----:B------:R-:W4:Y:S02]  /*c4d0*/  LDG.E.64 R4, desc[UR36][R22.64] ;  /* 0x0000002416047981 */ /* 0x000f24000c1e1b00 */
[----:B----4-:R-:W4:Y:S02]  /*c4e0*/  I2F.F64.U64 R4, R4 ;  /* 0x0000000400047312 */ /* 0x010f240000301800 */
[----:B----4-:R-:W-:Y:S05]  /*c4f0*/  BRA `(.L_x_2758) ;  /* 0x0000000000087947 */ /* 0x010fea0003800000 */
.L_x_2777:
[----:B------:R-:W4:Y:S02]  /*c500*/  LDG.E R4, desc[UR36][R22.64] ;  /* 0x0000002416047981 */ /* 0x000f24000c1e1900 */
[----:B----4-:R-:W4:Y:S02]  /*c510*/  I2F.F64.U32 R4, R4 ;  /* 0x0000000400047312 */ /* 0x010f240000201800 */
.L_x_2758:
[----:B------:R-:W-:Y:S05]  /*c520*/  BSYNC.RECONVERGENT B6 ;  /* 0x0000000000067941 */ /* 0x000fea0003800200 */
.L_x_2752:
[----:B------:R-:W0:Y:S01]  /*c530*/  LDCU.64 UR4, c[0x0][0x5e8] ;  /* 0x0000bd00ff0477ac */ /* 0x000e220008000a00 */
[----:B-1---5:R-:W-:Y:S01]  /*c540*/  DSETP.GT.AND P0, PT, R16, RZ, PT ;  /* 0x000000ff1000722a */ /* 0x022fe20003f04000 */
[----:B------:R-:W4:Y:S01]  /*c550*/  LDCU.64 UR6, c[0x0][0x600] ;  /* 0x0000c000ff0677ac */ /* 0x000f220008000a00 */
[----:B0-23--:R-:W-:Y:S01]  /*c560*/  IADD3 R2, P1, PT, R18, UR4, RZ ;  /* 0x0000000412027c10 */ /* 0x00dfe2000ff3e0ff */
        /* <DEDUP_REMOVED lines=21> */
.L_x_2783:
[----:B------:R-:W0:Y:S02]  /*c6c0*/  F2I.S64.F64.TRUNC R4, R4 ;  /* 0x0000000400047311 */ /* 0x000e24000030d900 */
[----:B0-----:R-:W-:-:S05]  /*c6d0*/  MOV R7, R4 ;  /* 0x0000000400077202 */ /* 0x001fca0000000f00 */
[----:B------:R0:W-:Y:S01]  /*c6e0*/  STG.E.U8 desc[UR36][R2.64], R7 ;  /* 0x0000000702007986 */ /* 0x0001e2000c101124 */
[----:B------:R-:W-:Y:S05]  /*c6f0*/  BRA `(.L_x_2785) ;  /* 0x0000001000807947 */ /* 0x000fea0003800000 */
.L_x_2782:
        /* <DEDUP_REMOVED lines=9> */
.L_x_2787:
[----:B------:R-:W0:Y:S02]  /*c790*/  F2I.F64.TRUNC R5, R4 ;  /* 0x0000000400057311 */ /* 0x000e24000030d100 */
[----:B0-----:R0:W-:Y:S01]  /*c7a0*/  STG.E desc[UR36][R2.64], R5 ;  /* 0x0000000502007986 */ /* 0x0011e2000c101924 */
[----:B------:R-:W-:Y:S05]  /*c7b0*/  BRA `(.L_x_2785) ;  /* 0x0000001000507947 */ /* 0x000fea0003800000 */
.L_x_2786:
[----:B------:R-:W0:Y:S02]  /*c7c0*/  F2I.F64.TRUNC R5, R4 ;  /* 0x0000000400057311 */ /* 0x000e24000030d100 */
[----:B0-----:R0:W-:Y:S01]  /*c7d0*/  STG.E.U16 desc[UR36][R2.64], R5 ;  /* 0x0000000502007986 */ /* 0x0011e2000c101524 */
[----:B------:R-:W-:Y:S05]  /*c7e0*/  BRA `(.L_x_2785) ;  /* 0x0000001000447947 */ /* 0x000fea0003800000 */
.L_x_2781:
        /* <DEDUP_REMOVED lines=17> */
.L_x_2789:
        /* <DEDUP_REMOVED lines=12> */
.L_x_2788:
        /* <DEDUP_REMOVED lines=18> */
.L_x_2791:
        /* <DEDUP_REMOVED lines=13> */
.L_x_2790:
[----:B------:R4:W-:Y:S01]  /*cbb0*/  STG.E.64 desc[UR36][R2.64], R4 ;  /* 0x0000000402007986 */ /* 0x0009e2000c101b24 */
[----:B------:R-:W-:Y:S05]  /*cbc0*/  BRA `(.L_x_2785) ;  /* 0x0000000c004c7947 */ /* 0x000fea0003800000 */
.L_x_2780:
        /* <DEDUP_REMOVED lines=13> */
.L_x_2795:
        /* <DEDUP_REMOVED lines=26> */
.L_x_2798:
[----:B------:R-:W-:-:S04]  /*ce40*/  SHF.R.U32.HI R5, RZ, 0x18, R7 ;  /* 0x00000018ff057819 */ /* 0x000fc80000011607 */
[----:B------:R-:W-:-:S07]  /*ce50*/  LOP3.LUT R0, R0, 0x80, R5, 0xf8, !PT ;  /* 0x0000008000007812 */ /* 0x000fce00078ef805 */
.L_x_2797:
[----:B------:R-:W-:Y:S05]  /*ce60*/  BSYNC.RECONVERGENT B0 ;  /* 0x0000000000007941 */ /* 0x000fea0003800200 */
.L_x_2796:
[----:B------:R0:W-:Y:S01]  /*ce70*/  STG.E.U8 desc[UR36][R2.64], R0 ;  /* 0x0000000002007986 */ /* 0x0001e2000c101124 */
[----:B------:R-:W-:Y:S05]  /*ce80*/  BRA `(.L_x_2785) ;  /* 0x00000008009c7947 */ /* 0x000fea0003800000 */
.L_x_2794:
        /* <DEDUP_REMOVED lines=26> */
.L_x_2801:
[----:B------:R-:W-:-:S04]  /*d030*/  SHF.R.U32.HI R5, RZ, 0x18, R7 ;  /* 0x00000018ff057819 */ /* 0x000fc80000011607 */
[----:B------:R-:W-:-:S07]  /*d040*/  LOP3.LUT R0, R0, 0x80, R5, 0xf8, !PT ;  /* 0x0000008000007812 */ /* 0x000fce00078ef805 */
.L_x_2800:
[----:B------:R-:W-:Y:S05]  /*d050*/  BSYNC.RECONVERGENT B0 ;  /* 0x0000000000007941 */ /* 0x000fea0003800200 */
.L_x_2799:
[----:B------:R0:W-:Y:S01]  /*d060*/  STG.E.U8 desc[UR36][R2.64], R0 ;  /* 0x0000000002007986 */ /* 0x0001e2000c101124 */
[----:B------:R-:W-:Y:S05]  /*d070*/  BRA `(.L_x_2785) ;  /* 0x0000000800207947 */ /* 0x000fea0003800000 */
.L_x_2793:
        /* <DEDUP_REMOVED lines=30> */
.L_x_2803:
[----:B------:R-:W0:Y:S02]  /*d260*/  F2I.U64.F64.TRUNC R4, R4 ;  /* 0x0000000400047311 */ /* 0x000e24000030d800 */
[----:B0-----:R0:W-:Y:S01]  /*d270*/  STG.E.64 desc[UR36][R2.64], R4 ;  /* 0x0000000402007986 */ /* 0x0011e2000c101b24 */
[----:B------:R-:W-:Y:S05]  /*d280*/  BRA `(.L_x_2785) ;  /* 0x00000004009c7947 */ /* 0x000fea0003800000 */
.L_x_2802:
[----:B------:R-:W0:Y:S02]  /*d290*/  F2I.U32.F64.TRUNC R5, R4 ;  /* 0x0000000400057311 */ /* 0x000e24000030d000 */
[----:B0-----:R0:W-:Y:S01]  /*d2a0*/  STG.E desc[UR36][R2.64], R5 ;  /* 0x0000000502007986 */ /* 0x0011e2000c101924 */
[----:B------:R-:W-:Y:S05]  /*d2b0*/  BRA `(.L_x_2785) ;  /* 0x0000000400907947 */ /* 0x000fea0003800000 */
.L_x_2792:
        /* <DEDUP_REMOVED lines=10> */
.L_x_2805:
[----:B------:R-:W-:-:S05]  /*d360*/  CS2R R6, SRZ ;  /* 0x0000000000067805 */ /* 0x000fca000001ff00 */
[----:B------:R0:W-:Y:S01]  /*d370*/  STG.E.128 desc[UR36][R2.64], R4 ;  /* 0x0000000402007986 */ /* 0x0001e2000c101d24 */
[----:B------:R-:W-:Y:S05]  /*d380*/  BRA `(.L_x_2785) ;  /* 0x00000004005c7947 */ /* 0x000fea0003800000 */
.L_x_2804:
[----:B------:R-:W-:-:S09]  /*d390*/  UISETP.NE.AND UP0, UPT, UR4, 0xf, UPT ;  /* 0x0000000f0400788c */ /* 0x000fd2000bf05270 */
[----:B------:R-:W-:Y:S05]  /*d3a0*/  BRA.U !UP0, `(.L_x_2806) ;  /* 0x0000000508287547 */ /* 0x000fea000b800000 */
[----:B------:R-:W-:-:S09]  /*d3b0*/  UISETP.NE.AND UP0, UPT, UR4, 0x17, UPT ;  /* 0x000000170400788c */ /* 0x000fd2000bf05270 */
[----:B------:R-:W-:Y:S05]  /*d3c0*/  BRA.U !UP0, `(.L_x_2807) ;  /* 0x0000000108b07547 */ /* 0x000fea000b800000 */
[----:B------:R-:W-:-:S09]  /*d3d0*/  UISETP.NE.AND UP0, UPT, UR4, 0x18, UPT ;  /* 0x000000180400788c */ /* 0x000fd2000bf05270 */
[----:B------:R-:W-:Y:S05]  /*d3e0*/  BRA.U !UP0, `(.L_x_2808) ;  /* 0x0000000108447547 */ /* 0x000fea000b800000 */
.L_x_2784:
        /* <DEDUP_REMOVED lines=16> */
.L_x_2809:
[----:B------:R-:W-:Y:S05]  /*d4f0*/  BRA `(.L_x_2785) ;  /* 0x0000000400007947 */ /* 0x000fea0003800000 */
.L_x_2808:
        /* <DEDUP_REMOVED lines=21> */
.L_x_2811:
[----:B------:R-:W-:Y:S05]  /*d650*/  BSYNC.RECONVERGENT B0 ;  /* 0x0000000000007941 */ /* 0x000fea0003800200 */
.L_x_2810:
[----:B------:R-:W-:-:S05]  /*d660*/  LOP3.LUT R7, R0, 0x80, R7, 0xf8, !PT ;  /* 0x0000008000077812 */ /* 0x000fca00078ef807 */
[----:B------:R0:W-:Y:S01]  /*d670*/  STG.E.U8 desc[UR36][R2.64], R7 ;  /* 0x0000000702007986 */ /* 0x0001e2000c101124 */
[----:B------:R-:W-:Y:S05]  /*d680*/  BRA `(.L_x_2785) ;  /* 0x00000000009c7947 */ /* 0x000fea0003800000 */
.L_x_2807:
        /* <DEDUP_REMOVED lines=20> */
.L_x_2813:
[----:B------:R-:W-:Y:S02]  /*d7d0*/  ISETP.GT.U32.AND P0, PT, R6, 0x7f800000, PT ;  /* 0x7f8000000600780c */ /* 0x000fe40003f04070 */
[----:B------:R-:W-:-:S04]  /*d7e0*/  MOV R0, 0x7f ;  /* 0x0000007f00007802 */ /* 0x000fc80000000f00 */
[----:B------:R-:W-:-:S07]  /*d7f0*/  SEL R0, R0, 0x7c, P0 ;  /* 0x0000007c00007807 */ /* 0x000fce0000000000 */
.L_x_2814:
[----:B------:R-:W-:Y:S05]  /*d800*/  BSYNC.RECONVERGENT B0 ;  /* 0x0000000000007941 */ /* 0x000fea0003800200 */
.L_x_2812:
[----:B------:R-:W-:-:S04]  /*d810*/  SHF.R.U32.HI R5, RZ, 0x18, R7 ;  /* 0x00000018ff057819 */ /* 0x000fc80000011607 */
[----:B------:R-:W-:-:S05]  /*d820*/  LOP3.LUT R5, R0, 0x80, R5, 0xf8, !PT ;  /* 0x0000008000057812 */ /* 0x000fca00078ef805 */
[----:B------:R0:W-:Y:S01]  /*d830*/  STG.E.U8 desc[UR36][R2.64], R5 ;  /* 0x0000000502007986 */ /* 0x0001e2000c101124 */
[----:B------:R-:W-:Y:S05]  /*d840*/  BRA `(.L_x_2785) ;  /* 0x00000000002c7947 */ /* 0x000fea0003800000 */
.L_x_2806:
        /* <DEDUP_REMOVED lines=11> */
.L_x_2785:
[----:B------:R-:W-:-:S07]  /*d900*/  VIADD R19, R19, 0x80 ;  /* 0x0000008013137836 */ /* 0x000fce0000000000 */
.L_x_2722:
[----:B------:R-:W-:Y:S05]  /*d910*/  BSYNC.RECONVERGENT B7 ;  /* 0x0000000000077941 */ /* 0x000fea0003800200 */
.L_x_2721:
[----:B------:R-:W5:Y:S02]  /*d920*/  LDCU UR4, c[0x0][0x380] ;  /* 0x00007000ff0477ac */ /* 0x000f640008000800 */
[----:B-----5:R-:W-:-:S13]  /*d930*/  ISETP.GE.AND P0, PT, R19, UR4, PT ;  /* 0x0000000413007c0c */ /* 0x020fda000bf06270 */
[----:B------:R-:W-:Y:S05]  /*d940*/  @P0 EXIT ;  /* 0x000000000000094d */ /* 0x000fea0003800000 */
        /* <DEDUP_REMOVED lines=354> */
.L_x_2815:
        /* <DEDUP_REMOVED lines=19> */
[----:B--2---:R1:W2:Y:S02]  /*f0a0*/  I2F.F64.S16 R18, R2 ;  /* 0x0000000200127312 */ /* 0x0042a40000101c00 */
[----:B-12---:R-:W-:Y:S05]  /*f0b0*/  BRA `(.L_x_2822) ;  /* 0x0000000c006c7947 */ /* 0x006fea0003800000 */
.L_x_2820:
[----:B------:R-:W2:Y:S02]  /*f0c0*/  LDG.E.U8 R2, desc[UR36][R2.64] ;  /* 0x0000002402027981 */ /* 0x000ea4000c1e1100 */
[----:B--2---:R1:W2:Y:S02]  /*f0d0*/  I2F.F64.U16 R18, R2 ;  /* 0x0000000200127312 */ /* 0x0042a40000101800 */
[----:B-12---:R-:W-:Y:S05]  /*f0e0*/  BRA `(.L_x_2822) ;  /* 0x0000000c00607947 */ /* 0x006fea0003800000 */
.L_x_2819:
[----:B------:R-:W-:-:S09]  /*f0f0*/  UISETP.NE.AND UP0, UPT, UR4, 0x2, UPT ;  /* 0x000000020400788c */ /* 0x000fd2000bf05270 */
[----:B------:R-:W-:Y:S05]  /*f100*/  BRA.U !UP0, `(.L_x_2823) ;  /* 0x0000000108287547 */ /* 0x000fea000b800000 */
[----:B------:R-:W-:-:S09]  /*f110*/  UISETP.NE.AND UP0, UPT, UR4, 0x3, UPT ;  /* 0x000000030400788c */ /* 0x000fd2000bf05270 */
[----:B------:R-:W-:Y:S05]  /*f120*/  BRA.U !UP0, `(.L_x_2824) ;  /* 0x0000000108147547 */ /* 0x000fea000b800000 */
[----:B------:R-:W-:-:S09]  /*f130*/  UISETP.NE.AND UP0, UPT, UR4, 0x4, UPT ;  /* 0x000000040400788c */ /* 0x000fd2000bf05270 */
[----:B------:R-:W-:Y:S05]  /*f140*/  BRA.U UP0, `(.L_x_2821) ;  /* 0x0000000900ec7547 */ /* 0x000fea000b800000 */
[----:B------:R-:W2:Y:S02]  /*f150*/  LDG.E.64 R18, desc[UR36][R2.64] ;  /* 0x0000002402127981 */ /* 0x000ea4000c1e1b00 */
[----:B--2---:R-:W1:Y:S02]  /*f160*/  I2F.F64.S64 R18, R18 ;  /* 0x0000001200127312 */ /* 0x004e640000301c00 */
[----:B-1----:R-:W-:Y:S05]  /*f170*/  BRA `(.L_x_2822) ;  /* 0x0000000c003c7947 */ /* 0x002fea0003800000 */
.L_x_2824:
[----:B------:R-:W2:Y:S02]  /*f180*/  LDG.E R2, desc[UR36][R2.64] ;  /* 0x0000002402027981 */ /* 0x000ea4000c1e1900 */
[----:B--2---:R1:W2:Y:S02]  /*f190*/  I2F.F64 R18, R2 ;  /* 0x0000000200127312 */ /* 0x0042a40000201c00 */
[----:B-12---:R-:W-:Y:S05]  /*f1a0*/  BRA `(.L_x_2822) ;  /* 0x0000000c00307947 */ /* 0x006fea0003800000 */
.L_x_2823:
[----:B------:R-:W2:Y:S02]  /*f1b0*/  LDG.E.U16 R2, desc[UR36][R2.64] ;  /* 0x0000002402027981 */ /* 0x000ea4000c1e1500 */
[----:B--2---:R1:W2:Y:S02]  /*f1c0*/  I2F.F64.S16 R18, R2 ;  /* 0x0000000200127312 */ /* 0x0042a40000101c00 */
[----:B-12---:R-:W-:Y:S05]  /*f1d0*/  BRA `(.L_x_2822) ;  /* 0x0000000c00247947 */ /* 0x006fea0003800000 */
.L_x_2818:
        /* <DEDUP_REMOVED lines=10> */
.L_x_2826:
[----:B------:R-:W2:Y:S02]  /*f280*/  LDG.E.U16 R0, desc[UR36][R2.64] ;  /* 0x0000002402007981 */ /* 0x000ea4000c1e1500 */
[----:B--2---:R-:W-:-:S05]  /*f290*/  HADD2.F32 R0, -RZ, R0.H0_H0 ;  /* 0x20000000ff007230 */ /* 0x004fca0000004100 */
[----:B------:R-:W-:-:S04]  /*f2a0*/  FMUL.FTZ R0, R0, 1 ;  /* 0x3f80000000007820 */ /* 0x000fc80000410000 */
[----:B------:R0:W1:Y:S02]  /*f2b0*/  F2F.F64.F32 R18, R0 ;  /* 0x0000000000127310 */ /* 0x0000640000201800 */
[----:B01----:R-:W-:Y:S05]  /*f2c0*/  BRA `(.L_x_2822) ;  /* 0x0000000800e87947 */ /* 0x003fea0003800000 */
.L_x_2825:
        /* <DEDUP_REMOVED lines=10> */
.L_x_2828:
[----:B------:R-:W2:Y:S02]  /*f370*/  LDG.E.U16 R2, desc[UR36][R2.64] ;  /* 0x0000002402027981 */ /* 0x000ea4000c1e1500 */
[----:B--2---:R-:W-:-:S05]  /*f380*/  HADD2.F32 R0, -RZ, R2.H0_H0 ;  /* 0x20000002ff007230 */ /* 0x004fca0000004100 */
[----:B------:R-:W-:-:S04]  /*f390*/  FMUL.FTZ R0, R0, 1 ;  /* 0x3f80000000007820 */ /* 0x000fc80000410000 */
[----:B------:R1:W2:Y:S02]  /*f3a0*/  F2F.F64.F32 R18, R0 ;  /* 0x0000000000127310 */ /* 0x0002a40000201800 */
[----:B-12---:R-:W-:Y:S05]  /*f3b0*/  BRA `(.L_x_2822) ;  /* 0x0000000800ac7947 */ /* 0x006fea0003800000 */
.L_x_2827:
[----:B------:R0:W5:Y:S01]  /*f3c0*/  LDG.E.64 R18, desc[UR36][R2.64] ;  /* 0x0000002402127981 */ /* 0x000162000c1e1b00 */
[----:B------:R-:W-:Y:S05]  /*f3d0*/  BRA `(.L_x_2822) ;  /* 0x0000000800a47947 */ /* 0x000fea0003800000 */
.L_x_2817:
        /* <DEDUP_REMOVED lines=13> */
.L_x_2831:
[----:B------:R3:W5:Y:S01]  /*f4b0*/  LDG.E.64 R18, desc[UR36][R2.64] ;  /* 0x0000002402127981 */ /* 0x000762000c1e1b00 */
[----:B------:R-:W-:Y:S05]  /*f4c0*/  BRA `(.L_x_2822) ;  /* 0x0000000800687947 */ /* 0x000fea0003800000 */
.L_x_2830:
        /* <DEDUP_REMOVED lines=12> */
[----:B0-----:R-:W-:-:S04]  /*f590*/  IADD3 R5, PT, PT, -R5, RZ, RZ ;  /* 0x000000ff05057210 */ /* 0x001fc80007ffe1ff */
[----:B------:R-:W-:-:S05]  /*f5a0*/  VIADDMNMX.U32 R5, R5, R6, 0x4, !PT ;  /* 0x0000000405057446 */ /* 0x000fca0007800006 */
[----:B------:R-:W-:-:S05]  /*f5b0*/  VIADD R5, R5, 0xfffffffc ;  /* 0xfffffffc05057836 */ /* 0x000fca0000000000 */
[C---:B------:R-:W-:Y:S02]  /*f5c0*/  SHF.L.U32 R6, R4.reuse, R5, RZ ;  /* 0x0000000504067219 */ /* 0x040fe400000006ff */
[----:B------:R-:W-:Y:S01]  /*f5d0*/  SHF.L.U32 R7, R5, 0x17, RZ ;  /* 0x0000001705077819 */ /* 0x000fe200000006ff */
[----:B------:R-:W-:-:S03]  /*f5e0*/  VIADD R5, R4, 0x1000000 ;  /* 0x0100000004057836 */ /* 0x000fc60000000000 */
[----:B------:R-:W-:Y:S02]  /*f5f0*/  LEA.HI R6, R6, -R7, RZ, 0x1c ;  /* 0x8000000706067211 */ /* 0x000fe400078fe0ff */
[----:B------:R-:W-:Y:S02]  /*f600*/  SHF.R.S32.HI R5, RZ, 0x8, R5 ;  /* 0x00000008ff057819 */ /* 0x000fe40000011405 */
[----:B------:R-:W-:-:S04]  /*f610*/  IADD3 R6, PT, PT, R6, 0x3c000000, RZ ;  /* 0x3c00000006067810 */ /* 0x000fc80007ffe0ff */
[----:B------:R-:W-:-:S04]  /*f620*/  LOP3.LUT R5, R6, 0x7f800000, R5, 0xf8, !PT ;  /* 0x7f80000006057812 */ /* 0x000fc800078ef805 */
[----:B------:R-:W-:-:S04]  /*f630*/  SEL R5, R5, RZ, P0 ;  /* 0x000000ff05057207 */ /* 0x000fc80000000000 */
[----:B------:R-:W-:-:S05]  /*f640*/  LOP3.LUT R5, R5, 0x80000000, R0, 0xf8, !PT ;  /* 0x8000000005057812 */ /* 0x000fca00078ef800 */
[----:B------:R-:W-:-:S04]  /*f650*/  FMUL.FTZ R5, R5, 1 ;  /* 0x3f80000005057820 */ /* 0x000fc80000410000 */
[----:B------:R3:W4:Y:S02]  /*f660*/  F2F.F64.F32 R18, R5 ;  /* 0x0000000500127310 */ /* 0x0007240000201800 */
[----:B---34-:R-:W-:Y:S05]  /*f670*/  BRA `(.L_x_2822) ;  /* 0x0000000400fc7947 */ /* 0x018fea0003800000 */
.L_x_2833:
        /* <DEDUP_REMOVED lines=13> */
[----:B---34-:R-:W-:Y:S05]  /*f750*/  BRA `(.L_x_2822) ;  /* 0x0000000400c47947 */ /* 0x018fea0003800000 */
.L_x_2832:
[----:B------:R-:W2:Y:S02]  /*f760*/  LDG.E.U16 R0, desc[UR36][R2.64] ;  /* 0x0000002402007981 */ /* 0x000ea4000c1e1500 */
[----:B--2---:R-:W-:-:S04]  /*f770*/  IMAD.U32 R0, R0, 0x10000, RZ ;  /* 0x0001000000007824 */ /* 0x004fc800078e00ff */
[----:B------:R-:W-:-:S04]  /*f780*/  FMUL.FTZ R0, R0, 1 ;  /* 0x3f80000000007820 */ /* 0x000fc80000410000 */
[----:B------:R3:W4:Y:S02]  /*f790*/  F2F.F64.F32 R18, R0 ;  /* 0x0000000000127310 */ /* 0x0007240000201800 */
[----:B---34-:R-:W-:Y:S05]  /*f7a0*/  BRA `(.L_x_2822) ;  /* 0x0000000400b07947 */ /* 0x018fea0003800000 */
.L_x_2829:
        /* <DEDUP_REMOVED lines=9> */
[----:B--2---:R3:W4:Y:S02]  /*f840*/  I2F.F64.U16 R18, R2 ;  /* 0x0000000200127312 */ /* 0x0047240000101800 */
[----:B---34-:R-:W-:Y:S05]  /*f850*/  BRA `(.L_x_2822) ;  /* 0x0000000400847947 */ /* 0x018fea0003800000 */
.L_x_2836:
        /* <DEDUP_REMOVED lines=21> */
.L_x_2838:
[----:B------:R-:W-:Y:S05]  /*f9b0*/  BSYNC.RECONVERGENT B0 ;  /* 0x0000000000007941 */ /* 0x000fea0003800200 */
.L_x_2837:
[----:B------:R-:W-:Y:S02]  /*f9c0*/  SHF.L.U32 R0, R0, 0x14, RZ ;  /* 0x0000001400007819 */ /* 0x000fe400000006ff */
[----:B------:R-:W-:-:S04]  /*f9d0*/  LEA R2, R2, 0x3b800000, 0x17 ;  /* 0x3b80000002027811 */ /* 0x000fc800078eb8ff */
[----:B------:R-:W-:-:S05]  /*f9e0*/  LOP3.LUT R0, R2, R0, R7, 0xfe, !PT ;  /* 0x0000000002007212 */ /* 0x000fca00078efe07 */
[----:B------:R-:W-:-:S04]  /*f9f0*/  FMUL.FTZ R0, R0, 1 ;  /* 0x3f80000000007820 */ /* 0x000fc80000410000 */
[----:B------:R3:W4:Y:S02]  /*fa00*/  F2F.F64.F32 R18, R0 ;  /* 0x0000000000127310 */ /* 0x0007240000201800 */
[----:B---34-:R-:W-:Y:S05]  /*fa10*/  BRA `(.L_x_2822) ;  /* 0x0000000400147947 */ /* 0x018fea0003800000 */
.L_x_2835:
        /* <DEDUP_REMOVED lines=21> */
.L_x_2840:
[----:B------:R-:W-:Y:S05]  /*fb70*/  BSYNC.RECONVERGENT B0 ;  /* 0x0000000000007941 */ /* 0x000fea0003800200 */
.L_x_2839:
[----:B------:R-:W-:Y:S01]  /*fb80*/  IMAD.SHL.U32 R0, R0, 0x200000, RZ ;  /* 0x0020000000007824 */ /* 0x000fe200078e00ff */
[----:B------:R-:W-:-:S04]  /*fb90*/  LEA R2, R2, 0x37800000, 0x17 ;  /* 0x3780000002027811 */ /* 0x000fc800078eb8ff */
[----:B------:R-:W-:-:S05]  /*fba0*/  LOP3.LUT R0, R2, R0, R7, 0xfe, !PT ;  /* 0x0000000002007212 */ /* 0x000fca00078efe07 */
[----:B------:R-:W-:-:S04]  /*fbb0*/  FMUL.FTZ R0, R0, 1 ;  /* 0x3f80000000007820 */ /* 0x000fc80000410000 */
[----:B------:R3:W4:Y:S02]  /*fbc0*/  F2F.F64.F32 R18, R0 ;  /* 0x0000000000127310 */ /* 0x0007240000201800 */
[----:B---34-:R-:W-:Y:S05]  /*fbd0*/  BRA `(.L_x_2822) ;  /* 0x0000000000a47947 */ /* 0x018fea0003800000 */
.L_x_2834:
        /* <DEDUP_REMOVED lines=12> */
[----:B------:R-:W-:Y:S01]  /*fca0*/  @P0 SHF.L.U32 R0, R0, 0x17, RZ ;  /* 0x0000001700000819 */ /* 0x000fe200000006ff */
[----:B------:R-:W-:Y:S01]  /*fcb0*/  @!P0 IMAD.MOV.U32 R18, RZ, RZ, 0x20000000 ;  /* 0x20000000ff128424 */ /* 0x000fe200078e00ff */
[----:B------:R-:W-:-:S03]  /*fcc0*/  @!P0 MOV R19, 0x7ff80000 ;  /* 0x7ff8000000138802 */ /* 0x000fc60000000f00 */
[----:B------:R-:W-:-:S04]  /*fcd0*/  @P0 FMUL.FTZ R0, R0, 1 ;  /* 0x3f80000000000820 */ /* 0x000fc80000410000 */
[----:B------:R1:W2:Y:S02]  /*fce0*/  @P0 F2F.F64.F32 R18, R0 ;  /* 0x0000000000120310 */ /* 0x0002a40000201800 */
[----:B-12---:R-:W-:Y:S05]  /*fcf0*/  BRA `(.L_x_2822) ;  /* 0x00000000005c7947 */ /* 0x006fea0003800000 */
.L_x_2821:
        /* <DEDUP_REMOVED lines=10> */
[----:B-1----:R-:W-:Y:S01]  /*fda0*/  IMAD.U32 R6, RZ, RZ, UR6 ;  /* 0x00000006ff067e24 */ /* 0x002fe2000f8e00ff */
[----:B------:R-:W-:Y:S01]  /*fdb0*/  MOV R7, UR7 ;  /* 0x0000000700077c02 */ /* 0x000fe20008000f00 */
[----:B---3--:R-:W-:Y:S01]  /*fdc0*/  IMAD.U32 R10, RZ, RZ, UR8 ;  /* 0x00000008ff0a7e24 */ /* 0x008fe2000f8e00ff */
[----:B------:R-:W-:-:S07]  /*fdd0*/  MOV R11, UR9 ;  /* 0x00000009000b7c02 */ /* 0x000fce0008000f00 */
[----:B------:R-:W-:-:S07]  /*fde0*/  LEPC R20, `(.L_x_2843) ;  /* 0x000000001014794e */ /* 0x000fce0000000000 */
[----:B--2---:R-:W-:Y:S05]  /*fdf0*/  CALL.ABS.NOINC R2 ;  /* 0x0000000002007343 */ /* 0x004fea0003c00000 */
.L_x_2843:
[----:B------:R-:W-:Y:S01]  /*fe00*/  CS2R R18, SRZ ;  /* 0x0000000000127805 */ /* 0x000fe2000001ff00 */
[----:B------:R-:W-:Y:S06]  /*fe10*/  BRA `(.L_x_2822) ;  /* 0x0000000000147947 */ /* 0x000fec0003800000 */
.L_x_2842:
[----:B------:R-:W2:Y:S02]  /*fe20*/  LDG.E.64 R18, desc[UR36][R2.64] ;  /* 0x0000002402127981 */ /* 0x000ea4000c1e1b00 */
[----:B--2---:R-:W1:Y:S02]  /*fe30*/  I2F.F64.U64 R18, R18 ;  /* 0x0000001200127312 */ /* 0x004e640000301800 */
[----:B-1----:R-:W-:Y:S05]  /*fe40*/  BRA `(.L_x_2822) ;  /* 0x0000000000087947 */ /* 0x002fea0003800000 */
.L_x_2841:
[----:B------:R-:W2:Y:S02]  /*fe50*/  LDG.E R2, desc[UR36][R2.64] ;  /* 0x0000002402027981 */ /* 0x000ea4000c1e1900 */
[----:B--2---:R1:W2:Y:S02]  /*fe60*/  I2F.F64.U32 R18, R2 ;  /* 0x0000000200127312 */ /* 0x0042a40000201800 */
.L_x_2822:
[----:B------:R-:W-:Y:S05]  /*fe70*/  BSYNC.RECONVERGENT B6 ;  /* 0x0000000000067941 */ /* 0x000fea0003800200 */
.L_x_2816:
        /* <DEDUP_REMOVED lines=15> */
[----:B01-3--:R-:W3:Y:S02]  /*ff70*/  LDG.E.S8 R2, desc[UR36][R22.64] ;  /* 0x0000002416027981 */ /* 0x00bee4000c1e1300 */
[----:B---3--:R-:W1:Y:S02]  /*ff80*/  I2F.F64.S16 R2, R2 ;  /* 0x0000000200027312 */ /* 0x008e640000101c00 */
[----:B-1----:R-:W-:Y:S05]  /*ff90*/  BRA `(.L_x_2850) ;  /* 0x0000000c006c7947 */ /* 0x002fea0003800000 */
.L_x_2848:
[----:B01-3--:R-:W3:Y:S02]  /*ffa0*/  LDG.E.U8 R2, desc[UR36][R22.64] ;  /* 0x0000002416027981 */ /* 0x00bee4000c1e1100 */
[----:B---3--:R-:W1:Y:S02]  /*ffb0*/  I2F.F64.U16 R2, R2 ;  /* 0x0000000200027312 */ /* 0x008e640000101800 */
[----:B-1----:R-:W-:Y:S05]  /*ffc0*/  BRA `(.L_x_2850) ;  /* 0x0000000c00607947 */ /* 0x002fea0003800000 */
.L_x_2847:
[----:B------:R-:W-:-:S09]  /*ffd0*/  UISETP.NE.AND UP0, UPT, UR4, 0x2, UPT ;  /* 0x000000020400788c */ /* 0x000fd2000bf05270 */
[----:B------:R-:W-:Y:S05]  /*ffe0*/  BRA.U !UP0, `(.L_x_2851) ;  /* 0x0000000108287547 */ /* 0x000fea000b800000 */
[----:B------:R-:W-:-:S09]  /*fff0*/  UISETP.NE.AND UP0, UPT, UR4, 0x3, UPT ;  /* 0x000000030400788c */ /* 0x000fd2000bf05270 */
[----:B------:R-:W-:Y:S05]  /*10000*/  BRA.U !UP0, `(.L_x_2852) ;  /* 0x0000000108147547 */ /* 0x000fea000b800000 */
[----:B------:R-:W-:-:S09]  /*10010*/  UISETP.NE.AND UP0, UPT, UR4, 0x4, UPT ;  /* 0x000000040400788c */ /* 0x000fd2000bf05270 */
[----:B------:R-:W-:Y:S05]  /*10020*/  BRA.U UP0, `(.L_x_2849) ;  /* 0x0000000900ec7547 */ /* 0x000fea000b800000 */
[----:B01-3--:R-:W3:Y:S02]  /*10030*/  LDG.E.64 R2, desc[UR36][R22.64] ;  /* 0x0000002416027981 */ /* 0x00bee4000c1e1b00 */
[----:B---3--:R-:W1:Y:S02]  /*10040*/  I2F.F64.S64 R2, R2 ;  /* 0x0000000200027312 */ /* 0x008e640000301c00 */
[----:B-1----:R-:W-:Y:S05]  /*10050*/  BRA `(.L_x_2850) ;  /* 0x0000000c003c7947 */ /* 0x002fea0003800000 */
.L_x_2852:
[----:B01-3--:R-:W3:Y:S02]  /*10060*/  LDG.E R2, desc[UR36][R22.64] ;  /* 0x0000002416027981 */ /* 0x00bee4000c1e1900 */
[----:B---3--:R-:W1:Y:S02]  /*10070*/  I2F.F64 R2, R2 ;  /* 0x0000000200027312 */ /* 0x008e640000201c00 */
[----:B-1----:R-:W-:Y:S05]  /*10080*/  BRA `(.L_x_2850) ;  /* 0x0000000c00307947 */ /* 0x002fea0003800000 */
.L_x_2851:
[----:B01-3--:R-:W3:Y:S02]  /*10090*/  LDG.E.U16 R2, desc[UR36][R22.64] ;  /* 0x0000002416027981 */ /* 0x00bee4000c1e1500 */
[----:B---3--:R-:W1:Y:S02]  /*100a0*/  I2F.F64.S16 R2, R2 ;  /* 0x0000000200027312 */ /* 0x008e640000101c00 */
[----:B-1----:R-:W-:Y:S05]  /*100b0*/  BRA `(.L_x_2850) ;  /* 0x0000000c00247947 */ /* 0x002fea0003800000 */
.L_x_2846:
[----:B------:R-:W-:-:S09]  /*100c0*/  UISETP.GT.AND UP0, UPT, UR4, 0x6, UPT ;  /* 0x000000060400788c */ /* 0x000fd2000bf04270 */
[----:B------:R-:W-:Y:S05]  /*100d0*/  BRA.U UP0, `(.L_x_2853) ;  /* 0x0000000100347547 */ /* 0x000fea000b800000 */
[----:B------:R-:W-:-:S09]  /*100e0*/  UISETP.NE.AND UP0, UPT, UR4, 0x5, UPT ;  /* 0x000000050400788c */ /* 0x000fd2000bf05270 */
[----:B------:R-:W-:Y:S05]  /*100f0*/  BRA.U !UP0, `(.L_x_2854) ;  /* 0x0000000108187547 */ /* 0x000fea000b800000 */
[----:B------:R-:W-:-:S09]  /*10100*/  UISETP.NE.AND UP0, UPT, UR4, 0x6, UPT ;  /* 0x000000060400788c */ /* 0x000fd2000bf05270 */
[----:B------:R-:W-:Y:S05]  /*10110*/  BRA.U UP0, `(.L_x_2849) ;  /* 0x0000000900b07547 */ /* 0x000fea000b800000 */
[----:B01-3--:R-:W3:Y:S02]  /*10120*/  LDG.E R2, desc[UR36][R22.64] ;  /* 0x0000002416027981 */ /* 0x00bee4000c1e1900 */
[----:B---3--:R-:W-:-:S06]  /*10130*/  FMUL.FTZ R2, R2, 1 ;  /* 0x3f80000002027820 */ /* 0x008fcc0000410000 */
[----:B------:R-:W0:Y:S02]  /*10140*/  F2F.F64.F32 R2, R2 ;  /* 0x0000000200027310 */ /* 0x000e240000201800 */
[----:B0-----:R-:W-:Y:S05]  /*10150*/  BRA `(.L_x_2850) ;  /* 0x0000000800fc7947 */ /* 0x001fea0003800000 */
.L_x_2854:
[----:B------:R-:W4:Y:S02]  /*10160*/  LDG.E.U16 R0, desc[UR36][R22.64] ;  /* 0x0000002416007981 */ /* 0x000f24000c1e1500 */
[----:B----4-:R-:W-:-:S05]  /*10170*/  HADD2.F32 R0, -RZ, R0.H0_H0 ;  /* 0x20000000ff007230 */ /* 0x010fca0000004100 */
[----:B------:R-:W-:-:S04]  /*10180*/  FMUL.FTZ R0, R0, 1 ;  /* 0x3f80000000007820 */ /* 0x000fc80000410000 */
[----:B01-3--:R0:W1:Y:S02]  /*10190*/  F2F.F64.F32 R2, R0 ;  /* 0x0000000000027310 */ /* 0x00b0640000201800 */
[----:B01----:R-:W-:Y:S05]  /*101a0*/  BRA `(.L_x_2850) ;  /* 0x0000000800e87947 */ /* 0x003fea0003800000 */
.L_x_2853:
[----:B------:R-:W-:-:S09]  /*101b0*/  UISETP.NE.AND UP0, UPT, UR4, 0x7, UPT ;  /* 0x000000070400788c */ /* 0x000fd2000bf05270 */
[----:B------:R-:W-:Y:S05]  /*101c0*/  BRA.U !UP0, `(.L_x_2855) ;  /* 0x0000000108347547 */ /* 0x000fea000b800000 */
[----:B------:R-:W-:-:S09]  /*101d0*/  UISETP.NE.AND UP0, UPT, UR4, 0x8, UPT ;  /* 0x000000080400788c */ /* 0x000fd2000bf05270 */
[----:B------:R-:W-:Y:S05]  /*101e0*/  BRA.U !UP0, `(.L_x_2856) ;  /* 0x0000000108187547 */ /* 0x000fea000b800000 */
[----:B------:R-:W-:-:S09]  /*101f0*/  UISETP.NE.AND UP0, UPT, UR4, 0x9, UPT ;  /* 0x000000090400788c */ /* 0x000fd2000bf05270 */
[----:B------:R-:W-:Y:S05]  /*10200*/  BRA.U UP0, `(.L_x_2849) ;  /* 0x0000000900747547 */ /* 0x000fea000b800000 */
[----:B------:R-:W0:Y:S02]  /*10210*/  LDG.E R22, desc[UR36][R22.64] ;  /* 0x0000002416167981 */ /* 0x000e24000c1e1900 */
[----:B01-3--:R-:W-:-:S06]  /*10220*/  FMUL.FTZ R2, R22, 1 ;  /* 0x3f80000016027820 */ /* 0x00bfcc0000410000 */
[----:B------:R-:W1:Y:S02]  /*10230*/  F2F.F64.F32 R2, R2 ;  /* 0x0000000200027310 */ /* 0x000e640000201800 */
[----:B-1----:R-:W-:Y:S05]  /*10240*/  BRA `(.L_x_2850) ;  /* 0x0000000800c07947 */ /* 0x002fea0003800000 */
.L_x_2856:
[----:B------:R-:W4:Y:S02]  /*10250*/  LDG.E.U16 R22, desc[UR36][R22.64] ;  /* 0x0000002416167981 */ /* 0x000f24000c1e1500 */
[----:B----4-:R-:W-:-:S05]  /*10260*/  HADD2.F32 R0, -RZ, R22.H0_H0 ;  /* 0x20000016ff007230 */ /* 0x010fca0000004100 */
[----:B------:R-:W-:-:S04]  /*10270*/  FMUL.FTZ R0, R0, 1 ;  /* 0x3f80000000007820 */ /* 0x000fc80000410000 */
[----:B01-3--:R1:W3:Y:S02]  /*10280*/  F2F.F64.F32 R2, R0 ;  /* 0x0000000000027310 */ /* 0x00b2e40000201800 */
[----:B-1-3--:R-:W-:Y:S05]  /*10290*/  BRA `(.L_x_2850) ;  /* 0x0000000800ac7947 */ /* 0x00afea0003800000 */
.L_x_2855:
[----:B01-3--:R0:W5:Y:S01]  /*102a0*/  LDG.E.64 R2, desc[UR36][R22.64] ;  /* 0x0000002416027981 */ /* 0x00b162000c1e1b00 */
[----:B------:R-:W-:Y:S05]  /*102b0*/  BRA `(.L_x_2850) ;  /* 0x0000000800a47947 */ /* 0x000fea0003800000 */
.L_x_2845:
        /* <DEDUP_REMOVED lines=9> */
[----:B01-3--:R-:W-:Y:S01]  /*10350*/  IMAD.MOV.U32 R2, RZ, RZ, RZ ;  /* 0x000000ffff027224 */ /* 0x00bfe200078e00ff */
[----:B----4-:R-:W-:-:S04]  /*10360*/  ISETP.NE.AND P0, PT, R22, RZ, PT ;  /* 0x000000ff1600720c */ /* 0x010fc80003f05270 */
[----:B------:R-:W-:Y:S01]  /*10370*/  FSEL R3, RZ, 1.875, !P0 ;  /* 0x3ff00000ff037808 */ /* 0x000fe20004000000 */
[----:B------:R-:W-:Y:S08]  /*10380*/  BRA `(.L_x_2850) ;  /* 0x0000000800707947 */ /* 0x000ff00003800000 */
.L_x_2859:
[----:B01-3--:R3:W5:Y:S01]  /*10390*/  LDG.E.64 R2, desc[UR36][R22.64] ;  /* 0x0000002416027981 */ /* 0x00b762000c1e1b00 */
[----:B------:R-:W-:Y:S05]  /*103a0*/  BRA `(.L_x_2850) ;  /* 0x0000000800687947 */ /* 0x000fea0003800000 */
.L_x_2858:
[----:B------:R-:W-:-:S09]  /*103b0*/  UISETP.NE.AND UP0, UPT, UR4, 0xf, UPT ;  /* 0x0000000f0400788c */ /* 0x000fd2000bf05270 */
[----:B------:R-:W-:Y:S05]  /*103c0*/  BRA.U !UP0, `(.L_x_2860) ;  /* 0x00000001089c7547 */ /* 0x000fea000b800000 */
[----:B------:R-:W-:-:S09]  /*103d0*/  UISETP.NE.AND UP0, UPT, UR4, 0x17, UPT ;  /* 0x000000170400788c */ /* 0x000fd2000bf05270 */
[----:B------:R-:W-:Y:S05]  /*103e0*/  BRA.U !UP0, `(.L_x_2861) ;  /* 0x00000001085c7547 */ /* 0x000fea000b800000 */
[----:B------:R-:W-:-:S09]  /*103f0*/  UISETP.NE.AND UP0, UPT, UR4, 0x18, UPT ;  /* 0x000000180400788c */ /* 0x000fd2000bf05270 */
[----:B------:R-:W-:Y:S05]  /*10400*/  BRA.U UP0, `(.L_x_2849) ;  /* 0x0000000500f47547 */ /* 0x000fea000b800000 */
[----:B------:R-:W4:Y:S01]  /*10410*/  LDG.E.U8 R0, desc[UR36][R22.64] ;  /* 0x0000002416007981 */ /* 0x000f22000c1e1100 */
[----:B------:R-:W-:Y:S01]  /*10420*/  IMAD.MOV.U32 R4, RZ, RZ, 0x1f ;  /* 0x0000001fff047424 */ /* 0x000fe200078e00ff */
[----:B----4-:R-:W-:-:S04]  /*10430*/  SHF.L.U32 R0, R0, 0x18, RZ ;  /* 0x0000001800007819 */ /* 0x010fc800000006ff */
[C---:B01-3--:R-:W-:Y:S02]  /*10440*/  LOP3.LUT R2, R0.reuse, 0x7f000000, RZ, 0xc0, !PT ;  /* 0x7f00000000027812 */ /* 0x04bfe400078ec0ff */
        /* <DEDUP_REMOVED lines=14> */
[----:B------:R-:W-:-:S06]  /*10530*/  FMUL.FTZ R3, R3, 1 ;  /* 0x3f80000003037820 */ /* 0x000fcc0000410000 */
[----:B------:R-:W3:Y:S02]  /*10540*/  F2F.F64.F32 R2, R3 ;  /* 0x0000000300027310 */ /* 0x000ee40000201800 */
[----:B---3--:R-:W-:Y:S05]  /*10550*/  BRA `(.L_x_2850) ;  /* 0x0000000400fc7947 */ /* 0x008fea0003800000 */
.L_x_2861:
[----:B0--3--:R-:W3:Y:S02]  /*10560*/  LDG.E.U8 R3, desc[UR36][R22.64] ;  /* 0x0000002416037981 */ /* 0x009ee4000c1e1100 */
[C---:B---3--:R-:W-:Y:S01]  /*10570*/  IMAD.SHL.U32 R0, R3.reuse, 0x2000000, RZ ;  /* 0x0200000003007824 */ /* 0x048fe200078e00ff */
[----:B------:R-:W-:-:S04]  /*10580*/  SHF.L.U32 R3, R3, 0x8, RZ ;  /* 0x0000000803037819 */ /* 0x000fc800000006ff */
[----:B------:R-:W-:-:S13]  /*10590*/  ISETP.GE.U32.AND P0, PT, R0, 0x8000000, PT ;  /* 0x080000000000780c */ /* 0x000fda0003f06070 */
[C---:B-1----:R-:W-:Y:S02]  /*105a0*/  @!P0 LOP3.LUT R2, R3.reuse, 0x7f00, RZ, 0xc0, !PT ;  /* 0x00007f0003028812 */ /* 0x042fe400078ec0ff */
        /* <DEDUP_REMOVED lines=9> */
.L_x_2860:
[----:B------:R-:W4:Y:S02]  /*10640*/  LDG.E.U16 R0, desc[UR36][R22.64] ;  /* 0x0000002416007981 */ /* 0x000f24000c1e1500 */
[----:B----4-:R-:W-:-:S04]  /*10650*/  IMAD.U32 R0, R0, 0x10000, RZ ;  /* 0x0001000000007824 */ /* 0x010fc800078e00ff */
[----:B------:R-:W-:-:S04]  /*10660*/  FMUL.FTZ R0, R0, 1 ;  /* 0x3f80000000007820 */ /* 0x000fc80000410000 */
[----:B01-3--:R3:W4:Y:S02]  /*10670*/  F2F.F64.F32 R2, R0 ;  /* 0x0000000000027310 */ /* 0x00b7240000201800 */
[----:B---34-:R-:W-:Y:S05]  /*10680*/  BRA `(.L_x_2850) ;  /* 0x0000000400b07947 */ /* 0x018fea0003800000 */
.L_x_2857:
        /* <DEDUP_REMOVED lines=8> */
[----:B01-3--:R-:W3:Y:S02]  /*10710*/  LDG.E.U16 R2, desc[UR36][R22.64] ;  /* 0x0000002416027981 */ /* 0x00bee4000c1e1500 */
[----:B---3--:R-:W3:Y:S02]  /*10720*/  I2F.F64.U16 R2, R2 ;  /* 0x0000000200027312 */ /* 0x008ee40000101800 */
[----:B---3--:R-:W-:Y:S05]  /*10730*/  BRA `(.L_x_2850) ;  /* 0x0000000400847947 */ /* 0x008fea0003800000 */
.L_x_2864:
[----:B------:R-:W4:Y:S01]  /*10740*/  LDG.E.U8 R22, desc[UR36][R22.64] ;  /* 0x0000002416167981 */ /* 0x000f22000c1e1100 */
[----:B01-3--:R-:W-:Y:S02]  /*10750*/  CS2R R2, SRZ ;  /* 0x0000000000027805 */ /* 0x00bfe4000001ff00 */
        /* <DEDUP_REMOVED lines=19> */
.L_x_2866:
[----:B------:R-:W-:Y:S05]  /*10890*/  BSYNC.RECONVERGENT B0 ;  /* 0x0000000000007941 */ /* 0x000fea0003800200 */
.L_x_2865:
[----:B------:R-:W-:Y:S02]  /*108a0*/  SHF.L.U32 R0, R0, 0x14, RZ ;  /* 0x0000001400007819 */ /* 0x000fe400000006ff */
[----:B------:R-:W-:-:S04]  /*108b0*/  LEA R2, R2, 0x3b800000, 0x17 ;  /* 0x3b80000002027811 */ /* 0x000fc800078eb8ff */
[----:B------:R-:W-:-:S05]  /*108c0*/  LOP3.LUT R0, R2, R0, R7, 0xfe, !PT ;  /* 0x0000000002007212 */ /* 0x000fca00078efe07 */
[----:B------:R-:W-:-:S04]  /*108d0*/  FMUL.FTZ R0, R0, 1 ;  /* 0x3f80000000007820 */ /* 0x000fc80000410000 */
[----:B------:R3:W4:Y:S02]  /*108e0*/  F2F.F64.F32 R2, R0 ;  /* 0x0000000000027310 */ /* 0x0007240000201800 */
[----:B---34-:R-:W-:Y:S05]  /*108f0*/  BRA `(.L_x_2850) ;  /* 0x0000000400147947 */ /* 0x018fea0003800000 */
.L_x_2863:
[----:B------:R-:W4:Y:S01]  /*10900*/  LDG.E.U8 R22, desc[UR36][R22.64] ;  /* 0x0000002416167981 */ /* 0x000f22000c1e1100 */
[----:B01-3--:R-:W-:Y:S02]  /*10910*/  CS2R R2, SRZ ;  /* 0x0000000000027805 */ /* 0x00bfe4000001ff00 */
        /* <DEDUP_REMOVED lines=19> */
.L_x_2868:
[----:B------:R-:W-:Y:S05]  /*10a50*/  BSYNC.RECONVERGENT B0 ;  /* 0x0000000000007941 */ /* 0x000fea0003800200 */
.L_x_2867:
[----:B------:R-:W-:Y:S01]  /*10a60*/  IMAD.SHL.U32 R0, R0, 0x200000, RZ ;  /* 0x0020000000007824 */ /* 0x000fe200078e00ff */
[----:B------:R-:W-:-:S04]  /*10a70*/  LEA R2, R2, 0x37800000, 0x17 ;  /* 0x3780000002027811 */ /* 0x000fc800078eb8ff */
[----:B------:R-:W-:-:S05]  /*10a80*/  LOP3.LUT R0, R2, R0, R7, 0xfe, !PT ;  /* 0x0000000002007212 */ /* 0x000fca00078efe07 */
[----:B------:R-:W-:-:S04]  /*10a90*/  FMUL.FTZ R0, R0, 1 ;  /* 0x3f80000000007820 */ /* 0x000fc80000410000 */
[----:B------:R3:W4:Y:S02]  /*10aa0*/  F2F.F64.F32 R2, R0 ;  /* 0x0000000000027310 */ /* 0x0007240000201800 */
[----:B---34-:R-:W-:Y:S05]  /*10ab0*/  BRA `(.L_x_2850) ;  /* 0x0000000000a47947 */ /* 0x018fea0003800000 */
.L_x_2862:
[----:B------:R-:W-:-:S09]  /*10ac0*/  UISETP.NE.AND UP0, UPT, UR4, 0x1c, UPT ;  /* 0x0000001c0400788c */ /* 0x000fd2000bf05270 */
[----:B------:R-:W-:Y:S05]  /*10ad0*/  BRA.U !UP0, `(.L_x_2869) ;  /* 0x0000000108947547 */ /* 0x000fea000b800000 */
[----:B------:R-:W-:-:S09]  /*10ae0*/  UISETP.NE.AND UP0, UPT, UR4, 0x1d, UPT ;  /* 0x0000001d0400788c */ /* 0x000fd2000bf05270 */
[----:B------:R-:W-:Y:S05]  /*10af0*/  BRA.U !UP0, `(.L_x_2870) ;  /* 0x0000000108807547 */ /* 0x000fea000b800000 */
[----:B------:R-:W-:-:S09]  /*10b00*/  UISETP.NE.AND UP0, UPT, UR4, 0x2c, UPT ;  /* 0x0000002c0400788c */ /* 0x000fd2000bf05270 */
[----:B------:R-:W-:Y:S05]  /*10b10*/  BRA.U UP0, `(.L_x_2849) ;  /* 0x0000000100307547 */ /* 0x000fea000b800000 */
[----:B------:R-:W4:Y:S01]  /*10b20*/  LDG.E.U8 R0, desc[UR36][R22.64] ;  /* 0x0000002416007981 */ /* 0x000f22000c1e1100 */
[----:B01-3--:R-:W-:Y:S02]  /*10b30*/  HFMA2 R2, -RZ, RZ, 0, 0 ;  /* 0x00000000ff027431 */ /* 0x00bfe400000001ff */
[----:B------:R-:W-:Y:S01]  /*10b40*/  IMAD.MOV.U32 R3, RZ, RZ, 0x38000000 ;  /* 0x38000000ff037424 */ /* 0x000fe200078e00ff */
[----:B----4-:R-:W-:-:S13]  /*10b50*/  ISETP.NE.AND P0, PT, R0, RZ, PT ;  /* 0x000000ff0000720c */ /* 0x010fda0003f05270 */
[----:B------:R-:W-:Y:S05]  /*10b60*/  @!P0 BRA `(.L_x_2850) ;  /* 0x0000000000788947 */ /* 0x000fea0003800000 */
[----:B------:R-:W-:-:S13]  /*10b70*/  ISETP.NE.AND P0, PT, R0, 0xff, PT ;  /* 0x000000ff0000780c */ /* 0x000fda0003f05270 */
[----:B------:R-:W-:Y:S01]  /*10b80*/  @P0 SHF.L.U32 R0, R0, 0x17, RZ ;  /* 0x0000001700000819 */ /* 0x000fe200000006ff */
[----:B------:R-:W-:Y:S01]  /*10b90*/  @!P0 IMAD.MOV.U32 R2, RZ, RZ, 0x20000000 ;  /* 0x20000000ff028424 */ /* 0x000fe200078e00ff */
[----:B------:R-:W-:-:S03]  /*10ba0*/  @!P0 MOV R3, 0x7ff80000 ;  /* 0x7ff8000000038802 */ /* 0x000fc60000000f00 */
[----:B------:R-:W-:-:S04]  /*10bb0*/  @P0 FMUL.FTZ R0, R0, 1 ;  /* 0x3f80000000000820 */ /* 0x000fc80000410000 */
[----:B------:R3:W4:Y:S02]  /*10bc0*/  @P0 F2F.F64.F32 R2, R0 ;  /* 0x0000000000020310 */ /* 0x0007240000201800 */
[----:B---34-:R-:W-:Y:S05]  /*10bd0*/  BRA `(.L_x_2850) ;  /* 0x00000000005c7947 */ /* 0x018fea0003800000 */
.L_x_2849:
[----:B01-3--:R-:W-:Y:S01]  /*10be0*/  MOV R2, 0x0 ;  /* 0x0000000000027802 */ /* 0x00bfe20000000f00 */
[----:B------:R-:W0:Y:S01]  /*10bf0*/  LDCU.64 UR4, c[0x4][0x128] ;  /* 0x01002500ff0477ac */ /* 0x000e220008000a00 */
[----:B------:R-:W-:Y:S02]  /*10c00*/  HFMA2 R12, -RZ, RZ, 0, 5.9604644775390625e-08 ;  /* 0x00000001ff0c7431 */ /* 0x000fe400000001ff */
[----:B------:R-:W-:Y:S01]  /*10c10*/  IMAD.MOV.U32 R8, RZ, RZ, 0x4e ;  /* 0x0000004eff087424 */ /* 0x000fe200078e00ff */
[----:B------:R-:W1:Y:S01]  /*10c20*/  LDCU.64 UR6, c[0x4][0x130] ;  /* 0x01002600ff0677ac */ /* 0x000e620008000a00 */
[----:B------:R-:W3:Y:S01]  /*10c30*/  LDC.64 R2, c[0x4][R2] ;  /* 0x0100000002027b82 */ /* 0x000ee20000000a00 */
[----:B------:R-:W-:Y:S01]  /*10c40*/  IMAD.MOV.U32 R13, RZ, RZ, RZ ;  /* 0x000000ffff0d7224 */ /* 0x000fe200078e00ff */
[----:B------:R-:W4:Y:S01]  /*10c50*/  LDCU.64 UR8, c[0x4][0x8] ;  /* 0x01000100ff0877ac */ /* 0x000f220008000a00 */
[----:B0-----:R-:W-:Y:S01]  /*10c60*/  IMAD.U32 R4, RZ, RZ, UR4 ;  /* 0x00000004ff047e24 */ /* 0x001fe2000f8e00ff */
[----:B------:R-:W-:Y:S01]  /*10c70*/  MOV R5, UR5 ;  /* 0x0000000500057c02 */ /* 0x000fe20008000f00 */
[----:B-1----:R-:W-:Y:S01]  /*10c80*/  IMAD.U32 R6, RZ, RZ, UR6 ;  /* 0x00000006ff067e24 */ /* 0x002fe2000f8e00ff */
[----:B------:R-:W-:Y:S01]  /*10c90*/  MOV R7, UR7 ;  /* 0x0000000700077c02 */ /* 0x000fe20008000f00 */
[----:B----4-:R-:W-:Y:S01]  /*10ca0*/  IMAD.U32 R10, RZ, RZ, UR8 ;  /* 0x00000008ff0a7e24 */ /* 0x010fe2000f8e00ff */
[----:B------:R-:W-:-:S07]  /*10cb0*/  MOV R11, UR9 ;  /* 0x00000009000b7c02 */ /* 0x000fce0008000f00 */
[----:B------:R-:W-:-:S07]  /*10cc0*/  LEPC R20, `(.L_x_2871) ;  /* 0x000000001014794e */ /* 0x000fce0000000000 */
[----:B--23-5:R-:W-:Y:S05]  /*10cd0*/  CALL.ABS.NOINC R2 ;  /* 0x0000000002007343 */ /* 0x02cfea0003c00000 */
.L_x_2871:
[----:B------:R-:W-:Y:S01]  /*10ce0*/  CS2R R2, SRZ ;  /* 0x0000000000027805 */ /* 0x000fe2000001ff00 */
[----:B------:R-:W-:Y:S06]  /*10cf0*/  BRA `(.L_x_2850) ;  /* 0x0000000000147947 */ /* 0x000fec0003800000 */
.L_x_2870:
[----:B01-3--:R-:W3:Y:S02]  /*10d00*/  LDG.E.64 R2, desc[UR36][R22.64] ;  /* 0x0000002416027981 */ /* 0x00bee4000c1e1b00 */
[----:B---3--:R-:W3:Y:S02]  /*10d10*/  I2F.F64.U64 R2, R2 ;  /* 0x0000000200027312 */ /* 0x008ee40000301800 */
[----:B---3--:R-:W-:Y:S05]  /*10d20*/  BRA `(.L_x_2850) ;  /* 0x0000000000087947 */ /* 0x008fea0003800000 */
.L_x_2869:
[----:B01-3--:R-:W3:Y:S02]  /*10d30*/  LDG.E R2, desc[UR36][R22.64] ;  /* 0x0000002416027981 */ /* 0x00bee4000c1e1900 */
[----:B---3--:R-:W1:Y:S02]  /*10d40*/  I2F.F64.U32 R2, R2 ;  /* 0x0000000200027312 */ /* 0x008e640000201800 */
.L_x_2850:
[----:B------:R-:W-:Y:S05]  /*10d50*/  BSYNC.RECONVERGENT B6 ;  /* 0x0000000000067941 */ /* 0x000fea0003800200 */
.L_x_2844:
[----:B------:R-:W1:Y:S01]  /*10d60*/  LDCU.64 UR4, c[0x0][0x600] ;  /* 0x0000c000ff0477ac */ /* 0x000e620008000a00 */
[----:B--2--5:R-:W-:Y:S01]  /*10d70*/  DSETP.GT.AND P0, PT, R18, RZ, PT ;  /* 0x000000ff1200722a */ /* 0x024fe20003f04000 */
[----:B------:R-:W-:-:S04]  /*10d80*/  ULOP3.LUT UR6, UR40, 0xff, URZ, 0xc0, !UPT ;  /* 0x000000ff28067892 */ /* 0x000fc8000f8ec0ff */
[----:B------:R-:W-:-:S15]  /*10d90*/  UISETP.GT.AND UP0, UPT, UR6, 0x9, UPT ;  /* 0x000000090600788c */ /* 0x000fde000bf04270 */
[----:B------:R-:W-:-:S15]  /*10da0*/  NOP ;  /* 0x0000000000007918 */ /* 0x000fde0000000000 */
[----:B------:R-:W-:-:S15]  /*10db0*/  NOP ;  /* 0x0000000000007918 */ /* 0x000fde0000000000 */
[----:B------:R-:W-:-:S14]  /*10dc0*/  NOP ;  /* 0x0000000000007918 */ /* 0x000fdc0000000000 */
[----:B-1----:R-:W1:Y:S02]  /*10dd0*/  DMUL R4, R2, UR4 ;  /* 0x0000000402047c28 */ /* 0x002e640008000000 */
[----:B-1----:R-:W-:Y:S02]  /*10de0*/  FSEL R4, R2, R4, P0 ;  /* 0x0000000402047208 */ /* 0x002fe40000000000 */
        /* <DEDUP_REMOVED lines=10> */
[----:B------:R-:W1:Y:S02]  /*10e90*/  F2I.F64.TRUNC R5, R4 ;  /* 0x0000000400057311 */ /* 0x000e64000030d100 */
[----:B-1----:R-:W-:Y:S01]  /*10ea0*/  STG.E.U8 desc[UR36][R16.64], R5 ;  /* 0x0000000510007986 */ /* 0x002fe2000c101124 */
[----:B------:R-:W-:Y:S05]  /*10eb0*/  EXIT ;  /* 0x000000000000794d */ /* 0x000fea0003800000 */
.L_x_2875:
[----:B------:R-:W1:Y:S02]  /*10ec0*/  F2I.S64.F64.TRUNC R4, R4 ;  /* 0x0000000400047311 */ /* 0x000e64000030d900 */
[----:B-1----:R-:W-:-:S05]  /*10ed0*/  MOV R3, R4 ;  /* 0x0000000400037202 */ /* 0x002fca0000000f00 */
[----:B------:R-:W-:Y:S01]  /*10ee0*/  STG.E.U8 desc[UR36][R16.64], R3 ;  /* 0x0000000310007986 */ /* 0x000fe2000c101124 */
[----:B------:R-:W-:Y:S05]  /*10ef0*/  EXIT ;  /* 0x000000000000794d */ /* 0x000fea0003800000 */
.L_x_2874:
[----:B------:R-:W-:-:S09]  /*10f00*/  UISETP.NE.AND UP0, UPT, UR6, 0x2, UPT ;  /* 0x000000020600788c */ /* 0x000fd2000bf05270 */
[----:B------:R-:W-:Y:S05]  /*10f10*/  BRA.U !UP0, `(.L_x_2877) ;  /* 0x0000000108287547 */ /* 0x000fea000b800000 */
[----:B------:R-:W-:-:S09]  /*10f20*/  UISETP.NE.AND UP0, UPT, UR6, 0x3, UPT ;  /* 0x000000030600788c */ /* 0x000fd2000bf05270 */
[----:B------:R-:W-:Y:S05]  /*10f30*/  BRA.U !UP0, `(.L_x_2878) ;  /* 0x0000000108147547 */ /* 0x000fea000b800000 */
[----:B------:R-:W-:-:S09]  /*10f40*/  UISETP.NE.AND UP0, UPT, UR6, 0x4, UPT ;  /* 0x000000040600788c */ /* 0x000fd2000bf05270 */
[----:B------:R-:W-:Y:S05]  /*10f50*/  BRA.U UP0, `(.L_x_2876) ;  /* 0x0000000d00247547 */ /* 0x000fea000b800000 */
[----:B------:R-:W1:Y:S02]  /*10f60*/  F2I.S64.F64.TRUNC R4, R4 ;  /* 0x0000000400047311 */ /* 0x000e64000030d900 */
[----:B-1----:R-:W-:Y:S01]  /*10f70*/  STG.E.64 desc[UR36][R16.64], R4 ;  /* 0x0000000410007986 */ /* 0x002fe2000c101b24 */
[----:B------:R-:W-:Y:S05]  /*10f80*/  EXIT ;  /* 0x000000000000794d */ /* 0x000fea0003800000 */
.L_x_2878:
[----:B------:R-:W1:Y:S02]  /*10f90*/  F2I.F64.TRUNC R5, R4 ;  /* 0x0000000400057311 */ /* 0x000e64000030d100 */
[----:B-1----:R-:W-:Y:S01]  /*10fa0*/  STG.E desc[UR36][R16.64], R5 ;  /* 0x0000000510007986 */ /* 0x002fe2000c101924 */
[----:B------:R-:W-:Y:S05]  /*10fb0*/  EXIT ;  /* 0x000000000000794d */ /* 0x000fea0003800000 */
.L_x_2877:
[----:B------:R-:W1:Y:S02]  /*10fc0*/  F2I.F64.TRUNC R5, R4 ;  /* 0x0000000400057311 */ /* 0x000e64000030d100 */
[----:B-1----:R-:W-:Y:S01]  /*10fd0*/  STG.E.U16 desc[UR36][R16.64], R5 ;  /* 0x0000000510007986 */ /* 0x002fe2000c101524 */
[----:B------:R-:W-:Y:S05]  /*10fe0*/  EXIT ;  /* 0x000000000000794d */ /* 0x000fea0003800000 */
.L_x_2873:
        /* <DEDUP_REMOVED lines=8> */
[----:B------:R-:W1:-:S15]  /*11070*/  F2F.F32.F64 R3, R4 ;  /* 0x0000000400037310 */ /* 0x000e5e0000301000 */
[----:B------:R-:W-:-:S15]  /*11080*/  NOP ;  /* 0x0000000000007918 */ /* 0x000fde0000000000 */
[----:B------:R-:W-:-:S15]  /*11090*/  NOP ;  /* 0x0000000000007918 */ /* 0x000fde0000000000 */
[----:B------:R-:W-:-:S15]  /*110a0*/  NOP ;  /* 0x0000000000007918 */ /* 0x000fde0000000000 */
[----:B------:R-:W-:-:S04]  /*110b0*/  NOP ;  /* 0x0000000000007918 */ /* 0x000fc80000000000 */
[----:B------:R-:W1:Y:S02]  /*110c0*/  DSETP.GEU.AND P0, PT, |R4|, UR4, PT ;  /* 0x0000000404007e2a */ /* 0x000e64000bf0e200 */
[----:B-1----:R-:W-:-:S05]  /*110d0*/  @!P0 FMUL R3, R3, 1.175494350822287508e-38 ;  /* 0x0080000003038820 */ /* 0x002fca0000400000 */
[----:B------:R-:W-:Y:S01]  /*110e0*/  STG.E desc[UR36][R16.64], R3 ;  /* 0x0000000310007986 */ /* 0x000fe2000c101924 */
[----:B------:R-:W-:Y:S05]  /*110f0*/  EXIT ;  /* 0x000000000000794d */ /* 0x000fea0003800000 */
.L_x_2880:
        /* <DEDUP_REMOVED lines=9> */
[----:B------:R-:W-:-:S05]  /*11190*/  F2FP.F16.F32.PACK_AB R0, RZ, R0 ;  /* 0x00000000ff00723e */ /* 0x000fca00000000ff */
[----:B------:R-:W-:Y:S01]  /*111a0*/  STG.E.U16 desc[UR36][R16.64], R0 ;  /* 0x0000000010007986 */ /* 0x000fe2000c101524 */
[----:B------:R-:W-:Y:S05]  /*111b0*/  EXIT ;  /* 0x000000000000794d */ /* 0x000fea0003800000 */
.L_x_2879:
        /* <DEDUP_REMOVED lines=13> */
[----:B------:R-:W1:Y:S01]  /*11290*/  DSETP.GEU.AND P0, PT, |R4|, UR4, PT ;  /* 0x0000000404007e2a */ /* 0x000e62000bf0e200 */
[----:B------:R-:W-:Y:S02]  /*112a0*/  IMAD.MOV.U32 R3, RZ, RZ, RZ ;  /* 0x000000ffff037224 */ /* 0x000fe400078e00ff */
[----:B-1----:R-:W-:-:S05]  /*112b0*/  @!P0 FMUL R2, R2, 1.175494350822287508e-38 ;  /* 0x0080000002028820 */ /* 0x002fca0000400000 */
[----:B------:R-:W-:Y:S01]  /*112c0*/  STG.E.64 desc[UR36][R16.64], R2 ;  /* 0x0000000210007986 */ /* 0x000fe2000c101b24 */
[----:B------:R-:W-:Y:S05]  /*112d0*/  EXIT ;  /* 0x000000000000794d */ /* 0x000fea0003800000 */
.L_x_2882:
        /* <DEDUP_REMOVED lines=9> */
[----:B------:R-:W-:-:S04]  /*11370*/  F2FP.F16.F32.PACK_AB R3, RZ, R0 ;  /* 0x00000000ff03723e */ /* 0x000fc800000000ff */
[----:B------:R-:W-:-:S05]  /*11380*/  PRMT R3, R3, 0x5410, RZ ;  /* 0x0000541003037816 */ /* 0x000fca00000000ff */
[----:B------:R-:W-:Y:S01]  /*11390*/  STG.E desc[UR36][R16.64], R3 ;  /* 0x0000000310007986 */ /* 0x000fe2000c101924 */
[----:B------:R-:W-:Y:S05]  /*113a0*/  EXIT ;  /* 0x000000000000794d */ /* 0x000fea0003800000 */
.L_x_2881:
[----:B------:R-:W-:Y:S01]  /*113b0*/  STG.E.64 desc[UR36][R16.64], R4 ;  /* 0x0000000410007986 */ /* 0x000fe2000c101b24 */
[----:B------:R-:W-:Y:S05]  /*113c0*/  EXIT ;  /* 0x000000000000794d */ /* 0x000fea0003800000 */
.L_x_2872:
        /* <DEDUP_REMOVED lines=10> */
[----:B------:R-:W1:Y:S02]  /*11470*/  F2I.U32.F64.TRUNC R5, R4 ;  /* 0x0000000400057311 */ /* 0x000e64000030d000 */
[----:B-1----:R-:W-:Y:S01]  /*11480*/  STG.E.U16 desc[UR36][R16.64], R5 ;  /* 0x0000000510007986 */ /* 0x002fe2000c101524 */
[----:B------:R-:W-:Y:S05]  /*11490*/  EXIT ;  /* 0x000000000000794d */ /* 0x000fea0003800000 */
.L_x_2886:
        /* <DEDUP_REMOVED lines=8> */
[----:B------:R-:W-:Y:S01]  /*11520*/  BSSY.RECONVERGENT B0, `(.L_x_2887) ;  /* 0x0000014000007945 */ /* 0x000fe20003800200 */
[----:B-1----:R-:W-:Y:S01]  /*11530*/  @!P0 FMUL R3, R3, 1.175494350822287508e-38 ;  /* 0x0080000003038820 */ /* 0x002fe20000400000 */
        /* <DEDUP_REMOVED lines=15> */
.L_x_2889:
[----:B------:R-:W-:-:S04]  /*11630*/  SHF.R.U32.HI R3, RZ, 0x18, R3 ;  /* 0x00000018ff037819 */ /* 0x000fc80000011603 */
[----:B------:R-:W-:-:S04]  /*11640*/  LOP3.LUT R0, R0, 0x80, R3, 0xf8, !PT ;  /* 0x0000008000007812 */ /* 0x000fc800078ef803 */
[----:B------:R-:W-:-:S07]  /*11650*/  PRMT R8, R0, 0x7610, R8 ;  /* 0x0000761000087816 */ /* 0x000fce0000000008 */
.L_x_2888:
[----:B------:R-:W-:Y:S05]  /*11660*/  BSYNC.RECONVERGENT B0 ;  /* 0x0000000000007941 */ /* 0x000fea0003800200 */
.L_x_2887:
[----:B------:R-:W-:Y:S01]  /*11670*/  STG.E.U8 desc[UR36][R16.64], R8 ;  /* 0x0000000810007986 */ /* 0x000fe2000c101124 */
[----:B------:R-:W-:Y:S05]  /*11680*/  EXIT ;  /* 0x000000000000794d */ /* 0x000fea0003800000 */
.L_x_2885:
        /* <DEDUP_REMOVED lines=10> */
[----:B------:R-:W-:-:S04]  /*11730*/  IMAD.MOV.U32 R8, RZ, RZ, 0x80 ;  /* 0x00000080ff087424 */ /* 0x000fc800078e00ff */
        /* <DEDUP_REMOVED lines=14> */
.L_x_2892:
[----:B------:R-:W-:-:S04]  /*11820*/  SHF.R.U32.HI R3, RZ, 0x18, R3 ;  /* 0x00000018ff037819 */ /* 0x000fc80000011603 */
[----:B------:R-:W-:-:S04]  /*11830*/  LOP3.LUT R0, R0, 0x80, R3, 0xf8, !PT ;  /* 0x0000008000007812 */ /* 0x000fc800078ef803 */
[----:B------:R-:W-:-:S07]  /*11840*/  PRMT R8, R0, 0x7610, R8 ;  /* 0x0000761000087816 */ /* 0x000fce0000000008 */
.L_x_2891:
[----:B------:R-:W-:Y:S05]  /*11850*/  BSYNC.RECONVERGENT B0 ;  /* 0x0000000000007941 */ /* 0x000fea0003800200 */
.L_x_2890:
[----:B------:R-:W-:Y:S01]  /*11860*/  STG.E.U8 desc[UR36][R16.64], R8 ;  /* 0x0000000810007986 */ /* 0x000fe2000c101124 */
[----:B------:R-:W-:Y:S05]  /*11870*/  EXIT ;  /* 0x000000000000794d */ /* 0x000fea0003800000 */
.L_x_2884:
        /* <DEDUP_REMOVED lines=30> */
.L_x_2894:
[----:B------:R-:W1:Y:S02]  /*11a60*/  F2I.U64.F64.TRUNC R4, R4 ;  /* 0x0000000400047311 */ /* 0x000e64000030d800 */
[----:B-1----:R-:W-:Y:S01]  /*11a70*/  STG.E.64 desc[UR36][R16.64], R4 ;  /* 0x0000000410007986 */ /* 0x002fe2000c101b24 */
[----:B------:R-:W-:Y:S05]  /*11a80*/  EXIT ;  /* 0x000000000000794d */ /* 0x000fea0003800000 */
.L_x_2893:
[----:B------:R-:W1:Y:S02]  /*11a90*/  F2I.U32.F64.TRUNC R5, R4 ;  /* 0x0000000400057311 */ /* 0x000e64000030d000 */
[----:B-1----:R-:W-:Y:S01]  /*11aa0*/  STG.E desc[UR36][R16.64], R5 ;  /* 0x0000000510007986 */ /* 0x002fe2000c101924 */
[----:B------:R-:W-:Y:S05]  /*11ab0*/  EXIT ;  /* 0x000000000000794d */ /* 0x000fea0003800000 */
.L_x_2883:
[----:B------:R-:W-:-:S09]  /*11ac0*/  UISETP.GT.AND UP0, UPT, UR6, 0xe, UPT ;  /* 0x0000000e0600788c */ /* 0x000fd2000bf04270 */
[----:B------:R-:W-:Y:S05]  /*11ad0*/  BRA.U UP0, `(.L_x_2895) ;  /* 0x00000001002c7547 */ /* 0x000fea000b800000 */
[----:B------:R-:W-:-:S09]  /*11ae0*/  UISETP.NE.AND UP0, UPT, UR6, 0xa, UPT ;  /* 0x0000000a0600788c */ /* 0x000fd2000bf05270 */
[----:B------:R-:W-:Y:S05]  /*11af0*/  BRA.U !UP0, `(.L_x_2896) ;  /* 0x0000000108187547 */ /* 0x000fea000b800000 */
[----:B------:R-:W-:-:S09]  /*11b00*/  UISETP.NE.AND UP0, UPT, UR6, 0xb, UPT ;  /* 0x0000000b0600788c */ /* 0x000fd2000bf05270 */
[----:B------:R-:W-:Y:S05]  /*11b10*/  BRA.U UP0, `(.L_x_2876) ;  /* 0x0000000100347547 */ /* 0x000fea000b800000 */
[----:B------:R-:W1:Y:S02]  /*11b20*/  DSETP.NEU.AND P0, PT, R4, RZ, PT ;  /* 0x000000ff0400722a */ /* 0x000e640003f0d000 */
[----:B-1----:R-:W-:-:S05]  /*11b30*/  SEL R3, RZ, 0x1, !P0 ;  /* 0x00000001ff037807 */ /* 0x002fca0004000000 */
[----:B------:R-:W-:Y:S01]  /*11b40*/  STG.E.U8 desc[UR36][R16.64], R3 ;  /* 0x0000000310007986 */ /* 0x000fe2000c101124 */
[----:B------:R-:W-:Y:S05]  /*11b50*/  EXIT ;  /* 0x000000000000794d */ /* 0x000fea0003800000 */
.L_x_2896:
[----:B------:R-:W-:-:S05]  /*11b60*/  CS2R R6, SRZ ;  /* 0x0000000000067805 */ /* 0x000fca000001ff00 */
[----:B------:R-:W-:Y:S01]  /*11b70*/  STG.E.128 desc[UR36][R16.64], R4 ;  /* 0x0000000410007986 */ /* 0x000fe2000c101d24 */
[----:B------:R-:W-:Y:S05]  /*11b80*/  EXIT ;  /* 0x000000000000794d */ /* 0x000fea0003800000 */
.L_x_2895:
[----:B------:R-:W-:-:S09]  /*11b90*/  UISETP.NE.AND UP0, UPT, UR6, 0xf, UPT ;  /* 0x0000000f0600788c */ /* 0x000fd2000bf05270 */
[----:B------:R-:W-:Y:S05]  /*11ba0*/  BRA.U !UP0, `(.L_x_2897) ;  /* 0x0000000508287547 */ /* 0x000fea000b800000 */
[----:B------:R-:W-:-:S09]  /*11bb0*/  UISETP.NE.AND UP0, UPT, UR6, 0x17, UPT ;  /* 0x000000170600788c */ /* 0x000fd2000bf05270 */
[----:B------:R-:W-:Y:S05]  /*11bc0*/  BRA.U !UP0, `(.L_x_2898) ;  /* 0x0000000108b07547 */ /* 0x000fea000b800000 */
[----:B------:R-:W-:-:S09]  /*11bd0*/  UISETP.NE.AND UP0, UPT, UR6, 0x18, UPT ;  /* 0x000000180600788c */ /* 0x000fd2000bf05270 */
[----:B------:R-:W-:Y:S05]  /*11be0*/  BRA.U !UP0, `(.L_x_2899) ;  /* 0x0000000108447547 */ /* 0x000fea000b800000 */
.L_x_2876:
[----:B------:R-:W-:Y:S01]  /*11bf0*/  MOV R0, 0x0 ;  /* 0x0000000000007802 */ /* 0x000fe20000000f00 */
[----:B------:R-:W1:Y:S01]  /*11c00*/  LDCU.64 UR4, c[0x4][0x128] ;  /* 0x01002500ff0477ac */ /* 0x000e620008000a00 */
[----:B------:R-:W-:Y:S02]  /*11c10*/  HFMA2 R8, -RZ, RZ, 0, 6.020069122314453125e-06 ;  /* 0x00000065ff087431 */ /* 0x000fe400000001ff */
[----:B------:R-:W-:Y:S01]  /*11c20*/  IMAD.MOV.U32 R12, RZ, RZ, 0x1 ;  /* 0x00000001ff0c7424 */ /* 0x000fe200078e00ff */
[----:B------:R2:W4:Y:S01]  /*11c30*/  LDC.64 R2, c[0x4][R0] ;  /* 0x0100000000027b82 */ /* 0x0005220000000a00 */
[----:B------:R-:W5:Y:S01]  /*11c40*/  LDCU.64 UR6, c[0x4][0x130] ;  /* 0x01002600ff0677ac */ /* 0x000f620008000a00 */
[----:B------:R-:W-:Y:S01]  /*11c50*/  MOV R13, RZ ;  /* 0x000000ff000d7202 */ /* 0x000fe20000000f00 */
[----:B------:R-:W0:Y:S01]  /*11c60*/  LDCU.64 UR8, c[0x4][0x10] ;  /* 0x01000200ff0877ac */ /* 0x000e220008000a00 */
[----:B-1----:R-:W-:Y:S01]  /*11c70*/  MOV R4, UR4 ;  /* 0x0000000400047c02 */ /* 0x002fe20008000f00 */
[----:B------:R-:W-:Y:S01]  /*11c80*/  IMAD.U32 R5, RZ, RZ, UR5 ;  /* 0x00000005ff057e24 */ /* 0x000fe2000f8e00ff */
[----:B-----5:R-:W-:Y:S01]  /*11c90*/  MOV R6, UR6 ;  /* 0x0000000600067c02 */ /* 0x020fe20008000f00 */
[----:B------:R-:W-:Y:S01]  /*11ca0*/  IMAD.U32 R7, RZ, RZ, UR7 ;  /* 0x00000007ff077e24 */ /* 0x000fe2000f8e00ff */
[----:B0-----:R-:W-:Y:S01]  /*11cb0*/  MOV R10, UR8 ;  /* 0x00000008000a7c02 */ /* 0x001fe20008000f00 */
[----:B--2---:R-:W-:-:S07]  /*11cc0*/  IMAD.U32 R11, RZ, RZ, UR9 ;  /* 0x00000009ff0b7e24 */ /* 0x004fce000f8e00ff */
[----:B------:R-:W-:-:S07]  /*11cd0*/  LEPC R20, `(.L_x_2900) ;  /* 0x000000001014794e */ /* 0x000fce0000000000 */
[----:B---34-:R-:W-:Y:S05]  /*11ce0*/  CALL.ABS.NOINC R2 ;  /* 0x0000000002007343 */ /* 0x018fea0003c00000 */
.L_x_2900:
[----:B------:R-:W-:Y:S05]  /*11cf0*/  EXIT ;  /* 0x000000000000794d */ /* 0x000fea0003800000 */
.L_x_2899:
        /* <DEDUP_REMOVED lines=21> */
.L_x_2902:
[----:B------:R-:W-:Y:S05]  /*11e50*/  BSYNC.RECONVERGENT B0 ;  /* 0x0000000000007941 */ /* 0x000fea0003800200 */
.L_x_2901:
[----:B------:R-:W-:-:S05]  /*11e60*/  LOP3.LUT R3, R0, 0x80, R3, 0xf8, !PT ;  /* 0x0000008000037812 */ /* 0x000fca00078ef803 */
[----:B------:R-:W-:Y:S01]  /*11e70*/  STG.E.U8 desc[UR36][R16.64], R3 ;  /* 0x0000000310007986 */ /* 0x000fe2000c101124 */
[----:B------:R-:W-:Y:S05]  /*11e80*/  EXIT ;  /* 0x000000000000794d */ /* 0x000fea0003800000 */
.L_x_2898:
        /* <DEDUP_REMOVED lines=9> */
[----:B-1----:R-:W-:-:S05]  /*11f20*/  @!P0 FMUL R3, R3, 1.175494350822287508e-38 ;  /* 0x0080000003038820 */ /* 0x002fca0000400000 */
        /* <DEDUP_REMOVED lines=10> */
.L_x_2904:
[----:B------:R-:W-:Y:S02]  /*11fd0*/  ISETP.GT.U32.AND P0, PT, R2, 0x7f800000, PT ;  /* 0x7f8000000200780c */ /* 0x000fe40003f04070 */
[----:B------:R-:W-:-:S04]  /*11fe0*/  MOV R0, 0x7f ;  /* 0x0000007f00007802 */ /* 0x000fc80000000f00 */
[----:B------:R-:W-:-:S07]  /*11ff0*/  SEL R0, R0, 0x7c, P0 ;  /* 0x0000007c00007807 */ /* 0x000fce0000000000 */
.L_x_2905:
[----:B------:R-:W-:Y:S05]  /*12000*/  BSYNC.RECONVERGENT B0 ;  /* 0x0000000000007941 */ /* 0x000fea0003800200 */
.L_x_2903:
[----:B------:R-:W-:-:S04]  /*12010*/  SHF.R.U32.HI R3, RZ, 0x18, R3 ;  /* 0x00000018ff037819 */ /* 0x000fc80000011603 */
[----:B------:R-:W-:-:S05]  /*12020*/  LOP3.LUT R3, R0, 0x80, R3, 0xf8, !PT ;  /* 0x0000008000037812 */ /* 0x000fca00078ef803 */
[----:B------:R-:W-:Y:S01]  /*12030*/  STG.E.U8 desc[UR36][R16.64], R3 ;  /* 0x0000000310007986 */ /* 0x000fe2000c101124 */
[----:B------:R-:W-:Y:S05]  /*12040*/  EXIT ;  /* 0x000000000000794d */ /* 0x000fea0003800000 */
.L_x_2897:
        /* <DEDUP_REMOVED lines=9> */
[----:B------:R-:W-:-:S05]  /*120e0*/  F2FP.BF16.F32.PACK_AB R0, RZ, R0 ;  /* 0x00000000ff00723e */ /* 0x000fca00000010ff */
[----:B------:R-:W-:Y:S01]  /*120f0*/  STG.E.U16 desc[UR36][R16.64], R0 ;  /* 0x0000000010007986 */ /* 0x000fe2000c101524 */
[----:B------:R-:W-:Y:S05]  /*12100*/  EXIT ;  /* 0x000000000000794d */ /* 0x000fea0003800000 */
.L_x_2906:
        /* <DEDUP_REMOVED lines=15> */
.L_x_5673:


//--------------------- .text._ZN2at6native27unrolled_elementwise_kernelIZZZNS0_66_GLOBAL__N__d53a5ca4_28_ActivationLeakyReluKernel_cu_9e10b42f_310626leaky_relu_backward_kernelERNS_18TensorIteratorBaseERKN3c106ScalarEENKUlvE_clEvENKUlvE_clEvEUlddE_St5arrayIPcLm3EELi4E23TrivialOffsetCalculatorILi2EjESF_ILi1EjENS0_6memory12LoadWithCastILi2EEENSI_13StoreWithCastILi1EEEEEviT_T0_T2_T3_T4_T5_ --------------------------
	.section	.text._ZN2at6native27unrolled_elementwise_kernelIZZZNS0_66_GLOBAL__N__d53a5ca4_28_ActivationLeakyReluKernel_cu_9e10b42f_310626leaky_relu_backward_kernelERNS_18TensorIteratorBaseERKN3c106ScalarEENKUlvE_clEvENKUlvE_clEvEUlddE_St5arrayIPcLm3EELi4E23TrivialOffsetCalculatorILi2EjESF_ILi1EjENS0_6memory12LoadWithCastILi2EEENSI_13StoreWithCastILi1EEEEEviT_T0_T2_T3_T4_T5_,"ax",@progbits
	.align	128
        .global         _ZN2at6native27unrolled_elementwise_kernelIZZZNS0_66_GLOBAL__N__d53a5ca4_28_ActivationLeakyReluKernel_cu_9e10b42f_310626leaky_relu_backward_kernelERNS_18TensorIteratorBaseERKN3c106ScalarEENKUlvE_clEvENKUlvE_clEvEUlddE_St5arrayIPcLm3EELi4E23TrivialOffsetCalculatorILi2EjESF_ILi1EjENS0_6memory12LoadWithCastILi2EEENSI_13StoreWithCastILi1EEEEEviT_T0_T2_T3_T4_T5_
        .type           _ZN2at6native27unrolled_elementwise_kernelIZZZNS0_66_GLOBAL__N__d53a5ca4_28_ActivationLeakyReluKernel_cu_9e10b42f_310626leaky_relu_backward_kernelERNS_18TensorIteratorBaseERKN3c106ScalarEENKUlvE_clEvENKUlvE_clEvEUlddE_St5arrayIPcLm3EELi4E23TrivialOffsetCalculatorILi2EjESF_ILi1EjENS0_6memory12LoadWithCastILi2EEENSI_13StoreWithCastILi1EEEEEviT_T0_T2_T3_T4_T5_,@function
        .size           _ZN2at6native27unrolled_elementwise_kernelIZZZNS0_66_GLOBAL__N__d53a5ca4_28_ActivationLeakyReluKernel_cu_9e10b42f_310626leaky_relu_backward_kernelERNS_18TensorIteratorBaseERKN3c106ScalarEENKUlvE_clEvENKUlvE_clEvEUlddE_St5arrayIPcLm3EELi4E23TrivialOffsetCalculatorILi2EjESF_ILi1EjENS0_6memory12LoadWithCastILi2EEENSI_13StoreWithCastILi1EEEEEviT_T0_T2_T3_T4_T5_,(.L_x_5674 - _ZN2at6native27unrolled_elementwise_kernelIZZZNS0_66_GLOBAL__N__d53a5ca4_28_ActivationLeakyReluKernel_cu_9e10b42f_310626leaky_relu_backward_kernelERNS_18TensorIteratorBaseERKN3c106ScalarEENKUlvE_clEvENKUlvE_clEvEUlddE_St5arrayIPcLm3EELi4E23TrivialOffsetCalculatorILi2EjESF_ILi1EjENS0_6memory12LoadWithCastILi2EEENSI_13StoreWithCastILi1EEEEEviT_T0_T2_T3_T4_T5_)
        .other          _ZN2at6native27unrolled_elementwise_kernelIZZZNS0_66_GLOBAL__N__d53a5ca4_28_ActivationLeakyReluKernel_cu_9e10b42f_310626leaky_relu_backward_kernelERNS_18TensorIteratorBaseERKN3c106ScalarEENKUlvE_clEvENKUlvE_clEvEUlddE_St5arrayIPcLm3EELi4E23TrivialOffsetCalculatorILi2EjESF_ILi1EjENS0_6memory12LoadWithCastILi2EEENSI_13StoreWithCastILi1EEEEEviT_T0_T2_T3_T4_T5_,@"STO_CUDA_ENTRY STV_DEFAULT"
_ZN2at6native27unrolled_elementwise_kernelIZZZNS0_66_GLOBAL__N__d53a5ca4_28_ActivationLeakyReluKernel_cu_9e10b42f_310626leaky_relu_backward_kernelERNS_18TensorIteratorBaseERKN3c106ScalarEENKUlvE_clEvENKUlvE_clEvEUlddE_St5arrayIPcLm3EELi4E23TrivialOffsetCalculatorILi2EjESF_ILi1EjENS0_6memory12LoadWithCastILi2EEENSI_13StoreWithCastILi1EEEEEviT_T0_T2_T3_T4_T5_:
.text._ZN2at6native27unrolled_elementwise_kernelIZZZNS0_66_GLOBAL__N__d53a5ca4_28_ActivationLeakyReluKernel_cu_9e10b42f_310626leaky_relu_backward_kernelERNS_18TensorIteratorBaseERKN3c106ScalarEENKUlvE_clEvENKUlvE_clEvEUlddE_St5arrayIPcLm3EELi4E23TrivialOffsetCalculatorILi2EjESF_ILi1EjENS0_6memory12LoadWithCastILi2EEENSI_13StoreWithCastILi1EEEEEviT_T0_T2_T3_T4_T5_:
[----:B------:R-:W0:Y:S01]  /*0000*/  LDC R1, c[0x0][0x37c] ;  /* 0x0000df00ff017b82 */ /* 0x000e220000000800 */
[----:B------:R-:W1:Y:S07]  /*0010*/  S2R R18, SR_CTAID.X ;  /* 0x0000000000127919 */ /* 0x000e6e0000002500 */
[----:B------:R-:W1:Y:S01]  /*0020*/  LDC R19, c[0x0][0x380] ;  /* 0x0000e000ff137b82 */ /* 0x000e620000000800 */
[----:B------:R-:W-:Y:S01]  /*0030*/  PLOP3.LUT P1, PT, PT, PT, PT, 0x8, 0x80 ;  /* 0x000000000080781c */ /* 0x000fe20003f2e170 */
[----:B------:R-:W2:Y:S01]  /*0040*/  LDCU.64 UR36, c[0x0][0x358] ;  /* 0x00006b00ff2477ac */ /* 0x000ea20008000a00 */
[----:B------:R-:W3:Y:S01]  /*0050*/  S2R R28, SR_TID.X ;  /* 0x00000000001c7919 */ /* 0x000ee20000002100 */
[----:B------:R-:W-:Y:S01]  /*0060*/  BSSY.RECONVERGENT B7, `(.L_x_2907) ;  /* 0x00001ed000077945 */ /* 0x000fe20003800200 */
[----:B------:R-:W-:Y:S01]  /*0070*/  CS2R R30, SRZ ;  /* 0x00000000001e7805 */ /* 0x000fe2000001ff00 */
        /* <DEDUP_REMOVED lines=28> */
.L_x_2913:
[----:B------:R-:W2:Y:S02]  /*0240*/  LDG.E.U8 R2, desc[UR36][R2.64] ;  /* 0x0000002402027981 */ /* 0x000ea4000c1e1100 */
[----:B--2---:R0:W1:Y:S02]  /*0250*/  I2F.F64.U16 R16, R2 ;  /* 0x0000000200107312 */ /* 0x0040640000101800 */
[----:B01----:R-:W-:Y:S05]  /*0260*/  BRA `(.L_x_2915) ;  /* 0x0000000c00607947 */ /* 0x003fea0003800000 */
.L_x_2912:
        /* <DEDUP_REMOVED lines=9> */
.L_x_2917:
[----:B------:R-:W2:Y:S02]  /*0300*/  LDG.E R2, desc[UR36][R2.64] ;  /* 0x0000002402027981 */ /* 0x000ea4000c1e1900 */
[----:B--2---:R0:W1:Y:S02]  /*0310*/  I2F.F64 R16, R2 ;  /* 0x0000000200107312 */ /* 0x0040640000201c00 */
[----:B01----:R-:W-:Y:S05]  /*0320*/  BRA `(.L_x_2915) ;  /* 0x0000000c00307947 */ /* 0x003fea0003800000 */
.L_x_2916:
[----:B------:R-:W2:Y:S02]  /*0330*/  LDG.E.U16 R2, desc[UR36][R2.64] ;  /* 0x0000002402027981 */ /* 0x000ea4000c1e1500 */
[----:B--2---:R0:W1:Y:S02]  /*0340*/  I2F.F64.S16 R16, R2 ;  /* 0x0000000200107312 */ /* 0x0040640000101c00 */
[----:B01----:R-:W-:Y:S05]  /*0350*/  BRA `(.L_x_2915) ;  /* 0x0000000c00247947 */ /* 0x003fea0003800000 */
.L_x_2911:
        /* <DEDUP_REMOVED lines=10> */
.L_x_2919:
[----:B------:R-:W2:Y:S02]  /*0400*/  LDG.E.U16 R0, desc[UR36][R2.64] ;  /* 0x0000002402007981 */ /* 0x000ea4000c1e1500 */
[----:B--2---:R-:W-:-:S05]  /*0410*/  HADD2.F32 R0, -RZ, R0.H0_H0 ;  /* 0x20000000ff007230 */ /* 0x004fca0000004100 */
[----:B------:R-:W-:-:S04]  /*0420*/  FMUL.FTZ R0, R0, 1 ;  /* 0x3f80000000007820 */ /* 0x000fc80000410000 */
[----:B------:R1:W2:Y:S02]  /*0430*/  F2F.F64.F32 R16, R0 ;  /* 0x0000000000107310 */ /* 0x0002a40000201800 */
[----:B-12---:R-:W-:Y:S05]  /*0440*/  BRA `(.L_x_2915) ;  /* 0x0000000800e87947 */ /* 0x006fea0003800000 */
.L_x_2918:
        /* <DEDUP_REMOVED lines=10> */
.L_x_2921:
[----:B------:R-:W2:Y:S02]  /*04f0*/  LDG.E.U16 R2, desc[UR36][R2.64] ;  /* 0x0000002402027981 */ /* 0x000ea4000c1e1500 */
[----:B--2---:R-:W-:-:S05]  /*0500*/  HADD2.F32 R0, -RZ, R2.H0_H0 ;  /* 0x20000002ff007230 */ /* 0x004fca0000004100 */
[----:B------:R-:W-:-:S04]  /*0510*/  FMUL.FTZ R0, R0, 1 ;  /* 0x3f80000000007820 */ /* 0x000fc80000410000 */
[----:B------:R1:W2:Y:S02]  /*0520*/  F2F.F64.F32 R16, R0 ;  /* 0x0000000000107310 */ /* 0x0002a40000201800 */
[----:B-12---:R-:W-:Y:S05]  /*0530*/  BRA `(.L_x_2915) ;  /* 0x0000000800ac7947 */ /* 0x006fea0003800000 */
.L_x_2920:
[----:B------:R0:W5:Y:S01]  /*0540*/  LDG.E.64 R16, desc[UR36][R2.64] ;  /* 0x0000002402107981 */ /* 0x000162000c1e1b00 */
[----:B------:R-:W-:Y:S05]  /*0550*/  BRA `(.L_x_2915) ;  /* 0x0000000800a47947 */ /* 0x000fea0003800000 */
.L_x_2910:
        /* <DEDUP_REMOVED lines=13> */
.L_x_2924:
[----:B------:R1:W5:Y:S01]  /*0630*/  LDG.E.64 R16, desc[UR36][R2.64] ;  /* 0x0000002402107981 */ /* 0x000362000c1e1b00 */
[----:B------:R-:W-:Y:S05]  /*0640*/  BRA `(.L_x_2915) ;  /* 0x0000000800687947 */ /* 0x000fea0003800000 */
.L_x_2923:
        /* <DEDUP_REMOVED lines=27> */
.L_x_2926:
        /* <DEDUP_REMOVED lines=14> */
.L_x_2925:
[----:B------:R-:W2:Y:S02]  /*08e0*/  LDG.E.U16 R0, desc[UR36][R2.64] ;  /* 0x0000002402007981 */ /* 0x000ea4000c1e1500 */
[----:B--2---:R-:W-:-:S04]  /*08f0*/  IMAD.U32 R0, R0, 0x10000, RZ ;  /* 0x0001000000007824 */ /* 0x004fc800078e00ff */
[----:B------:R-:W-:-:S04]  /*0900*/  FMUL.FTZ R0, R0, 1 ;  /* 0x3f80000000007820 */ /* 0x000fc80000410000 */
[----:B------:R2:W3:Y:S02]  /*0910*/  F2F.F64.F32 R16, R0 ;  /* 0x0000000000107310 */ /* 0x0004e40000201800 */
[----:B--23--:R-:W-:Y:S05]  /*0920*/  BRA `(.L_x_2915) ;  /* 0x0000000400b07947 */ /* 0x00cfea0003800000 */
.L_x_2922:
        /* <DEDUP_REMOVED lines=11> */
.L_x_2929:
        /* <DEDUP_REMOVED lines=21> */
.L_x_2931:
[----:B------:R-:W-:Y:S05]  /*0b30*/  BSYNC.RECONVERGENT B0 ;  /* 0x0000000000007941 */ /* 0x000fea0003800200 */
.L_x_2930:
[----:B------:R-:W-:Y:S01]  /*0b40*/  IMAD.SHL.U32 R0, R0, 0x100000, RZ ;  /* 0x0010000000007824 */ /* 0x000fe200078e00ff */
[----:B------:R-:W-:-:S04]  /*0b50*/  LEA R2, R2, 0x3b800000, 0x17 ;  /* 0x3b80000002027811 */ /* 0x000fc800078eb8ff */
[----:B------:R-:W-:-:S05]  /*0b60*/  LOP3.LUT R0, R2, R0, R7, 0xfe, !PT ;  /* 0x0000000002007212 */ /* 0x000fca00078efe07 */
[----:B------:R-:W-:-:S04]  /*0b70*/  FMUL.FTZ R0, R0, 1 ;  /* 0x3f80000000007820 */ /* 0x000fc80000410000 */
[----:B------:R4:W0:Y:S02]  /*0b80*/  F2F.F64.F32 R16, R0 ;  /* 0x0000000000107310 */ /* 0x0008240000201800 */
[----:B0---4-:R-:W-:Y:S05]  /*0b90*/  BRA `(.L_x_2915) ;  /* 0x0000000400147947 */ /* 0x011fea0003800000 */
.L_x_2928:
        /* <DEDUP_REMOVED lines=21> */
.L_x_2933:
[----:B------:R-:W-:Y:S05]  /*0cf0*/  BSYNC.RECONVERGENT B0 ;  /* 0x0000000000007941 */ /* 0x000fea0003800200 */
.L_x_2932:
[----:B------:R-:W-:Y:S01]  /*0d00*/  IMAD.SHL.U32 R0, R0, 0x200000, RZ ;  /* 0x0020000000007824 */ /* 0x000fe200078e00ff */
[----:B------:R-:W-:-:S04]  /*0d10*/  LEA R2, R2, 0x37800000, 0x17 ;  /* 0x3780000002027811 */ /* 0x000fc800078eb8ff */
[----:B------:R-:W-:-:S05]  /*0d20*/  LOP3.LUT R0, R2, R0, R7, 0xfe, !PT ;  /* 0x0000000002007212 */ /* 0x000fca00078efe07 */
[----:B------:R-:W-:-:S04]  /*0d30*/  FMUL.FTZ R0, R0, 1 ;  /* 0x3f80000000007820 */ /* 0x000fc80000410000 */
[----:B------:R4:W0:Y:S02]  /*0d40*/  F2F.F64.F32 R16, R0 ;  /* 0x0000000000107310 */ /* 0x0008240000201800 */
[----:B0---4-:R-:W-:Y:S05]  /*0d50*/  BRA `(.L_x_2915) ;  /* 0x0000000000a47947 */ /* 0x011fea0003800000 */
.L_x_2927:
[----:B------:R-:W-:-:S09]  /*0d60*/  UISETP.NE.AND UP0, UPT, UR4, 0x1c, UPT ;  /* 0x0000001c0400788c */ /* 0x000fd2000bf05270 */
[----:B------:R-:W-:Y:S05]  /*0d70*/  BRA.U !UP0, `(.L_x_2934) ;  /* 0x0000000108947547 */ /* 0x000fea000b800000 */
[----:B------:R-:W-:-:S09]  /*0d80*/  UISETP.NE.AND UP0, UPT, UR4, 0x1d, UPT ;  /* 0x0000001d0400788c */ /* 0x000fd2000bf05270 */
[----:B------:R-:W-:Y:S05]  /*0d90*/  BRA.U !UP0, `(.L_x_2935) ;  /* 0x0000000108807547 */ /* 0x000fea000b800000 */
[----:B------:R-:W-:-:S09]  /*0da0*/  UISETP.NE.AND UP0, UPT, UR4, 0x2c, UPT ;  /* 0x0000002c0400788c */ /* 0x000fd2000bf05270 */
[----:B------:R-:W-:Y:S05]  /*0db0*/  BRA.U !UP0, `(.L_x_2936) ;  /* 0x0000000108487547 */ /* 0x000fea000b800000 */
.L_x_2914:
        /* <DEDUP_REMOVED lines=16> */
.L_x_2937:
[----:B------:R-:W-:Y:S01]  /*0ec0*/  CS2R R16, SRZ ;  /* 0x0000000000107805 */ /* 0x000fe2000001ff00 */
[----:B------:R-:W-:Y:S06]  /*0ed0*/  BRA `(.L_x_2915) ;  /* 0x0000000000447947 */ /* 0x000fec0003800000 */
.L_x_2936:
[----:B------:R-:W2:Y:S01]  /*0ee0*/  LDG.E.U8 R0, desc[UR36][R2.64] ;  /* 0x0000002402007981 */ /* 0x000ea2000c1e1100 */
[----:B------:R-:W-:Y:S02]  /*0ef0*/  IMAD.MOV.U32 R16, RZ, RZ, 0x0 ;  /* 0x00000000ff107424 */ /* 0x000fe400078e00ff */
[----:B------:R-:W-:Y:S01]  /*0f00*/  IMAD.MOV.U32 R17, RZ, RZ, 0x38000000 ;  /* 0x38000000ff117424 */ /* 0x000fe200078e00ff */
[----:B--2---:R-:W-:-:S13]  /*0f10*/  ISETP.NE.AND P0, PT, R0, RZ, PT ;  /* 0x000000ff0000720c */ /* 0x004fda0003f05270 */
[----:B------:R-:W-:Y:S05]  /*0f20*/  @!P0 BRA `(.L_x_2915) ;  /* 0x0000000000308947 */ /* 0x000fea0003800000 */
[----:B------:R-:W-:-:S13]  /*0f30*/  ISETP.NE.AND P0, PT, R0, 0xff, PT ;  /* 0x000000ff0000780c */ /* 0x000fda0003f05270 */
[----:B------:R-:W-:Y:S02]  /*0f40*/  @P0 IMAD.SHL.U32 R0, R0, 0x800000, RZ ;  /* 0x0080000000000824 */ /* 0x000fe400078e00ff */
[----:B------:R-:W-:Y:S02]  /*0f50*/  @!P0 IMAD.MOV.U32 R16, RZ, RZ, 0x20000000 ;  /* 0x20000000ff108424 */ /* 0x000fe400078e00ff */
[----:B------:R-:W-:Y:S02]  /*0f60*/  @!P0 IMAD.MOV.U32 R17, RZ, RZ, 0x7ff80000 ;  /* 0x7ff80000ff118424 */ /* 0x000fe400078e00ff */
[----:B------:R-:W-:-:S04]  /*0f70*/  @P0 FMUL.FTZ R0, R0, 1 ;  /* 0x3f80000000000820 */ /* 0x000fc80000410000 */
[----:B------:R4:W0:Y:S02]  /*0f80*/  @P0 F2F.F64.F32 R16, R0 ;  /* 0x0000000000100310 */ /* 0x0008240000201800 */
[----:B0---4-:R-:W-:Y:S05]  /*0f90*/  BRA `(.L_x_2915) ;  /* 0x0000000000147947 */ /* 0x011fea0003800000 */
.L_x_2935:
[----:B------:R-:W2:Y:S02]  /*0fa0*/  LDG.E.64 R16, desc[UR36][R2.64] ;  /* 0x0000002402107981 */ /* 0x000ea4000c1e1b00 */
[----:B--2---:R-:W4:Y:S02]  /*0fb0*/  I2F.F64.U64 R16, R16 ;  /* 0x0000001000107312 */ /* 0x004f240000301800 */
[----:B----4-:R-:W-:Y:S05]  /*0fc0*/  BRA `(.L_x_2915) ;  /* 0x0000000000087947 */ /* 0x010fea0003800000 */
.L_x_2934:
[----:B------:R-:W2:Y:S02]  /*0fd0*/  LDG.E R2, desc[UR36][R2.64] ;  /* 0x0000002402027981 */ /* 0x000ea4000c1e1900 */
[----:B--2---:R2:W3:Y:S02]  /*0fe0*/  I2F.F64.U32 R16, R2 ;  /* 0x0000000200107312 */ /* 0x0044e40000201800 */
.L_x_2915:
[----:B------:R-:W-:Y:S05]  /*0ff0*/  BSYNC.RECONVERGENT B6 ;  /* 0x0000000000067941 */ /* 0x000fea0003800200 */
.L_x_2909:
[----:B012---:R-:W0:Y:S01]  /*1000*/  LDC.64 R2, c[0x0][0x3a8] ;  /* 0x0000ea00ff027b82 */ /* 0x007e220000000a00 */
        /* <DEDUP_REMOVED lines=19> */
.L_x_2942:
[----:B------:R-:W2:Y:S02]  /*1140*/  LDG.E.U8 R2, desc[UR36][R2.64] ;  /* 0x0000002402027981 */ /* 0x000ea4000c1e1100 */
[----:B--2---:R0:W1:Y:S02]  /*1150*/  I2F.F64.U16 R30, R2 ;  /* 0x00000002001e7312 */ /* 0x0040640000101800 */
[----:B01----:R-:W-:Y:S05]  /*1160*/  BRA `(.L_x_2944) ;  /* 0x0000000c00607947 */ /* 0x003fea0003800000 */
.L_x_2941:
        /* <DEDUP_REMOVED lines=9> */
.L_x_2946:
[----:B------:R-:W2:Y:S02]  /*1200*/  LDG.E R2, desc[UR36][R2.64] ;  /* 0x0000002402027981 */ /* 0x000ea4000c1e1900 */
[----:B--2---:R0:W1:Y:S02]  /*1210*/  I2F.F64 R30, R2 ;  /* 0x00000002001e7312 */ /* 0x0040640000201c00 */
[----:B01----:R-:W-:Y:S05]  /*1220*/  BRA `(.L_x_2944) ;  /* 0x0000000c00307947 */ /* 0x003fea0003800000 */
.L_x_2945:
[----:B------:R-:W2:Y:S02]  /*1230*/  LDG.E.U16 R2, desc[UR36][R2.64] ;  /* 0x0000002402027981 */ /* 0x000ea4000c1e1500 */
[----:B--2---:R0:W1:Y:S02]  /*1240*/  I2F.F64.S16 R30, R2 ;  /* 0x00000002001e7312 */ /* 0x0040640000101c00 */
[----:B01----:R-:W-:Y:S05]  /*1250*/  BRA `(.L_x_2944) ;  /* 0x0000000c00247947 */ /* 0x003fea0003800000 */
.L_x_2940:
        /* <DEDUP_REMOVED lines=10> */
.L_x_2948:
[----:B------:R-:W2:Y:S02]  /*1300*/  LDG.E.U16 R0, desc[UR36][R2.64] ;  /* 0x0000002402007981 */ /* 0x000ea4000c1e1500 */
[----:B--2---:R-:W-:-:S05]  /*1310*/  HADD2.F32 R0, -RZ, R0.H0_H0 ;  /* 0x20000000ff007230 */ /* 0x004fca0000004100 */
[----:B------:R-:W-:-:S04]  /*1320*/  FMUL.FTZ R0, R0, 1 ;  /* 0x3f80000000007820 */ /* 0x000fc80000410000 */
[----:B------:R4:W0:Y:S02]  /*1330*/  F2F.F64.F32 R30, R0 ;  /* 0x00000000001e7310 */ /* 0x0008240000201800 */
[----:B0---4-:R-:W-:Y:S05]  /*1340*/  BRA `(.L_x_2944) ;  /* 0x0000000800e87947 */ /* 0x011fea0003800000 */
.L_x_2947:
        /* <DEDUP_REMOVED lines=10> */
.L_x_2950:
[----:B------:R-:W2:Y:S02]  /*13f0*/  LDG.E.U16 R2, desc[UR36][R2.64] ;  /* 0x0000002402027981 */ /* 0x000ea4000c1e1500 */
[----:B--2---:R-:W-:-:S05]  /*1400*/  HADD2.F32 R0, -RZ, R2.H0_H0 ;  /* 0x20000002ff007230 */ /* 0x004fca0000004100 */
[----:B------:R-:W-:-:S04]  /*1410*/  FMUL.FTZ R0, R0, 1 ;  /* 0x3f80000000007820 */ /* 0x000fc80000410000 */
[----:B------:R0:W1:Y:S02]  /*1420*/  F2F.F64.F32 R30, R0 ;  /* 0x00000000001e7310 */ /* 0x0000640000201800 */
[----:B01----:R-:W-:Y:S05]  /*1430*/  BRA `(.L_x_2944) ;  /* 0x0000000800ac7947 */ /* 0x003fea0003800000 */
.L_x_2949:
[----:B------:R4:W5:Y:S01]  /*1440*/  LDG.E.64 R30, desc[UR36][R2.64] ;  /* 0x00000024021e7981 */ /* 0x000962000c1e1b00 */
[----:B------:R-:W-:Y:S05]  /*1450*/  BRA `(.L_x_2944) ;  /* 0x0000000800a47947 */ /* 0x000fea0003800000 */
.L_x_2939:
        /* <DEDUP_REMOVED lines=13> */
.L_x_2953:
[----:B------:R0:W5:Y:S01]  /*1530*/  LDG.E.64 R30, desc[UR36][R2.64] ;  /* 0x00000024021e7981 */ /* 0x000162000c1e1b00 */
[----:B------:R-:W-:Y:S05]  /*1540*/  BRA `(.L_x_2944) ;  /* 0x0000000800687947 */ /* 0x000fea0003800000 */
.L_x_2952:
        /* <DEDUP_REMOVED lines=25> */
[----:B------:R0:W1:Y:S02]  /*16e0*/  F2F.F64.F32 R30, R5 ;  /* 0x00000005001e7310 */ /* 0x0000640000201800 */
[----:B01----:R-:W-:Y:S05]  /*16f0*/  BRA `(.L_x_2944) ;  /* 0x0000000400fc7947 */ /* 0x003fea0003800000 */
.L_x_2955:
        /* <DEDUP_REMOVED lines=12> */
[----:B------:R0:W1:Y:S02]  /*17c0*/  F2F.F64.F32 R30, R0 ;  /* 0x00000000001e7310 */ /* 0x0000640000201800 */
[----:B01----:R-:W-:Y:S05]  /*17d0*/  BRA `(.L_x_2944) ;  /* 0x0000000400c47947 */ /* 0x003fea0003800000 */
.L_x_2954:
[----:B------:R-:W2:Y:S02]  /*17e0*/  LDG.E.U16 R0, desc[UR36][R2.64] ;  /* 0x0000002402007981 */ /* 0x000ea4000c1e1500 */
[----:B--2---:R-:W-:-:S04]  /*17f0*/  IMAD.U32 R0, R0, 0x10000, RZ ;  /* 0x0001000000007824 */ /* 0x004fc800078e00ff */
[----:B------:R-:W-:-:S04]  /*1800*/  FMUL.FTZ R0, R0, 1 ;  /* 0x3f80000000007820 */ /* 0x000fc80000410000 */
[----:B------:R0:W1:Y:S02]  /*1810*/  F2F.F64.F32 R30, R0 ;  /* 0x00000000001e7310 */ /* 0x0000640000201800 */
[----:B01----:R-:W-:Y:S05]  /*1820*/  BRA `(.L_x_2944) ;  /* 0x0000000400b07947 */ /* 0x003fea0003800000 */
.L_x_2951:
        /* <DEDUP_REMOVED lines=11> */
.L_x_2958:
        /* <DEDUP_REMOVED lines=21> */
.L_x_2960:
[----:B------:R-:W-:Y:S05]  /*1a30*/  BSYNC.RECONVERGENT B0 ;  /* 0x0000000000007941 */ /* 0x000fea0003800200 */
.L_x_2959:
[----:B------:R-:W-:Y:S01]  /*1a40*/  IMAD.SHL.U32 R0, R0, 0x100000, RZ ;  /* 0x0010000000007824 */ /* 0x000fe200078e00ff */
[----:B------:R-:W-:-:S04]  /*1a50*/  LEA R2, R2, 0x3b800000, 0x17 ;  /* 0x3b80000002027811 */ /* 0x000fc800078eb8ff */
[----:B------:R-:W-:-:S05]  /*1a60*/  LOP3.LUT R0, R2, R0, R7, 0xfe, !PT ;  /* 0x0000000002007212 */ /* 0x000fca00078efe07 */
[----:B------:R-:W-:-:S04]  /*1a70*/  FMUL.FTZ R0, R0, 1 ;  /* 0x3f80000000007820 */ /* 0x000fc80000410000 */
[----:B------:R4:W0:Y:S02]  /*1a80*/  F2F.F64.F32 R30, R0 ;  /* 0x00000000001e7310 */ /* 0x0008240000201800 */
[----:B0---4-:R-:W-:Y:S05]  /*1a90*/  BRA `(.L_x_2944) ;  /* 0x0000000400147947 */ /* 0x011fea0003800000 */
.L_x_2957:
        /* <DEDUP_REMOVED lines=21> */
.L_x_2962:
[----:B------:R-:W-:Y:S05]  /*1bf0*/  BSYNC.RECONVERGENT B0 ;  /* 0x0000000000007941 */ /* 0x000fea0003800200 */
.L_x_2961:
[----:B------:R-:W-:Y:S01]  /*1c00*/  IMAD.SHL.U32 R0, R0, 0x200000, RZ ;  /* 0x0020000000007824 */ /* 0x000fe200078e00ff */
[----:B------:R-:W-:-:S04]  /*1c10*/  LEA R2, R2, 0x37800000, 0x17 ;  /* 0x3780000002027811 */ /* 0x000fc800078eb8ff */
[----:B------:R-:W-:-:S05]  /*1c20*/  LOP3.LUT R0, R2, R0, R7, 0xfe, !PT ;  /* 0x0000000002007212 */ /* 0x000fca00078efe07 */
[----:B------:R-:W-:-:S04]  /*1c30*/  FMUL.FTZ R0, R0, 1 ;  /* 0x3f80000000007820 */ /* 0x000fc80000410000 */
[----:B------:R4:W0:Y:S02]  /*1c40*/  F2F.F64.F32 R30, R0 ;  /* 0x00000000001e7310 */ /* 0x0008240000201800 */
[----:B0---4-:R-:W-:Y:S05]  /*1c50*/  BRA `(.L_x_2944) ;  /* 0x0000000000a47947 */ /* 0x011fea0003800000 */
.L_x_2956:
[----:B------:R-:W-:-:S09]  /*1c60*/  UISETP.NE.AND UP0, UPT, UR4, 0x1c, UPT ;  /* 0x0000001c0400788c */ /* 0x000fd2000bf05270 */
[----:B------:R-:W-:Y:S05]  /*1c70*/  BRA.U !UP0, `(.L_x_2963) ;  /* 0x0000000108947547 */ /* 0x000fea000b800000 */
[----:B------:R-:W-:-:S09]  /*1c80*/  UISETP.NE.AND UP0, UPT, UR4, 0x1d, UPT ;  /* 0x0000001d0400788c */ /* 0x000fd2000bf05270 */
[----:B------:R-:W-:Y:S05]  /*1c90*/  BRA.U !UP0, `(.L_x_2964) ;  /* 0x0000000108807547 */ /* 0x000fea000b800000 */
[----:B------:R-:W-:-:S09]  /*1ca0*/  UISETP.NE.AND UP0, UPT, UR4, 0x2c, UPT ;  /* 0x0000002c0400788c */ /* 0x000fd2000bf05270 */
[----:B------:R-:W-:Y:S05]  /*1cb0*/  BRA.U !UP0, `(.L_x_2965) ;  /* 0x0000000108487547 */ /* 0x000fea000b800000 */
.L_x_2943:
        /* <DEDUP_REMOVED lines=16> */
.L_x_2966:
[----:B------:R-:W-:Y:S01]  /*1dc0*/  CS2R R30, SRZ ;  /* 0x00000000001e7805 */ /* 0x000fe2000001ff00 */
[----:B------:R-:W-:Y:S06]  /*1dd0*/  BRA `(.L_x_2944) ;  /* 0x0000000000447947 */ /* 0x000fec0003800000 */
.L_x_2965:
        /* <DEDUP_REMOVED lines=10> */
[----:B------:R1:W2:Y:S02]  /*1e80*/  @P0 F2F.F64.F32 R30, R0 ;  /* 0x00000000001e0310 */ /* 0x0002a40000201800 */
[----:B-12---:R-:W-:Y:S05]  /*1e90*/  BRA `(.L_x_2944) ;  /* 0x0000000000147947 */ /* 0x006fea0003800000 */
.L_x_2964:
[----:B------:R-:W2:Y:S02]  /*1ea0*/  LDG.E.64 R30, desc[UR36][R2.64] ;  /* 0x00000024021e7981 */ /* 0x000ea4000c1e1b00 */
[----:B--2---:R-:W1:Y:S02]  /*1eb0*/  I2F.F64.U64 R30, R30 ;  /* 0x0000001e001e7312 */ /* 0x004e640000301800 */
[----:B-1----:R-:W-:Y:S05]  /*1ec0*/  BRA `(.L_x_2944) ;  /* 0x0000000000087947 */ /* 0x002fea0003800000 */
.L_x_2963:
[----:B------:R-:W2:Y:S02]  /*1ed0*/  LDG.E R2, desc[UR36][R2.64] ;  /* 0x0000002402027981 */ /* 0x000ea4000c1e1900 */
[----:B--2---:R1:W2:Y:S02]  /*1ee0*/  I2F.F64.U32 R30, R2 ;  /* 0x00000002001e7312 */ /* 0x0042a40000201800 */
.L_x_2944:
[----:B------:R-:W-:Y:S05]  /*1ef0*/  BSYNC.RECONVERGENT B6 ;  /* 0x0000000000067941 */ /* 0x000fea0003800200 */
.L_x_2938:
[----:B---3-5:R-:W0:Y:S01]  /*1f00*/  DSETP.GT.AND P0, PT, R16, RZ, PT ;  /* 0x000000ff1000722a */ /* 0x028e220003f04000 */
[----:B------:R-:W-:Y:S01]  /*1f10*/  VIADD R28, R23, 0x80 ;  /* 0x00000080171c7836 */ /* 0x000fe20000000000 */
[----:B01--4-:R-:W-:-:S07]  /*1f20*/  P2R R2, PR, RZ, 0x1 ;  /* 0x00000001ff027803 */ /* 0x013fce0000000000 */
.L_x_2908:
[----:B------:R-:W-:Y:S05]  /*1f30*/  BSYNC.RECONVERGENT B7 ;  /* 0x0000000000077941 */ /* 0x000fea0003800200 */
.L_x_2907:
[----:B------:R-:W-:Y:S01]  /*1f40*/  ISETP.GE.AND P0, PT, R28, R19, PT ;  /* 0x000000131c00720c */ /* 0x000fe20003f06270 */
[----:B------:R-:W-:Y:S01]  /*1f50*/  BSSY.RECONVERGENT B7, `(.L_x_2967) ;  /* 0x00001eb000077945 */ /* 0x000fe20003800200 */
[----:B------:R-:W-:Y:S02]  /*1f60*/  PLOP3.LUT P1, PT, PT, PT, PT, 0x8, 0x80 ;  /* 0x000000000080781c */ /* 0x000fe40003f2e170 */
[----:B------:R-:W-:Y:S02]  /*1f70*/  CS2R R24, SRZ ;  /* 0x0000000000187805 */ /* 0x000fe4000001ff00 */
[----:B------:R-:W-:-:S07]  /*1f80*/  P2R R22, PR, RZ, 0x2 ;  /* 0x00000002ff167803 */ /* 0x000fce0000000000 */
[----:B------:R-:W-:Y:S05]  /*1f90*/  @P0 BRA `(.L_x_2968) ;  /* 0x0000001c00980947 */ /* 0x000fea0003800000 */
        /* <DEDUP_REMOVED lines=19> */
[----:B---3--:R0:W1:Y:S02]  /*20d0*/  I2F.F64.S16 R16, R4 ;  /* 0x0000000400107312 */ /* 0x0080640000101c00 */
[----:B01----:R-:W-:Y:S05]  /*20e0*/  BRA `(.L_x_2975) ;  /* 0x0000000c00707947 */ /* 0x003fea0003800000 */
.L_x_2973:
[----:B------:R-:W3:Y:S02]  /*20f0*/  LDG.E.U8 R4, desc[UR36][R4.64] ;  /* 0x0000002404047981 */ /* 0x000ee4000c1e1100 */
[----:B---3--:R0:W1:Y:S02]  /*2100*/  I2F.F64.U16 R16, R4 ;  /* 0x0000000400107312 */ /* 0x0080640000101800 */
[----:B01----:R-:W-:Y:S05]  /*2110*/  BRA `(.L_x_2975) ;  /* 0x0000000c00647947 */ /* 0x003fea0003800000 */
.L_x_2972:
[----:B------:R-:W-:-:S09]  /*2120*/  UISETP.NE.AND UP0, UPT, UR4, 0x2, UPT ;  /* 0x000000020400788c */ /* 0x000fd2000bf05270 */
[----:B------:R-:W-:Y:S05]  /*2130*/  BRA.U !UP0, `(.L_x_2976) ;  /* 0x0000000108287547 */ /* 0x000fea000b800000 */
[----:B------:R-:W-:-:S09]  /*2140*/  UISETP.NE.AND UP0, UPT, UR4, 0x3, UPT ;  /* 0x000000030400788c */ /* 0x000fd2000bf05270 */
[----:B------:R-:W-:Y:S05]  /*2150*/  BRA.U !UP0, `(.L_x_2977) ;  /* 0x0000000108147547 */ /* 0x000fea000b800000 */
[----:B------:R-:W-:-:S09]  /*2160*/  UISETP.NE.AND UP0, UPT, UR4, 0x4, UPT ;  /* 0x000000040400788c */ /* 0x000fd2000bf05270 */
[----:B------:R-:W-:Y:S05]  /*2170*/  BRA.U UP0, `(.L_x_2974) ;  /* 0x0000000900f07547 */ /* 0x000fea000b800000 */
[----:B------:R-:W3:Y:S02]  /*2180*/  LDG.E.64 R16, desc[UR36][R4.64] ;  /* 0x0000002404107981 */ /* 0x000ee4000c1e1b00 */
[----:B---3--:R-:W0:Y:S02]  /*2190*/  I2F.F64.S64 R16, R16 ;  /* 0x0000001000107312 */ /* 0x008e240000301c00 */
[----:B0-----:R-:W-:Y:S05]  /*21a0*/  BRA `(.L_x_2975) ;  /* 0x0000000c00407947 */ /* 0x001fea0003800000 */
.L_x_2977:
[----:B------:R-:W3:Y:S02]  /*21b0*/  LDG.E R4, desc[UR36][R4.64] ;  /* 0x0000002404047981 */ /* 0x000ee4000c1e1900 */
[----:B---3--:R0:W1:Y:S02]  /*21c0*/  I2F.F64 R16, R4 ;  /* 0x0000000400107312 */ /* 0x0080640000201c00 */
[----:B01----:R-:W-:Y:S05]  /*21d0*/  BRA `(.L_x_2975) ;  /* 0x0000000c00347947 */ /* 0x003fea0003800000 */
.L_x_2976:
[----:B------:R-:W3:Y:S02]  /*21e0*/  LDG.E.U16 R4, desc[UR36][R4.64] ;  /* 0x0000002404047981 */ /* 0x000ee4000c1e1500 */
[----:B---3--:R0:W1:Y:S02]  /*21f0*/  I2F.F64.S16 R16, R4 ;  /* 0x0000000400107312 */ /* 0x0080640000101c00 */
[----:B01----:R-:W-:Y:S05]  /*2200*/  BRA `(.L_x_2975) ;  /* 0x0000000c00287947 */ /* 0x003fea0003800000 */
.L_x_2971:
[----:B------:R-:W-:-:S09]  /*2210*/  UISETP.GT.AND UP0, UPT, UR4, 0x6, UPT ;  /* 0x000000060400788c */ /* 0x000fd2000bf04270 */
[----:B------:R-:W-:Y:S05]  /*2220*/  BRA.U UP0, `(.L_x_2978) ;  /* 0x0000000100347547 */ /* 0x000fea000b800000 */
[----:B------:R-:W-:-:S09]  /*2230*/  UISETP.NE.AND UP0, UPT, UR4, 0x5, UPT ;  /* 0x000000050400788c */ /* 0x000fd2000bf05270 */
[----:B------:R-:W-:Y:S05]  /*2240*/  BRA.U !UP0, `(.L_x_2979) ;  /* 0x0000000108187547 */ /* 0x000fea000b800000 */
[----:B------:R-:W-:-:S09]  /*2250*/  UISETP.NE.AND UP0, UPT, UR4, 0x6, UPT ;  /* 0x000000060400788c */ /* 0x000fd2000bf05270 */
[----:B------:R-:W-:Y:S05]  /*2260*/  BRA.U UP0, `(.L_x_2974) ;  /* 0x0000000900b47547 */ /* 0x000fea000b800000 */
[----:B------:R-:W3:Y:S02]  /*2270*/  LDG.E R16, desc[UR36][R4.64] ;  /* 0x0000002404107981 */ /* 0x000ee4000c1e1900 */
[----:B---3--:R-:W-:-:S06]  /*2280*/  FMUL.FTZ R16, R16, 1 ;  /* 0x3f80000010107820 */ /* 0x008fcc0000410000 */
[----:B------:R-:W0:Y:S02]  /*2290*/  F2F.F64.F32 R16, R16 ;  /* 0x0000001000107310 */ /* 0x000e240000201800 */
[----:B0-----:R-:W-:Y:S05]  /*22a0*/  BRA `(.L_x_2975) ;  /* 0x0000000c00007947 */ /* 0x001fea0003800000 */
.L_x_2979:
[----:B------:R-:W3:Y:S02]  /*22b0*/  LDG.E.U16 R0, desc[UR36][R4.64] ;  /* 0x0000002404007981 */ /* 0x000ee4000c1e1500 */
[----:B---3--:R-:W-:-:S05]  /*22c0*/  HADD2.F32 R0, -RZ, R0.H0_H0 ;  /* 0x20000000ff007230 */ /* 0x008fca0000004100 */
[----:B------:R-:W-:-:S04]  /*22d0*/  FMUL.FTZ R0, R0, 1 ;  /* 0x3f80000000007820 */ /* 0x000fc80000410000 */
[----:B------:R0:W1:Y:S02]  /*22e0*/  F2F.F64.F32 R16, R0 ;  /* 0x0000000000107310 */ /* 0x0000640000201800 */
[----:B01----:R-:W-:Y:S05]  /*22f0*/  BRA `(.L_x_2975) ;  /* 0x0000000800ec7947 */ /* 0x003fea0003800000 */
.L_x_2978:
[----:B------:R-:W-:-:S09]  /*2300*/  UISETP.NE.AND UP0, UPT, UR4, 0x7, UPT ;  /* 0x000000070400788c */ /* 0x000fd2000bf05270 */
[----:B------:R-:W-:Y:S05]  /*2310*/  BRA.U !UP0, `(.L_x_2980) ;  /* 0x0000000108347547 */ /* 0x000fea000b800000 */
[----:B------:R-:W-:-:S09]  /*2320*/  UISETP.NE.AND UP0, UPT, UR4, 0x8, UPT ;  /* 0x000000080400788c */ /* 0x000fd2000bf05270 */
[----:B------:R-:W-:Y:S05]  /*2330*/  BRA.U !UP0, `(.L_x_2981) ;  /* 0x0000000108187547 */ /* 0x000fea000b800000 */
[----:B------:R-:W-:-:S09]  /*2340*/  UISETP.NE.AND UP0, UPT, UR4, 0x9, UPT ;  /* 0x000000090400788c */ /* 0x000fd2000bf05270 */
[----:B------:R-:W-:Y:S05]  /*2350*/  BRA.U UP0, `(.L_x_2974) ;  /* 0x0000000900787547 */ /* 0x000fea000b800000 */
[----:B------:R-:W3:Y:S02]  /*2360*/  LDG.E R4, desc[UR36][R4.64] ;  /* 0x0000002404047981 */ /* 0x000ee4000c1e1900 */
[----:B---3--:R-:W-:-:S06]  /*2370*/  FMUL.FTZ R16, R4, 1 ;  /* 0x3f80000004107820 */ /* 0x008fcc0000410000 */
[----:B------:R-:W4:Y:S02]  /*2380*/  F2F.F64.F32 R16, R16 ;  /* 0x0000001000107310 */ /* 0x000f240000201800 */
[----:B----4-:R-:W-:Y:S05]  /*2390*/  BRA `(.L_x_2975) ;  /* 0x0000000800c47947 */ /* 0x010fea0003800000 */
.L_x_2981:
[----:B------:R-:W3:Y:S02]  /*23a0*/  LDG.E.U16 R4, desc[UR36][R4.64] ;  /* 0x0000002404047981 */ /* 0x000ee4000c1e1500 */
[----:B---3--:R-:W-:-:S05]  /*23b0*/  HADD2.F32 R0, -RZ, R4.H0_H0 ;  /* 0x20000004ff007230 */ /* 0x008fca0000004100 */
[----:B------:R-:W-:-:S04]  /*23c0*/  FMUL.FTZ R0, R0, 1 ;  /* 0x3f80000000007820 */ /* 0x000fc80000410000 */
[----:B------:R4:W0:Y:S02]  /*23d0*/  F2F.F64.F32 R16, R0 ;  /* 0x0000000000107310 */ /* 0x0008240000201800 */
[----:B0---4-:R-:W-:Y:S05]  /*23e0*/  BRA `(.L_x_2975) ;  /* 0x0000000800b07947 */ /* 0x011fea0003800000 */
.L_x_2980:
[----:B------:R4:W5:Y:S01]  /*23f0*/  LDG.E.64 R16, desc[UR36][R4.64] ;  /* 0x0000002404107981 */ /* 0x000962000c1e1b00 */
[----:B------:R-:W-:Y:S05]  /*2400*/  BRA `(.L_x_2975) ;  /* 0x0000000800a87947 */ /* 0x000fea0003800000 */
.L_x_2970:
        /* <DEDUP_REMOVED lines=8> */
[----:B------:R-:W3:Y:S01]  /*2490*/  LDG.E.U8 R4, desc[UR36][R4.64] ;  /* 0x0000002404047981 */ /* 0x000ee2000c1e1100 */
[----:B------:R-:W-:Y:S01]  /*24a0*/  IMAD.MOV.U32 R16, RZ, RZ, RZ ;  /* 0x000000ffff107224 */ /* 0x000fe200078e00ff */
[----:B---3--:R-:W-:-:S04]  /*24b0*/  ISETP.NE.AND P0, PT, R4, RZ, PT ;  /* 0x000000ff0400720c */ /* 0x008fc80003f05270 */
[----:B------:R-:W-:Y:S01]  /*24c0*/  FSEL R17, RZ, 1.875, !P0 ;  /* 0x3ff00000ff117808 */ /* 0x000fe20004000000 */
[----:B------:R-:W-:Y:S08]  /*24d0*/  BRA `(.L_x_2975) ;  /* 0x0000000800747947 */ /* 0x000ff00003800000 */
.L_x_2984:
[----:B------:R3:W5:Y:S01]  /*24e0*/  LDG.E.64 R16, desc[UR36][R4.64] ;  /* 0x0000002404107981 */ /* 0x000762000c1e1b00 */
[----:B------:R-:W-:Y:S05]  /*24f0*/  BRA `(.L_x_2975) ;  /* 0x00000008006c7947 */ /* 0x000fea0003800000 */
.L_x_2983:
        /* <DEDUP_REMOVED lines=25> */
[----:B------:R4:W0:Y:S02]  /*2690*/  F2F.F64.F32 R16, R3 ;  /* 0x0000000300107310 */ /* 0x0008240000201800 */
[----:B0---4-:R-:W-:Y:S05]  /*26a0*/  BRA `(.L_x_2975) ;  /* 0x0000000800007947 */ /* 0x011fea0003800000 */
.L_x_2986:
        /* <DEDUP_REMOVED lines=11> */
[----:B------:R-:W-:-:S05]  /*2760*/  LOP3.LUT R0, R0, 0x80000000, R3, 0xf8, !PT ;  /* 0x8000000000007812 */ /* 0x000fca00078ef803 */
[----:B------:R-:W-:-:S04]  /*2770*/  FMUL.FTZ R0, R0, 1 ;  /* 0x3f80000000007820 */ /* 0x000fc80000410000 */
[----:B------:R4:W0:Y:S02]  /*2780*/  F2F.F64.F32 R16, R0 ;  /* 0x0000000000107310 */ /* 0x0008240000201800 */
[----:B0---4-:R-:W-:Y:S05]  /*2790*/  BRA `(.L_x_2975) ;  /* 0x0000000400c47947 */ /* 0x011fea0003800000 */
.L_x_2985:
[----:B------:R-:W3:Y:S02]  /*27a0*/  LDG.E.U16 R0, desc[UR36][R4.64] ;  /* 0x0000002404007981 */ /* 0x000ee4000c1e1500 */
[----:B---3--:R-:W-:-:S04]  /*27b0*/  IMAD.U32 R0, R0, 0x10000, RZ ;  /* 0x0001000000007824 */ /* 0x008fc800078e00ff */
[----:B------:R-:W-:-:S04]  /*27c0*/  FMUL.FTZ R0, R0, 1 ;  /* 0x3f80000000007820 */ /* 0x000fc80000410000 */
[----:B------:R4:W0:Y:S02]  /*27d0*/  F2F.F64.F32 R16, R0 ;  /* 0x0000000000107310 */ /* 0x0008240000201800 */
[----:B0---4-:R-:W-:Y:S05]  /*27e0*/  BRA `(.L_x_2975) ;  /* 0x0000000400b07947 */ /* 0x011fea0003800000 */
.L_x_2982:
        /* <DEDUP_REMOVED lines=9> */
[----:B---3--:R3:W4:Y:S02]  /*2880*/  I2F.F64.U16 R16, R4 ;  /* 0x0000000400107312 */ /* 0x0087240000101800 */
[----:B---34-:R-:W-:Y:S05]  /*2890*/  BRA `(.L_x_2975) ;  /* 0x0000000400847947 */ /* 0x018fea0003800000 */
.L_x_2989:
[----:B------:R-:W3:Y:S01]  /*28a0*/  LDG.E.U8 R4, desc[UR36][R4.64] ;  /* 0x0000002404047981 */ /* 0x000ee2000c1e1100 */
[----:B------:R-:W-:Y:S02]  /*28b0*/  CS2R R16, SRZ ;  /* 0x0000000000107805 */ /* 0x000fe4000001ff00 */
[----:B---3--:R-:W-:-:S13]  /*28c0*/  ISETP.NE.AND P0, PT, R4, RZ, PT ;  /* 0x000000ff0400720c */ /* 0x008fda0003f05270 */
        /* <DEDUP_REMOVED lines=18> */
.L_x_2991:
[----:B------:R-:W-:Y:S05]  /*29f0*/  BSYNC.RECONVERGENT B0 ;  /* 0x0000000000007941 */ /* 0x000fea0003800200 */
.L_x_2990:
[----:B------:R-:W-:Y:S01]  /*2a00*/  IMAD.SHL.U32 R0, R0, 0x100000, RZ ;  /* 0x0010000000007824 */ /* 0x000fe200078e00ff */
[----:B------:R-:W-:-:S04]  /*2a10*/  LEA R3, R3, 0x3b800000, 0x17 ;  /* 0x3b80000003037811 */ /* 0x000fc800078eb8ff */
[----:B------:R-:W-:-:S05]  /*2a20*/  LOP3.LUT R0, R3, R0, R7, 0xfe, !PT ;  /* 0x0000000003007212 */ /* 0x000fca00078efe07 */
[----:B------:R-:W-:-:S04]  /*2a30*/  FMUL.FTZ R0, R0, 1 ;  /* 0x3f80000000007820 */ /* 0x000fc80000410000 */
[----:B------:R3:W4:Y:S02]  /*2a40*/  F2F.F64.F32 R16, R0 ;  /* 0x0000000000107310 */ /* 0x0007240000201800 */
[----:B---34-:R-:W-:Y:S05]  /*2a50*/  BRA `(.L_x_2975) ;  /* 0x0000000400147947 */ /* 0x018fea0003800000 */
.L_x_2988:
        /* <DEDUP_REMOVED lines=21> */
.L_x_2993:
[----:B------:R-:W-:Y:S05]  /*2bb0*/  BSYNC.RECONVERGENT B0 ;  /* 0x0000000000007941 */ /* 0x000fea0003800200 */
.L_x_2992:
[----:B------:R-:W-:Y:S01]  /*2bc0*/  IMAD.SHL.U32 R0, R0, 0x200000, RZ ;  /* 0x0020000000007824 */ /* 0x000fe200078e00ff */
[----:B------:R-:W-:-:S04]  /*2bd0*/  LEA R3, R3, 0x37800000, 0x17 ;  /* 0x3780000003037811 */ /* 0x000fc800078eb8ff */
[----:B------:R-:W-:-:S05]  /*2be0*/  LOP3.LUT R0, R3, R0, R7, 0xfe, !PT ;  /* 0x0000000003007212 */ /* 0x000fca00078efe07 */
[----:B------:R-:W-:-:S04]  /*2bf0*/  FMUL.FTZ R0, R0, 1 ;  /* 0x3f80000000007820 */ /* 0x000fc80000410000 */
[----:B------:R3:W4:Y:S02]  /*2c00*/  F2F.F64.F32 R16, R0 ;  /* 0x0000000000107310 */ /* 0x0007240000201800 */
[----:B---34-:R-:W-:Y:S05]  /*2c10*/  BRA `(.L_x_2975) ;  /* 0x0000000000a47947 */ /* 0x018fea0003800000 */
.L_x_2987:
        /* <DEDUP_REMOVED lines=8> */
[----:B------:R-:W-:Y:S01]  /*2ca0*/  IMAD.MOV.U32 R17, RZ, RZ, 0x38000000 ;  /* 0x38000000ff117424 */ /* 0x000fe200078e00ff */
[----:B---3--:R-:W-:-:S13]  /*2cb0*/  ISETP.NE.AND P0, PT, R0, RZ, PT ;  /* 0x000000ff0000720c */ /* 0x008fda0003f05270 */
[----:B------:R-:W-:Y:S05]  /*2cc0*/  @!P0 BRA `(.L_x_2975) ;  /* 0x0000000000788947 */ /* 0x000fea0003800000 */
[----:B------:R-:W-:-:S13]  /*2cd0*/  ISETP.NE.AND P0, PT, R0, 0xff, PT ;  /* 0x000000ff0000780c */ /* 0x000fda0003f05270 */
[----:B------:R-:W-:Y:S02]  /*2ce0*/  @P0 IMAD.SHL.U32 R0, R0, 0x800000, RZ ;  /* 0x0080000000000824 */ /* 0x000fe400078e00ff */
[----:B------:R-:W-:Y:S02]  /*2cf0*/  @!P0 IMAD.MOV.U32 R16, RZ, RZ, 0x20000000 ;  /* 0x20000000ff108424 */ /* 0x000fe400078e00ff */
[----:B------:R-:W-:Y:S02]  /*2d00*/  @!P0 IMAD.MOV.U32 R17, RZ, RZ, 0x7ff80000 ;  /* 0x7ff80000ff118424 */ /* 0x000fe400078e00ff */
[----:B------:R-:W-:-:S04]  /*2d10*/  @P0 FMUL.FTZ R0, R0, 1 ;  /* 0x3f80000000000820 */ /* 0x000fc80000410000 */
[----:B------:R0:W1:Y:S02]  /*2d20*/  @P0 F2F.F64.F32 R16, R0 ;  /* 0x0000000000100310 */ /* 0x0000640000201800 */
[----:B01----:R-:W-:Y:S05]  /*2d30*/  BRA `(.L_x_2975) ;  /* 0x00000000005c7947 */ /* 0x003fea0003800000 */
.L_x_2974:
[----:B------:R-:W-:Y:S01]  /*2d40*/  MOV R14, 0x0 ;  /* 0x00000000000e7802 */ /* 0x000fe20000000f00 */
[----:B------:R-:W0:Y:S01]  /*2d50*/  LDCU.64 UR4, c[0x4][0x128] ;  /* 0x01002500ff0477ac */ /* 0x000e220008000a00 */
[----:B------:R-:W-:Y:S02]  /*2d60*/  IMAD.MOV.U32 R8, RZ, RZ, 0x4e ;  /* 0x0000004eff087424 */ /* 0x000fe400078e00ff */
[----:B------:R-:W-:Y:S01]  /*2d70*/  IMAD.MOV.U32 R12, RZ, RZ, 0x1 ;  /* 0x00000001ff0c7424 */ /* 0x000fe200078e00ff */
[----:B------:R-:W1:Y:S01]  /*2d80*/  LDCU.64 UR6, c[0x4][0x130] ;  /* 0x01002600ff0677ac */ /* 0x000e620008000a00 */
[----:B------:R-:W3:Y:S01]  /*2d90*/  LDC.64 R14, c[0x4][R14] ;  /* 0x010000000e0e7b82 */ /* 0x000ee20000000a00 */
        /* <DEDUP_REMOVED lines=10> */
.L_x_2996:
[----:B------:R-:W-:Y:S01]  /*2e40*/  CS2R R16, SRZ ;  /* 0x0000000000107805 */ /* 0x000fe2000001ff00 */
[----:B------:R-:W-:Y:S06]  /*2e50*/  BRA `(.L_x_2975) ;  /* 0x0000000000147947 */ /* 0x000fec0003800000 */
.L_x_2995:
[----:B------:R-:W3:Y:S02]  /*2e60*/  LDG.E.64 R16, desc[UR36][R4.64] ;  /* 0x0000002404107981 */ /* 0x000ee4000c1e1b00 */
[----:B---3--:R-:W0:Y:S02]  /*2e70*/  I2F.F64.U64 R16, R16 ;  /* 0x0000001000107312 */ /* 0x008e240000301800 */
[----:B0-----:R-:W-:Y:S05]  /*2e80*/  BRA `(.L_x_2975) ;  /* 0x0000000000087947 */ /* 0x001fea0003800000 */
.L_x_2994:
[----:B------:R-:W3:Y:S02]  /*2e90*/  LDG.E R4, desc[UR36][R4.64] ;  /* 0x0000002404047981 */ /* 0x000ee4000c1e1900 */
[----:B---3--:R0:W1:Y:S02]  /*2ea0*/  I2F.F64.U32 R16, R4 ;  /* 0x0000000400107312 */ /* 0x0080640000201800 */
.L_x_2975:
[----:B------:R-:W-:Y:S05]  /*2eb0*/  BSYNC.RECONVERGENT B6 ;  /* 0x0000000000067941 */ /* 0x000fea0003800200 */
.L_x_2969:
[----:B0--34-:R-:W0:Y:S01]  /*2ec0*/  LDC.64 R4, c[0x0][0x3a8] ;  /* 0x0000ea00ff047b82 */ /* 0x019e220000000a00 */
[----:B------:R-:W3:Y:S01]  /*2ed0*/  LDCU UR5, c[0x0][0x3bc] ;  /* 0x00007780ff0577ac */ /* 0x000ee20008000800 */
[----:B------:R-:W-:Y:S01]  /*2ee0*/  BSSY.RECONVERGENT B6, `(.L_x_2997) ;  /* 0x00000ee000067945 */ /* 0x000fe20003800200 */
[----:B------:R-:W-:-:S04]  /*2ef0*/  UPRMT UR4, UR39, 0x9910, URZ ;  /* 0x0000991027047896 */ /* 0x000fc800080000ff */
        /* <DEDUP_REMOVED lines=14> */
[----:B---3--:R0:W3:Y:S02]  /*2fe0*/  I2F.F64.S16 R24, R4 ;  /* 0x0000000400187312 */ /* 0x0080e40000101c00 */
[----:B0--3--:R-:W-:Y:S05]  /*2ff0*/  BRA `(.L_x_3003) ;  /* 0x0000000c00707947 */ /* 0x009fea0003800000 */
.L_x_3001:
[----:B------:R-:W3:Y:S02]  /*3000*/  LDG.E.U8 R4, desc[UR36][R4.64] ;  /* 0x0000002404047981 */ /* 0x000ee4000c1e1100 */
[----:B---3--:R0:W3:Y:S02]  /*3010*/  I2F.F64.U16 R24, R4 ;  /* 0x0000000400187312 */ /* 0x0080e40000101800 */
[----:B0--3--:R-:W-:Y:S05]  /*3020*/  BRA `(.L_x_3003) ;  /* 0x0000000c00647947 */ /* 0x009fea0003800000 */
.L_x_3000:
        /* <DEDUP_REMOVED lines=9> */
.L_x_3005:
[----:B------:R-:W3:Y:S02]  /*30c0*/  LDG.E R4, desc[UR36][R4.64] ;  /* 0x0000002404047981 */ /* 0x000ee4000c1e1900 */
[----:B---3--:R0:W3:Y:S02]  /*30d0*/  I2F.F64 R24, R4 ;  /* 0x0000000400187312 */ /* 0x0080e40000201c00 */
[----:B0--3--:R-:W-:Y:S05]  /*30e0*/  BRA `(.L_x_3003) ;  /* 0x0000000c00347947 */ /* 0x009fea0003800000 */
.L_x_3004:
[----:B------:R-:W3:Y:S02]  /*30f0*/  LDG.E.U16 R4, desc[UR36][R4.64] ;  /* 0x0000002404047981 */ /* 0x000ee4000c1e1500 */
[----:B---3--:R0:W3:Y:S02]  /*3100*/  I2F.F64.S16 R24, R4 ;  /* 0x0000000400187312 */ /* 0x0080e40000101c00 */
[----:B0--3--:R-:W-:Y:S05]  /*3110*/  BRA `(.L_x_3003) ;  /* 0x0000000c00287947 */ /* 0x009fea0003800000 */
.L_x_2999:
        /* <DEDUP_REMOVED lines=8> */
[----:B------:R-:W3:Y:S02]  /*31a0*/  F2F.F64.F32 R24, R24 ;  /* 0x0000001800187310 */ /* 0x000ee40000201800 */
[----:B---3--:R-:W-:Y:S05]  /*31b0*/  BRA `(.L_x_3003) ;  /* 0x0000000c00007947 */ /* 0x008fea0003800000 */
.L_x_3007:
[----:B------:R-:W3:Y:S02]  /*31c0*/  LDG.E.U16 R0, desc[UR36][R4.64] ;  /* 0x0000002404007981 */ /* 0x000ee4000c1e1500 */
[----:B---3--:R-:W-:-:S05]  /*31d0*/  HADD2.F32 R0, -RZ, R0.H0_H0 ;  /* 0x20000000ff007230 */ /* 0x008fca0000004100 */
[----:B------:R-:W-:-:S04]  /*31e0*/  FMUL.FTZ R0, R0, 1 ;  /* 0x3f80000000007820 */ /* 0x000fc80000410000 */
[----:B------:R3:W4:Y:S02]  /*31f0*/  F2F.F64.F32 R24, R0 ;  /* 0x0000000000187310 */ /* 0x0007240000201800 */
[----:B---34-:R-:W-:Y:S05]  /*3200*/  BRA `(.L_x_3003) ;  /* 0x0000000800ec7947 */ /* 0x018fea0003800000 */
.L_x_3006:
        /* <DEDUP_REMOVED lines=10> */
.L_x_3009:
[----:B------:R-:W3:Y:S02]  /*32b0*/  LDG.E.U16 R4, desc[UR36][R4.64] ;  /* 0x0000002404047981 */ /* 0x000ee4000c1e1500 */
[----:B---3--:R-:W-:-:S05]  /*32c0*/  HADD2.F32 R0, -RZ, R4.H0_H0 ;  /* 0x20000004ff007230 */ /* 0x008fca0000004100 */
[----:B------:R-:W-:-:S04]  /*32d0*/  FMUL.FTZ R0, R0, 1 ;  /* 0x3f80000000007820 */ /* 0x000fc80000410000 */
[----:B------:R0:W3:Y:S02]  /*32e0*/  F2F.F64.F32 R24, R0 ;  /* 0x0000000000187310 */ /* 0x0000e40000201800 */
[----:B0--3--:R-:W-:Y:S05]  /*32f0*/  BRA `(.L_x_3003) ;  /* 0x0000000800b07947 */ /* 0x009fea0003800000 */
.L_x_3008:
[----:B------:R0:W5:Y:S01]  /*3300*/  LDG.E.64 R24, desc[UR36][R4.64] ;  /* 0x0000002404187981 */ /* 0x000162000c1e1b00 */
[----:B------:R-:W-:Y:S05]  /*3310*/  BRA `(.L_x_3003) ;  /* 0x0000000800a87947 */ /* 0x000fea0003800000 */
.L_x_2998:
        /* <DEDUP_REMOVED lines=13> */
.L_x_3012:
[----:B------:R0:W5:Y:S01]  /*33f0*/  LDG.E.64 R24, desc[UR36][R4.64] ;  /* 0x0000002404187981 */ /* 0x000162000c1e1b00 */
[----:B------:R-:W-:Y:S05]  /*3400*/  BRA `(.L_x_3003) ;  /* 0x00000008006c7947 */ /* 0x000fea0003800000 */
.L_x_3011:
        /* <DEDUP_REMOVED lines=26> */
[----:B0--3--:R-:W-:Y:S05]  /*35b0*/  BRA `(.L_x_3003) ;  /* 0x0000000800007947 */ /* 0x009fea0003800000 */
.L_x_3014:
        /* <DEDUP_REMOVED lines=13> */
[----:B------:R0:W3:Y:S02]  /*3690*/  F2F.F64.F32 R24, R0 ;  /* 0x0000000000187310 */ /* 0x0000e40000201800 */
[----:B0--3--:R-:W-:Y:S05]  /*36a0*/  BRA `(.L_x_3003) ;  /* 0x0000000400c47947 */ /* 0x009fea0003800000 */
.L_x_3013:
[----:B------:R-:W3:Y:S02]  /*36b0*/  LDG.E.U16 R0, desc[UR36][R4.64] ;  /* 0x0000002404007981 */ /* 0x000ee4000c1e1500 */
[----:B---3--:R-:W-:-:S04]  /*36c0*/  IMAD.U32 R0, R0, 0x10000, RZ ;  /* 0x0001000000007824 */ /* 0x008fc800078e00ff */
[----:B------:R-:W-:-:S04]  /*36d0*/  FMUL.FTZ R0, R0, 1 ;  /* 0x3f80000000007820 */ /* 0x000fc80000410000 */
[----:B------:R0:W3:Y:S02]  /*36e0*/  F2F.F64.F32 R24, R0 ;  /* 0x0000000000187310 */ /* 0x0000e40000201800 */
[----:B0--3--:R-:W-:Y:S05]  /*36f0*/  BRA `(.L_x_3003) ;  /* 0x0000000400b07947 */ /* 0x009fea0003800000 */
.L_x_3010:
        /* <DEDUP_REMOVED lines=9> */
[----:B---3--:R0:W3:Y:S02]  /*3790*/  I2F.F64.U16 R24, R4 ;  /* 0x0000000400187312 */ /* 0x0080e40000101800 */
[----:B0--3--:R-:W-:Y:S05]  /*37a0*/  BRA `(.L_x_3003) ;  /* 0x0000000400847947 */ /* 0x009fea0003800000 */
.L_x_3017:
        /* <DEDUP_REMOVED lines=21> */
.L_x_3019:
[----:B------:R-:W-:Y:S05]  /*3900*/  BSYNC.RECONVERGENT B0 ;  /* 0x0000000000007941 */ /* 0x000fea0003800200 */
.L_x_3018:
[----:B------:R-:W-:Y:S01]  /*3910*/  IMAD.SHL.U32 R0, R0, 0x100000, RZ ;  /* 0x0010000000007824 */ /* 0x000fe200078e00ff */
[----:B------:R-:W-:-:S04]  /*3920*/  LEA R3, R3, 0x3b800000, 0x17 ;  /* 0x3b80000003037811 */ /* 0x000fc800078eb8ff */
[----:B------:R-:W-:-:S05]  /*3930*/  LOP3.LUT R0, R3, R0, R7, 0xfe, !PT ;  /* 0x0000000003007212 */ /* 0x000fca00078efe07 */
[----:B------:R-:W-:-:S04]  /*3940*/  FMUL.FTZ R0, R0, 1 ;  /* 0x3f80000000007820 */ /* 0x000fc80000410000 */
[----:B------:R0:W3:Y:S02]  /*3950*/  F2F.F64.F32 R24, R0 ;  /* 0x0000000000187310 */ /* 0x0000e40000201800 */
[----:B0--3--:R-:W-:Y:S05]  /*3960*/  BRA `(.L_x_3003) ;  /* 0x0000000400147947 */ /* 0x009fea0003800000 */
.L_x_3016:
        /* <DEDUP_REMOVED lines=21> */
.L_x_3021:
[----:B------:R-:W-:Y:S05]  /*3ac0*/  BSYNC.RECONVERGENT B0 ;  /* 0x0000000000007941 */ /* 0x000fea0003800200 */
.L_x_3020:
[----:B------:R-:W-:Y:S01]  /*3ad0*/  IMAD.SHL.U32 R0, R0, 0x200000, RZ ;  /* 0x0020000000007824 */ /* 0x000fe200078e00ff */
[----:B------:R-:W-:-:S04]  /*3ae0*/  LEA R3, R3, 0x37800000, 0x17 ;  /* 0x3780000003037811 */ /* 0x000fc800078eb8ff */
[----:B------:R-:W-:-:S05]  /*3af0*/  LOP3.LUT R0, R3, R0, R7, 0xfe, !PT ;  /* 0x0000000003007212 */ /* 0x000fca00078efe07 */
[----:B------:R-:W-:-:S04]  /*3b00*/  FMUL.FTZ R0, R0, 1 ;  /* 0x3f80000000007820 */ /* 0x000fc80000410000 */
[----:B------:R0:W3:Y:S02]  /*3b10*/  F2F.F64.F32 R24, R0 ;  /* 0x0000000000187310 */ /* 0x0000e40000201800 */
[----:B0--3--:R-:W-:Y:S05]  /*3b20*/  BRA `(.L_x_3003) ;  /* 0x0000000000a47947 */ /* 0x009fea0003800000 */
.L_x_3015:
        /* <DEDUP_REMOVED lines=16> */
[----:B------:R0:W3:Y:S02]  /*3c30*/  @P0 F2F.F64.F32 R24, R0 ;  /* 0x0000000000180310 */ /* 0x0000e40000201800 */
[----:B0--3--:R-:W-:Y:S05]  /*3c40*/  BRA `(.L_x_3003) ;  /* 0x00000000005c7947 */ /* 0x009fea0003800000 */
.L_x_3002:
[----:B------:R-:W-:Y:S01]  /*3c50*/  MOV R14, 0x0 ;  /* 0x00000000000e7802 */ /* 0x000fe20000000f00 */
[----:B------:R-:W0:Y:S01]  /*3c60*/  LDCU.64 UR4, c[0x4][0x128] ;  /* 0x01002500ff0477ac */ /* 0x000e220008000a00 */
[----:B------:R-:W-:Y:S02]  /*3c70*/  IMAD.MOV.U32 R8, RZ, RZ, 0x4e ;  /* 0x0000004eff087424 */ /* 0x000fe400078e00ff */
[----:B------:R-:W-:Y:S01]  /*3c80*/  IMAD.MOV.U32 R12, RZ, RZ, 0x1 ;  /* 0x00000001ff0c7424 */ /* 0x000fe200078e00ff */
[----:B------:R-:W3:Y:S01]  /*3c90*/  LDCU.64 UR6, c[0x4][0x130] ;  /* 0x01002600ff0677ac */ /* 0x000ee20008000a00 */
[----:B------:R-:W4:Y:S01]  /*3ca0*/  LDC.64 R14, c[0x4][R14] ;  /* 0x010000000e0e7b82 */ /* 0x000f220000000a00 */
[----:B------:R-:W-:Y:S01]  /*3cb0*/  IMAD.MOV.U32 R13, RZ, RZ, RZ ;  /* 0x000000ffff0d7224 */ /* 0x000fe200078e00ff */
[----:B------:R-:W1:Y:S01]  /*3cc0*/  LDCU.64 UR8, c[0x4][0x8] ;  /* 0x01000100ff0877ac */ /* 0x000e620008000a00 */
[----:B0-----:R-:W-:Y:S02]  /*3cd0*/  IMAD.U32 R4, RZ, RZ, UR4 ;  /* 0x00000004ff047e24 */ /* 0x001fe4000f8e00ff */
[----:B------:R-:W-:-:S02]  /*3ce0*/  IMAD.U32 R5, RZ, RZ, UR5 ;  /* 0x00000005ff057e24 */ /* 0x000fc4000f8e00ff */
[----:B---3--:R-:W-:Y:S02]  /*3cf0*/  IMAD.U32 R6, RZ, RZ, UR6 ;  /* 0x00000006ff067e24 */ /* 0x008fe4000f8e00ff */
[----:B------:R-:W-:Y:S02]  /*3d00*/  IMAD.U32 R7, RZ, RZ, UR7 ;  /* 0x00000007ff077e24 */ /* 0x000fe4000f8e00ff */
[----:B-1----:R-:W-:Y:S02]  /*3d10*/  IMAD.U32 R10, RZ, RZ, UR8 ;  /* 0x00000008ff0a7e24 */ /* 0x002fe4000f8e00ff */
[----:B------:R-:W-:-:S07]  /*3d20*/  IMAD.U32 R11, RZ, RZ, UR9 ;  /* 0x00000009ff0b7e24 */ /* 0x000fce000f8e00ff */
[----:B------:R-:W-:-:S07]  /*3d30*/  LEPC R20, `(.L_x_3024) ;  /* 0x000000001014794e */ /* 0x000fce0000000000 */
[----:B--2-45:R-:W-:Y:S05]  /*3d40*/  CALL.ABS.NOINC R14 ;  /* 0x000000000e007343 */ /* 0x034fea0003c00000 */
.L_x_3024:
[----:B------:R-:W-:Y:S01]  /*3d50*/  CS2R R24, SRZ ;  /* 0x0000000000187805 */ /* 0x000fe2000001ff00 */
[----:B------:R-:W-:Y:S06]  /*3d60*/  BRA `(.L_x_3003) ;  /* 0x0000000000147947 */ /* 0x000fec0003800000 */
.L_x_3023:
[----:B------:R-:W3:Y:S02]  /*3d70*/  LDG.E.64 R24, desc[UR36][R4.64] ;  /* 0x0000002404187981 */ /* 0x000ee4000c1e1b00 */
[----:B---3--:R-:W0:Y:S02]  /*3d80*/  I2F.F64.U64 R24, R24 ;  /* 0x0000001800187312 */ /* 0x008e240000301800 */
[----:B0-----:R-:W-:Y:S05]  /*3d90*/  BRA `(.L_x_3003) ;  /* 0x0000000000087947 */ /* 0x001fea0003800000 */
.L_x_3022:
[----:B------:R-:W3:Y:S02]  /*3da0*/  LDG.E R4, desc[UR36][R4.64] ;  /* 0x0000002404047981 */ /* 0x000ee4000c1e1900 */
[----:B---3--:R3:W4:Y:S02]  /*3db0*/  I2F.F64.U32 R24, R4 ;  /* 0x0000000400187312 */ /* 0x0087240000201800 */
.L_x_3003:
[----:B------:R-:W-:Y:S05]  /*3dc0*/  BSYNC.RECONVERGENT B6 ;  /* 0x0000000000067941 */ /* 0x000fea0003800200 */
.L_x_2997:
[----:B-1---5:R-:W1:Y:S01]  /*3dd0*/  DSETP.GT.AND P0, PT, R16, RZ, PT ;  /* 0x000000ff1000722a */ /* 0x022e620003f04000 */
[----:B------:R-:W-:Y:S01]  /*3de0*/  VIADD R28, R28, 0x80 ;  /* 0x000000801c1c7836 */ /* 0x000fe20000000000 */
[----:B-1----:R-:W-:-:S07]  /*3df0*/  P2R R22, PR, RZ, 0x1 ;  /* 0x00000001ff167803 */ /* 0x002fce0000000000 */
.L_x_2968:
[----:B------:R-:W-:Y:S05]  /*3e00*/  BSYNC.RECONVERGENT B7 ;  /* 0x0000000000077941 */ /* 0x000fea0003800200 */
.L_x_2967:
[----:B------:R-:W-:Y:S01]  /*3e10*/  ISETP.GE.AND P0, PT, R28, R19, PT ;  /* 0x000000131c00720c */ /* 0x000fe20003f06270 */
[----:B------:R-:W-:Y:S01]  /*3e20*/  BSSY.RECONVERGENT B7, `(.L_x_3025) ;  /* 0x00001ec000077945 */ /* 0x000fe20003800200 */
[----:B------:R-:W-:Y:S02]  /*3e30*/  PLOP3.LUT P1, PT, PT, PT, PT, 0x8, 0x80 ;  /* 0x000000000080781c */ /* 0x000fe40003f2e170 */
[----:B------:R-:W-:Y:S02]  /*3e40*/  CS2R R16, SRZ ;  /* 0x0000000000107805 */ /* 0x000fe4000001ff00 */
[----:B------:R-:W-:-:S07]  /*3e50*/  P2R R26, PR, RZ, 0x2 ;  /* 0x00000002ff1a7803 */ /* 0x000fce0000000000 */
[----:B------:R-:W-:Y:S05]  /*3e60*/  @P0 BRA `(.L_x_3026) ;  /* 0x0000001c009c0947 */ /* 0x000fea0003800000 */
[----:B0--3--:R-:W0:Y:S01]  /*3e70*/  LDC.64 R4, c[0x0][0x3a0] ;  /* 0x0000e800ff047b82 */ /* 0x009e220000000a00 */
        /* <DEDUP_REMOVED lines=20> */
.L_x_3031:
[----:B------:R-:W3:Y:S02]  /*3fc0*/  LDG.E.U8 R4, desc[UR36][R4.64] ;  /* 0x0000002404047981 */ /* 0x000ee4000c1e1100 */
[----:B---3--:R0:W1:Y:S02]  /*3fd0*/  I2F.F64.U16 R26, R4 ;  /* 0x00000004001a7312 */ /* 0x0080640000101800 */
[----:B01----:R-:W-:Y:S05]  /*3fe0*/  BRA `(.L_x_3033) ;  /* 0x0000000c00647947 */ /* 0x003fea0003800000 */
.L_x_3030:
        /* <DEDUP_REMOVED lines=9> */
.L_x_3035:
[----:B------:R-:W3:Y:S02]  /*4080*/  LDG.E R4, desc[UR36][R4.64] ;  /* 0x0000002404047981 */ /* 0x000ee4000c1e1900 */
[----:B---3--:R0:W1:Y:S02]  /*4090*/  I2F.F64 R26, R4 ;  /* 0x00000004001a7312 */ /* 0x0080640000201c00 */
[----:B01----:R-:W-:Y:S05]  /*40a0*/  BRA `(.L_x_3033) ;  /* 0x0000000c00347947 */ /* 0x003fea0003800000 */
.L_x_3034:
[----:B------:R-:W3:Y:S02]  /*40b0*/  LDG.E.U16 R4, desc[UR36][R4.64] ;  /* 0x0000002404047981 */ /* 0x000ee4000c1e1500 */
[----:B---3--:R0:W1:Y:S02]  /*40c0*/  I2F.F64.S16 R26, R4 ;  /* 0x00000004001a7312 */ /* 0x0080640000101c00 */
[----:B01----:R-:W-:Y:S05]  /*40d0*/  BRA `(.L_x_3033) ;  /* 0x0000000c00287947 */ /* 0x003fea0003800000 */
.L_x_3029:
        /* <DEDUP_REMOVED lines=10> */
.L_x_3037:
[----:B------:R-:W3:Y:S02]  /*4180*/  LDG.E.U16 R0, desc[UR36][R4.64] ;  /* 0x0000002404007981 */ /* 0x000ee4000c1e1500 */
[----:B---3--:R-:W-:-:S05]  /*4190*/  HADD2.F32 R0, -RZ, R0.H0_H0 ;  /* 0x20000000ff007230 */ /* 0x008fca0000004100 */
[----:B------:R-:W-:-:S04]  /*41a0*/  FMUL.FTZ R0, R0, 1 ;  /* 0x3f80000000007820 */ /* 0x000fc80000410000 */
[----:B------:R0:W1:Y:S02]  /*41b0*/  F2F.F64.F32 R26, R0 ;  /* 0x00000000001a7310 */ /* 0x0000640000201800 */
[----:B01----:R-:W-:Y:S05]  /*41c0*/  BRA `(.L_x_3033) ;  /* 0x0000000800ec7947 */ /* 0x003fea0003800000 */
.L_x_3036:
        /* <DEDUP_REMOVED lines=8> */
[----:B------:R-:W1:Y:S02]  /*4250*/  F2F.F64.F32 R26, R26 ;  /* 0x0000001a001a7310 */ /* 0x000e640000201800 */
[----:B-1----:R-:W-:Y:S05]  /*4260*/  BRA `(.L_x_3033) ;  /* 0x0000000800c47947 */ /* 0x002fea0003800000 */
.L_x_3039:
[----:B------:R-:W3:Y:S02]  /*4270*/  LDG.E.U16 R4, desc[UR36][R4.64] ;  /* 0x0000002404047981 */ /* 0x000ee4000c1e1500 */
[----:B---3--:R-:W-:-:S05]  /*4280*/  HADD2.F32 R0, -RZ, R4.H0_H0 ;  /* 0x20000004ff007230 */ /* 0x008fca0000004100 */
[----:B------:R-:W-:-:S04]  /*4290*/  FMUL.FTZ R0, R0, 1 ;  /* 0x3f80000000007820 */ /* 0x000fc80000410000 */
[----:B------:R1:W3:Y:S02]  /*42a0*/  F2F.F64.F32 R26, R0 ;  /* 0x00000000001a7310 */ /* 0x0002e40000201800 */
[----:B-1-3--:R-:W-:Y:S05]  /*42b0*/  BRA `(.L_x_3033) ;  /* 0x0000000800b07947 */ /* 0x00afea0003800000 */
.L_x_3038:
[----:B------:R0:W5:Y:S01]  /*42c0*/  LDG.E.64 R26, desc[UR36][R4.64] ;  /* 0x00000024041a7981 */ /* 0x000162000c1e1b00 */
[----:B------:R-:W-:Y:S05]  /*42d0*/  BRA `(.L_x_3033) ;  /* 0x0000000800a87947 */ /* 0x000fea0003800000 */
.L_x_3028:
        /* <DEDUP_REMOVED lines=13> */
.L_x_3042:
[----:B------:R1:W5:Y:S01]  /*43b0*/  LDG.E.64 R26, desc[UR36][R4.64] ;  /* 0x00000024041a7981 */ /* 0x000362000c1e1b00 */
[----:B------:R-:W-:Y:S05]  /*43c0*/  BRA `(.L_x_3033) ;  /* 0x00000008006c7947 */ /* 0x000fea0003800000 */
.L_x_3041:
        /* <DEDUP_REMOVED lines=26> */
[----:B-1-3--:R-:W-:Y:S05]  /*4570*/  BRA `(.L_x_3033) ;  /* 0x0000000800007947 */ /* 0x00afea0003800000 */
.L_x_3044:
        /* <DEDUP_REMOVED lines=14> */
[----:B-1-3--:R-:W-:Y:S05]  /*4660*/  BRA `(.L_x_3033) ;  /* 0x0000000400c47947 */ /* 0x00afea0003800000 */
.L_x_3043:
[----:B------:R-:W3:Y:S02]  /*4670*/  LDG.E.U16 R0, desc[UR36][R4.64] ;  /* 0x0000002404007981 */ /* 0x000ee4000c1e1500 */
[----:B---3--:R-:W-:-:S04]  /*4680*/  IMAD.U32 R0, R0, 0x10000, RZ ;  /* 0x0001000000007824 */ /* 0x008fc800078e00ff */
[----:B------:R-:W-:-:S04]  /*4690*/  FMUL.FTZ R0, R0, 1 ;  /* 0x3f80000000007820 */ /* 0x000fc80000410000 */
[----:B------:R1:W3:Y:S02]  /*46a0*/  F2F.F64.F32 R26, R0 ;  /* 0x00000000001a7310 */ /* 0x0002e40000201800 */
[----:B-1-3--:R-:W-:Y:S05]  /*46b0*/  BRA `(.L_x_3033) ;  /* 0x0000000400b07947 */ /* 0x00afea0003800000 */
.L_x_3040:
        /* <DEDUP_REMOVED lines=9> */
[----:B---3--:R0:W1:Y:S02]  /*4750*/  I2F.F64.U16 R26, R4 ;  /* 0x00000004001a7312 */ /* 0x0080640000101800 */
[----:B01----:R-:W-:Y:S05]  /*4760*/  BRA `(.L_x_3033) ;  /* 0x0000000400847947 */ /* 0x003fea0003800000 */
.L_x_3047:
        /* <DEDUP_REMOVED lines=21> */
.L_x_3049:
[----:B------:R-:W-:Y:S05]  /*48c0*/  BSYNC.RECONVERGENT B0 ;  /* 0x0000000000007941 */ /* 0x000fea0003800200 */
.L_x_3048:
[----:B------:R-:W-:Y:S01]  /*48d0*/  IMAD.SHL.U32 R0, R0, 0x100000, RZ ;  /* 0x0010000000007824 */ /* 0x000fe200078e00ff */
[----:B------:R-:W-:-:S04]  /*48e0*/  LEA R3, R3, 0x3b800000, 0x17 ;  /* 0x3b80000003037811 */ /* 0x000fc800078eb8ff */
[----:B------:R-:W-:-:S05]  /*48f0*/  LOP3.LUT R0, R3, R0, R7, 0xfe, !PT ;  /* 0x0000000003007212 */ /* 0x000fca00078efe07 */
[----:B------:R-:W-:-:S04]  /*4900*/  FMUL.FTZ R0, R0, 1 ;  /* 0x3f80000000007820 */ /* 0x000fc80000410000 */
[----:B------:R0:W1:Y:S02]  /*4910*/  F2F.F64.F32 R26, R0 ;  /* 0x00000000001a7310 */ /* 0x0000640000201800 */
[----:B01----:R-:W-:Y:S05]  /*4920*/  BRA `(.L_x_3033) ;  /* 0x0000000400147947 */ /* 0x003fea0003800000 */
.L_x_3046:
        /* <DEDUP_REMOVED lines=21> */
.L_x_3051:
[----:B------:R-:W-:Y:S05]  /*4a80*/  BSYNC.RECONVERGENT B0 ;  /* 0x0000000000007941 */ /* 0x000fea0003800200 */
.L_x_3050:
[----:B------:R-:W-:Y:S01]  /*4a90*/  IMAD.SHL.U32 R0, R0, 0x200000, RZ ;  /* 0x0020000000007824 */ /* 0x000fe200078e00ff */
[----:B------:R-:W-:-:S04]  /*4aa0*/  LEA R3, R3, 0x37800000, 0x17 ;  /* 0x3780000003037811 */ /* 0x000fc800078eb8ff */
[----:B------:R-:W-:-:S05]  /*4ab0*/  LOP3.LUT R0, R3, R0, R7, 0xfe, !PT ;  /* 0x0000000003007212 */ /* 0x000fca00078efe07 */
[----:B------:R-:W-:-:S04]  /*4ac0*/  FMUL.FTZ R0, R0, 1 ;  /* 0x3f80000000007820 */ /* 0x000fc80000410000 */
[----:B------:R0:W1:Y:S02]  /*4ad0*/  F2F.F64.F32 R26, R0 ;  /* 0x00000000001a7310 */ /* 0x0000640000201800 */
[----:B01----:R-:W-:Y:S05]  /*4ae0*/  BRA `(.L_x_3033) ;  /* 0x0000000000a47947 */ /* 0x003fea0003800000 */
.L_x_3045:
        /* <DEDUP_REMOVED lines=16> */
[----:B------:R3:W0:Y:S02]  /*4bf0*/  @P0 F2F.F64.F32 R26, R0 ;  /* 0x00000000001a0310 */ /* 0x0006240000201800 */
[----:B0--3--:R-:W-:Y:S05]  /*4c00*/  BRA `(.L_x_3033) ;  /* 0x00000000005c7947 */ /* 0x009fea0003800000 */
.L_x_3032:
[----:B------:R-:W-:Y:S01]  /*4c10*/  MOV R14, 0x0 ;  /* 0x00000000000e7802 */ /* 0x000fe20000000f00 */
[----:B------:R-:W0:Y:S01]  /*4c20*/  LDCU.64 UR4, c[0x4][0x128] ;  /* 0x01002500ff0477ac */ /* 0x000e220008000a00 */
[----:B------:R-:W-:Y:S02]  /*4c30*/  IMAD.MOV.U32 R8, RZ, RZ, 0x4e ;  /* 0x0000004eff087424 */ /* 0x000fe400078e00ff */
[----:B------:R-:W-:Y:S01]  /*4c40*/  IMAD.MOV.U32 R12, RZ, RZ, 0x1 ;  /* 0x00000001ff0c7424 */ /* 0x000fe200078e00ff */
[----:B------:R-:W1:Y:S01]  /*4c50*/  LDCU.64 UR6, c[0x4][0x130] ;  /* 0x01002600ff0677ac */ /* 0x000e620008000a00 */
[----:B------:R-:W3:Y:S01]  /*4c60*/  LDC.64 R14, c[0x4][R14] ;  /* 0x010000000e0e7b82 */ /* 0x000ee20000000a00 */
[----:B------:R-:W-:Y:S01]  /*4c70*/  IMAD.MOV.U32 R13, RZ, RZ, RZ ;  /* 0x000000ffff0d7224 */ /* 0x000fe200078e00ff */
[----:B------:R-:W5:Y:S01]  /*4c80*/  LDCU.64 UR8, c[0x4][0x8] ;  /* 0x01000100ff0877ac */ /* 0x000f620008000a00 */
[----:B0-----:R-:W-:Y:S02]  /*4c90*/  IMAD.U32 R4, RZ, RZ, UR4 ;  /* 0x00000004ff047e24 */ /* 0x001fe4000f8e00ff */
[----:B------:R-:W-:-:S02]  /*4ca0*/  IMAD.U32 R5, RZ, RZ, UR5 ;  /* 0x00000005ff057e24 */ /* 0x000fc4000f8e00ff */
[----:B-1----:R-:W-:Y:S02]  /*4cb0*/  IMAD.U32 R6, RZ, RZ, UR6 ;  /* 0x00000006ff067e24 */ /* 0x002fe4000f8e00ff */
[----:B------:R-:W-:Y:S02]  /*4cc0*/  IMAD.U32 R7, RZ, RZ, UR7 ;  /* 0x00000007ff077e24 */ /* 0x000fe4000f8e00ff */
[----:B-----5:R-:W-:Y:S02]  /*4cd0*/  IMAD.U32 R10, RZ, RZ, UR8 ;  /* 0x00000008ff0a7e24 */ /* 0x020fe4000f8e00ff */
[----:B------:R-:W-:-:S07]  /*4ce0*/  IMAD.U32 R11, RZ, RZ, UR9 ;  /* 0x00000009ff0b7e24 */ /* 0x000fce000f8e00ff */
[----:B------:R-:W-:-:S07]  /*4cf0*/  LEPC R20, `(.L_x_3054) ;  /* 0x000000001014794e */ /* 0x000fce0000000000 */
[----:B--234-:R-:W-:Y:S05]  /*4d00*/  CALL.ABS.NOINC R14 ;  /* 0x000000000e007343 */ /* 0x01cfea0003c00000 */
.L_x_3054:
[----:B------:R-:W-:Y:S01]  /*4d10*/  CS2R R26, SRZ ;  /* 0x00000000001a7805 */ /* 0x000fe2000001ff00 */
[----:B------:R-:W-:Y:S06]  /*4d20*/  BRA `(.L_x_3033) ;  /* 0x0000000000147947 */ /* 0x000fec0003800000 */
.L_x_3053:
[----:B------:R-:W3:Y:S02]  /*4d30*/  LDG.E.64 R26, desc[UR36][R4.64] ;  /* 0x00000024041a7981 */ /* 0x000ee4000c1e1b00 */
[----:B---3--:R-:W3:Y:S02]  /*4d40*/  I2F.F64.U64 R26, R26 ;  /* 0x0000001a001a7312 */ /* 0x008ee40000301800 */
[----:B---3--:R-:W-:Y:S05]  /*4d50*/  BRA `(.L_x_3033) ;  /* 0x0000000000087947 */ /* 0x008fea0003800000 */
.L_x_3052:
[----:B------:R-:W3:Y:S02]  /*4d60*/  LDG.E R4, desc[UR36][R4.64] ;  /* 0x0000002404047981 */ /* 0x000ee4000c1e1900 */
[----:B---3--:R3:W0:Y:S02]  /*4d70*/  I2F.F64.U32 R26, R4 ;  /* 0x00000004001a7312 */ /* 0x0086240000201800 */
.L_x_3033:
[----:B------:R-:W-:Y:S05]  /*4d80*/  BSYNC.RECONVERGENT B6 ;  /* 0x0000000000067941 */ /* 0x000fea0003800200 */
.L_x_3027:
[----:B------:R-:W2:Y:S01]  /*4d90*/  LDCU.U8 UR6, c[0x0][0x3b5] ;  /* 0x000076a0ff0677ac */ /* 0x000ea20008000000 */
[----:B01-3--:R-:W0:Y:S01]  /*4da0*/  LDC.64 R4, c[0x0][0x3a8] ;  /* 0x0000ea00ff047b82 */ /* 0x00be220000000a00 */
[----:B------:R-:W-:Y:S01]  /*4db0*/  BSSY.RECONVERGENT B6, `(.L_x_3055) ;  /* 0x00000ef000067945 */ /* 0x000fe20003800200 */
        /* <DEDUP_REMOVED lines=18> */
.L_x_3059:
[----:B------:R-:W2:Y:S02]  /*4ee0*/  LDG.E.U8 R4, desc[UR36][R4.64] ;  /* 0x0000002404047981 */ /* 0x000ea4000c1e1100 */
[----:B--2---:R0:W1:Y:S02]  /*4ef0*/  I2F.F64.U16 R16, R4 ;  /* 0x0000000400107312 */ /* 0x0040640000101800 */
[----:B01----:R-:W-:Y:S05]  /*4f00*/  BRA `(.L_x_3061) ;  /* 0x0000000c00647947 */ /* 0x003fea0003800000 */
.L_x_3058:
        /* <DEDUP_REMOVED lines=9> */
.L_x_3063:
[----:B------:R-:W2:Y:S02]  /*4fa0*/  LDG.E R4, desc[UR36][R4.64] ;  /* 0x0000002404047981 */ /* 0x000ea4000c1e1900 */
[----:B--2---:R0:W1:Y:S02]  /*4fb0*/  I2F.F64 R16, R4 ;  /* 0x0000000400107312 */ /* 0x0040640000201c00 */
[----:B01----:R-:W-:Y:S05]  /*4fc0*/  BRA `(.L_x_3061) ;  /* 0x0000000c00347947 */ /* 0x003fea0003800000 */
.L_x_3062:
[----:B------:R-:W2:Y:S02]  /*4fd0*/  LDG.E.U16 R4, desc[UR36][R4.64] ;  /* 0x0000002404047981 */ /* 0x000ea4000c1e1500 */
[----:B--2---:R0:W1:Y:S02]  /*4fe0*/  I2F.F64.S16 R16, R4 ;  /* 0x0000000400107312 */ /* 0x0040640000101c00 */
[----:B01----:R-:W-:Y:S05]  /*4ff0*/  BRA `(.L_x_3061) ;  /* 0x0000000c00287947 */ /* 0x003fea0003800000 */
.L_x_3057:
        /* <DEDUP_REMOVED lines=10> */
.L_x_3065:
[----:B------:R-:W2:Y:S02]  /*50a0*/  LDG.E.U16 R0, desc[UR36][R4.64] ;  /* 0x0000002404007981 */ /* 0x000ea4000c1e1500 */
[----:B--2---:R-:W-:-:S05]  /*50b0*/  HADD2.F32 R0, -RZ, R0.H0_H0 ;  /* 0x20000000ff007230 */ /* 0x004fca0000004100 */
[----:B------:R-:W-:-:S04]  /*50c0*/  FMUL.FTZ R0, R0, 1 ;  /* 0x3f80000000007820 */ /* 0x000fc80000410000 */
[----:B------:R3:W0:Y:S02]  /*50d0*/  F2F.F64.F32 R16, R0 ;  /* 0x0000000000107310 */ /* 0x0006240000201800 */
[----:B0--3--:R-:W-:Y:S05]  /*50e0*/  BRA `(.L_x_3061) ;  /* 0x0000000800ec7947 */ /* 0x009fea0003800000 */
.L_x_3064:
        /* <DEDUP_REMOVED lines=10> */
.L_x_3067:
[----:B------:R-:W2:Y:S02]  /*5190*/  LDG.E.U16 R4, desc[UR36][R4.64] ;  /* 0x0000002404047981 */ /* 0x000ea4000c1e1500 */
[----:B--2---:R-:W-:-:S05]  /*51a0*/  HADD2.F32 R0, -RZ, R4.H0_H0 ;  /* 0x20000004ff007230 */ /* 0x004fca0000004100 */
[----:B------:R-:W-:-:S04]  /*51b0*/  FMUL.FTZ R0, R0, 1 ;  /* 0x3f80000000007820 */ /* 0x000fc80000410000 */
[----:B------:R3:W0:Y:S02]  /*51c0*/  F2F.F64.F32 R16, R0 ;  /* 0x0000000000107310 */ /* 0x0006240000201800 */
[----:B0--3--:R-:W-:Y:S05]  /*51d0*/  BRA `(.L_x_3061) ;  /* 0x0000000800b07947 */ /* 0x009fea0003800000 */
.L_x_3066:
[----:B------:R3:W5:Y:S01]  /*51e0*/  LDG.E.64 R16, desc[UR36][R4.64] ;  /* 0x0000002404107981 */ /* 0x000762000c1e1b00 */
[----:B------:R-:W-:Y:S05]  /*51f0*/  BRA `(.L_x_3061) ;  /* 0x0000000800a87947 */ /* 0x000fea0003800000 */
.L_x_3056:
        /* <DEDUP_REMOVED lines=13> */
.L_x_3070:
[----:B------:R0:W5:Y:S01]  /*52d0*/  LDG.E.64 R16, desc[UR36][R4.64] ;  /* 0x0000002404107981 */ /* 0x000162000c1e1b00 */
[----:B------:R-:W-:Y:S05]  /*52e0*/  BRA `(.L_x_3061) ;  /* 0x00000008006c7947 */ /* 0x000fea0003800000 */
.L_x_3069:
        /* <DEDUP_REMOVED lines=27> */
.L_x_3072:
        /* <DEDUP_REMOVED lines=13> */
[----:B------:R0:W1:Y:S02]  /*5570*/  F2F.F64.F32 R16, R0 ;  /* 0x0000000000107310 */ /* 0x0000640000201800 */
[----:B01----:R-:W-:Y:S05]  /*5580*/  BRA `(.L_x_3061) ;  /* 0x0000000400c47947 */ /* 0x003fea0003800000 */
.L_x_3071:
[----:B------:R-:W2:Y:S02]  /*5590*/  LDG.E.U16 R0, desc[UR36][R4.64] ;  /* 0x0000002404007981 */ /* 0x000ea4000c1e1500 */
[----:B--2---:R-:W-:-:S04]  /*55a0*/  IMAD.U32 R0, R0, 0x10000, RZ ;  /* 0x0001000000007824 */ /* 0x004fc800078e00ff */
[----:B------:R-:W-:-:S04]  /*55b0*/  FMUL.FTZ R0, R0, 1 ;  /* 0x3f80000000007820 */ /* 0x000fc80000410000 */
[----:B------:R0:W1:Y:S02]  /*55c0*/  F2F.F64.F32 R16, R0 ;  /* 0x0000000000107310 */ /* 0x0000640000201800 */
[----:B01----:R-:W-:Y:S05]  /*55d0*/  BRA `(.L_x_3061) ;  /* 0x0000000400b07947 */ /* 0x003fea0003800000 */
.L_x_3068:
        /* <DEDUP_REMOVED lines=10> */
[----:B0--3--:R-:W-:Y:S05]  /*5680*/  BRA `(.L_x_3061) ;  /* 0x0000000400847947 */ /* 0x009fea0003800000 */
.L_x_3075:
        /* <DEDUP_REMOVED lines=21> */
.L_x_3077:
[----:B------:R-:W-:Y:S05]  /*57e0*/  BSYNC.RECONVERGENT B0 ;  /* 0x0000000000007941 */ /* 0x000fea0003800200 */
.L_x_3076:
[----:B------:R-:W-:Y:S01]  /*57f0*/  IMAD.SHL.U32 R0, R0, 0x100000, RZ ;  /* 0x0010000000007824 */ /* 0x000fe200078e00ff */
[----:B------:R-:W-:-:S04]  /*5800*/  LEA R3, R3, 0x3b800000, 0x17 ;  /* 0x3b80000003037811 */ /* 0x000fc800078eb8ff */
[----:B------:R-:W-:-:S05]  /*5810*/  LOP3.LUT R0, R3, R0, R7, 0xfe, !PT ;  /* 0x0000000003007212 */ /* 0x000fca00078efe07 */
[----:B------:R-:W-:-:S04]  /*5820*/  FMUL.FTZ R0, R0, 1 ;  /* 0x3f80000000007820 */ /* 0x000fc80000410000 */
[----:B------:R3:W0:Y:S02]  /*5830*/  F2F.F64.F32 R16, R0 ;  /* 0x0000000000107310 */ /* 0x0006240000201800 */
[----:B0--3--:R-:W-:Y:S05]  /*5840*/  BRA `(.L_x_3061) ;  /* 0x0000000400147947 */ /* 0x009fea0003800000 */
.L_x_3074:
        /* <DEDUP_REMOVED lines=21> */
.L_x_3079:
[----:B------:R-:W-:Y:S05]  /*59a0*/  BSYNC.RECONVERGENT B0 ;  /* 0x0000000000007941 */ /* 0x000fea0003800200 */
.L_x_3078:
[----:B------:R-:W-:Y:S01]  /*59b0*/  IMAD.SHL.U32 R0, R0, 0x200000, RZ ;  /* 0x0020000000007824 */ /* 0x000fe200078e00ff */
[----:B------:R-:W-:-:S04]  /*59c0*/  LEA R3, R3, 0x37800000, 0x17 ;  /* 0x3780000003037811 */ /* 0x000fc800078eb8ff */
[----:B------:R-:W-:-:S05]  /*59d0*/  LOP3.LUT R0, R3, R0, R7, 0xfe, !PT ;  /* 0x0000000003007212 */ /* 0x000fca00078efe07 */
[----:B------:R-:W-:-:S04]  /*59e0*/  FMUL.FTZ R0, R0, 1 ;  /* 0x3f80000000007820 */ /* 0x000fc80000410000 */
[----:B------:R3:W0:Y:S02]  /*59f0*/  F2F.F64.F32 R16, R0 ;  /* 0x0000000000107310 */ /* 0x0006240000201800 */
[----:B0--3--:R-:W-:Y:S05]  /*5a00*/  BRA `(.L_x_3061) ;  /* 0x0000000000a47947 */ /* 0x009fea0003800000 */
.L_x_3073:
        /* <DEDUP_REMOVED lines=18> */
.L_x_3060:
        /* <DEDUP_REMOVED lines=15> */
[----:B--2-45:R-:W-:Y:S05]  /*5c20*/  CALL.ABS.NOINC R14 ;  /* 0x000000000e007343 */ /* 0x034fea0003c00000 */
.L_x_3082:
[----:B------:R-:W-:Y:S01]  /*5c30*/  CS2R R16, SRZ ;  /* 0x0000000000107805 */ /* 0x000fe2000001ff00 */
[----:B------:R-:W-:Y:S06]  /*5c40*/  BRA `(.L_x_3061) ;  /* 0x0000000000147947 */ /* 0x000fec0003800000 */
.L_x_3081:
[----:B------:R-:W2:Y:S02]  /*5c50*/  LDG.E.64 R16, desc[UR36][R4.64] ;  /* 0x0000002404107981 */ /* 0x000ea4000c1e1b00 */
[----:B--2---:R-:W1:Y:S02]  /*5c60*/  I2F.F64.U64 R16, R16 ;  /* 0x0000001000107312 */ /* 0x004e640000301800 */
[----:B-1----:R-:W-:Y:S05]  /*5c70*/  BRA `(.L_x_3061) ;  /* 0x0000000000087947 */ /* 0x002fea0003800000 */
.L_x_3080:
[----:B------:R-:W2:Y:S02]  /*5c80*/  LDG.E R4, desc[UR36][R4.64] ;  /* 0x0000002404047981 */ /* 0x000ea4000c1e1900 */
[----:B--2---:R1:W2:Y:S02]  /*5c90*/  I2F.F64.U32 R16, R4 ;  /* 0x0000000400107312 */ /* 0x0042a40000201800 */
.L_x_3061:
[----:B------:R-:W-:Y:S05]  /*5ca0*/  BSYNC.RECONVERGENT B6 ;  /* 0x0000000000067941 */ /* 0x000fea0003800200 */
.L_x_3055:
[----:B-----5:R-:W0:Y:S01]  /*5cb0*/  DSETP.GT.AND P0, PT, R26, RZ, PT ;  /* 0x000000ff1a00722a */ /* 0x020e220003f04000 */
[----:B------:R-:W-:Y:S01]  /*5cc0*/  VIADD R28, R28, 0x80 ;  /* 0x000000801c1c7836 */ /* 0x000fe20000000000 */
[----:B0-----:R-:W-:-:S07]  /*5cd0*/  P2R R26, PR, RZ, 0x1 ;  /* 0x00000001ff1a7803 */ /* 0x001fce0000000000 */
.L_x_3026:
[----:B------:R-:W-:Y:S05]  /*5ce0*/  BSYNC.RECONVERGENT B7 ;  /* 0x0000000000077941 */ /* 0x000fea0003800200 */
.L_x_3025:
[----:B------:R-:W-:Y:S01]  /*5cf0*/  ISETP.GE.AND P1, PT, R28, R19, PT ;  /* 0x000000131c00720c */ /* 0x000fe20003f26270 */
[----:B------:R-:W-:Y:S01]  /*5d00*/  BSSY.RECONVERGENT B7, `(.L_x_3083) ;  /* 0x00001e9000077945 */ /* 0x000fe20003800200 */
[----:B------:R-:W-:Y:S02]  /*5d10*/  PLOP3.LUT P0, PT, PT, PT, PT, 0x8, 0x80 ;  /* 0x000000000080781c */ /* 0x000fe40003f0e170 */
[----:B01-3--:R-:W-:-:S09]  /*5d20*/  CS2R R4, SRZ ;  /* 0x0000000000047805 */ /* 0x00bfd2000001ff00 */
        /* <DEDUP_REMOVED lines=22> */
.L_x_3089:
[----:B------:R-:W3:Y:S02]  /*5e90*/  LDG.E.U8 R4, desc[UR36][R4.64] ;  /* 0x0000002404047981 */ /* 0x000ee4000c1e1100 */
[----:B---3--:R0:W1:Y:S02]  /*5ea0*/  I2F.F64.U16 R28, R4 ;  /* 0x00000004001c7312 */ /* 0x0080640000101800 */
[----:B01----:R-:W-:Y:S05]  /*5eb0*/  BRA `(.L_x_3091) ;  /* 0x0000000c00647947 */ /* 0x003fea0003800000 */
.L_x_3088:
        /* <DEDUP_REMOVED lines=9> */
.L_x_3093:
[----:B------:R-:W3:Y:S02]  /*5f50*/  LDG.E R4, desc[UR36][R4.64] ;  /* 0x0000002404047981 */ /* 0x000ee4000c1e1900 */
[----:B---3--:R0:W1:Y:S02]  /*5f60*/  I2F.F64 R28, R4 ;  /* 0x00000004001c7312 */ /* 0x0080640000201c00 */
[----:B01----:R-:W-:Y:S05]  /*5f70*/  BRA `(.L_x_3091) ;  /* 0x0000000c00347947 */ /* 0x003fea0003800000 */
.L_x_3092:
[----:B------:R-:W3:Y:S02]  /*5f80*/  LDG.E.U16 R4, desc[UR36][R4.64] ;  /* 0x0000002404047981 */ /* 0x000ee4000c1e1500 */
[----:B---3--:R0:W1:Y:S02]  /*5f90*/  I2F.F64.S16 R28, R4 ;  /* 0x00000004001c7312 */ /* 0x0080640000101c00 */
[----:B01----:R-:W-:Y:S05]  /*5fa0*/  BRA `(.L_x_3091) ;  /* 0x0000000c00287947 */ /* 0x003fea0003800000 */
.L_x_3087:
        /* <DEDUP_REMOVED lines=10> */
.L_x_3095:
[----:B------:R-:W3:Y:S02]  /*6050*/  LDG.E.U16 R0, desc[UR36][R4.64] ;  /* 0x0000002404007981 */ /* 0x000ee4000c1e1500 */
[----:B---3--:R-:W-:-:S05]  /*6060*/  HADD2.F32 R0, -RZ, R0.H0_H0 ;  /* 0x20000000ff007230 */ /* 0x008fca0000004100 */
[----:B------:R-:W-:-:S04]  /*6070*/  FMUL.FTZ R0, R0, 1 ;  /* 0x3f80000000007820 */ /* 0x000fc80000410000 */
[----:B------:R1:W3:Y:S02]  /*6080*/  F2F.F64.F32 R28, R0 ;  /* 0x00000000001c7310 */ /* 0x0002e40000201800 */
[----:B-1-3--:R-:W-:Y:S05]  /*6090*/  BRA `(.L_x_3091) ;  /* 0x0000000800ec7947 */ /* 0x00afea0003800000 */
.L_x_3094:
        /* <DEDUP_REMOVED lines=10> */
.L_x_3097:
[----:B------:R-:W3:Y:S02]  /*6140*/  LDG.E.U16 R4, desc[UR36][R4.64] ;  /* 0x0000002404047981 */ /* 0x000ee4000c1e1500 */
[----:B---3--:R-:W-:-:S05]  /*6150*/  HADD2.F32 R0, -RZ, R4.H0_H0 ;  /* 0x20000004ff007230 */ /* 0x008fca0000004100 */
[----:B------:R-:W-:-:S04]  /*6160*/  FMUL.FTZ R0, R0, 1 ;  /* 0x3f80000000007820 */ /* 0x000fc80000410000 */
[----:B------:R1:W3:Y:S02]  /*6170*/  F2F.F64.F32 R28, R0 ;  /* 0x00000000001c7310 */ /* 0x0002e40000201800 */
[----:B-1-3--:R-:W-:Y:S05]  /*6180*/  BRA `(.L_x_3091) ;  /* 0x0000000800b07947 */ /* 0x00afea0003800000 */
.L_x_3096:
[----:B------:R0:W5:Y:S01]  /*6190*/  LDG.E.64 R28, desc[UR36][R4.64] ;  /* 0x00000024041c7981 */ /* 0x000162000c1e1b00 */
[----:B------:R-:W-:Y:S05]  /*61a0*/  BRA `(.L_x_3091) ;  /* 0x0000000800a87947 */ /* 0x000fea0003800000 */
.L_x_3086:
        /* <DEDUP_REMOVED lines=13> */
.L_x_3100:
[----:B------:R1:W5:Y:S01]  /*6280*/  LDG.E.64 R28, desc[UR36][R4.64] ;  /* 0x00000024041c7981 */ /* 0x000362000c1e1b00 */
[----:B------:R-:W-:Y:S05]  /*6290*/  BRA `(.L_x_3091) ;  /* 0x00000008006c7947 */ /* 0x000fea0003800000 */
.L_x_3099:
        /* <DEDUP_REMOVED lines=26> */
[----:B0--3--:R-:W-:Y:S05]  /*6440*/  BRA `(.L_x_3091) ;  /* 0x0000000800007947 */ /* 0x009fea0003800000 */
.L_x_3102:
        /* <DEDUP_REMOVED lines=14> */
[----:B0--3--:R-:W-:Y:S05]  /*6530*/  BRA `(.L_x_3091) ;  /* 0x0000000400c47947 */ /* 0x009fea0003800000 */
.L_x_3101:
[----:B------:R-:W3:Y:S02]  /*6540*/  LDG.E.U16 R0, desc[UR36][R4.64] ;  /* 0x0000002404007981 */ /* 0x000ee4000c1e1500 */
[----:B---3--:R-:W-:-:S04]  /*6550*/  IMAD.U32 R0, R0, 0x10000, RZ ;  /* 0x0001000000007824 */ /* 0x008fc800078e00ff */
[----:B------:R-:W-:-:S04]  /*6560*/  FMUL.FTZ R0, R0, 1 ;  /* 0x3f80000000007820 */ /* 0x000fc80000410000 */
[----:B------:R3:W0:Y:S02]  /*6570*/  F2F.F64.F32 R28, R0 ;  /* 0x00000000001c7310 */ /* 0x0006240000201800 */
[----:B0--3--:R-:W-:Y:S05]  /*6580*/  BRA `(.L_x_3091) ;  /* 0x0000000400b07947 */ /* 0x009fea0003800000 */
.L_x_3098:
        /* <DEDUP_REMOVED lines=11> */
.L_x_3105:
        /* <DEDUP_REMOVED lines=21> */
.L_x_3107:
[----:B------:R-:W-:Y:S05]  /*6790*/  BSYNC.RECONVERGENT B0 ;  /* 0x0000000000007941 */ /* 0x000fea0003800200 */
.L_x_3106:
[----:B------:R-:W-:Y:S01]  /*67a0*/  IMAD.SHL.U32 R0, R0, 0x100000, RZ ;  /* 0x0010000000007824 */ /* 0x000fe200078e00ff */
[----:B------:R-:W-:-:S04]  /*67b0*/  LEA R3, R3, 0x3b800000, 0x17 ;  /* 0x3b80000003037811 */ /* 0x000fc800078eb8ff */
[----:B------:R-:W-:-:S05]  /*67c0*/  LOP3.LUT R0, R3, R0, R7, 0xfe, !PT ;  /* 0x0000000003007212 */ /* 0x000fca00078efe07 */
[----:B------:R-:W-:-:S04]  /*67d0*/  FMUL.FTZ R0, R0, 1 ;  /* 0x3f80000000007820 */ /* 0x000fc80000410000 */
[----:B------:R0:W1:Y:S02]  /*67e0*/  F2F.F64.F32 R28, R0 ;  /* 0x00000000001c7310 */ /* 0x0000640000201800 */
[----:B01----:R-:W-:Y:S05]  /*67f0*/  BRA `(.L_x_3091) ;  /* 0x0000000400147947 */ /* 0x003fea0003800000 */
.L_x_3104:
        /* <DEDUP_REMOVED lines=21> */
.L_x_3109:
[----:B------:R-:W-:Y:S05]  /*6950*/  BSYNC.RECONVERGENT B0 ;  /* 0x0000000000007941 */ /* 0x000fea0003800200 */
.L_x_3108:
[----:B------:R-:W-:Y:S01]  /*6960*/  IMAD.SHL.U32 R0, R0, 0x200000, RZ ;  /* 0x0020000000007824 */ /* 0x000fe200078e00ff */
[----:B------:R-:W-:-:S04]  /*6970*/  LEA R3, R3, 0x37800000, 0x17 ;  /* 0x3780000003037811 */ /* 0x000fc800078eb8ff */
[----:B------:R-:W-:-:S05]  /*6980*/  LOP3.LUT R0, R3, R0, R7, 0xfe, !PT ;  /* 0x0000000003007212 */ /* 0x000fca00078efe07 */
[----:B------:R-:W-:-:S04]  /*6990*/  FMUL.FTZ R0, R0, 1 ;  /* 0x3f80000000007820 */ /* 0x000fc80000410000 */
[----:B------:R0:W1:Y:S02]  /*69a0*/  F2F.F64.F32 R28, R0 ;  /* 0x00000000001c7310 */ /* 0x0000640000201800 */
[----:B01----:R-:W-:Y:S05]  /*69b0*/  BRA `(.L_x_3091) ;  /* 0x0000000000a47947 */ /* 0x003fea0003800000 */
.L_x_3103:
        /* <DEDUP_REMOVED lines=18> */
.L_x_3090:
        /* <DEDUP_REMOVED lines=16> */
.L_x_3112:
[----:B------:R-:W-:Y:S01]  /*6be0*/  CS2R R28, SRZ ;  /* 0x00000000001c7805 */ /* 0x000fe2000001ff00 */
[----:B------:R-:W-:Y:S06]  /*6bf0*/  BRA `(.L_x_3091) ;  /* 0x0000000000147947 */ /* 0x000fec0003800000 */
.L_x_3111:
[----:B------:R-:W3:Y:S02]  /*6c00*/  LDG.E.64 R28, desc[UR36][R4.64] ;  /* 0x00000024041c7981 */ /* 0x000ee4000c1e1b00 */
[----:B---3--:R-:W0:Y:S02]  /*6c10*/  I2F.F64.U64 R28, R28 ;  /* 0x0000001c001c7312 */ /* 0x008e240000301800 */
[----:B0-----:R-:W-:Y:S05]  /*6c20*/  BRA `(.L_x_3091) ;  /* 0x0000000000087947 */ /* 0x001fea0003800000 */
.L_x_3110:
[----:B------:R-:W3:Y:S02]  /*6c30*/  LDG.E R4, desc[UR36][R4.64] ;  /* 0x0000002404047981 */ /* 0x000ee4000c1e1900 */
[----:B---3--:R3:W0:Y:S02]  /*6c40*/  I2F.F64.U32 R28, R4 ;  /* 0x00000004001c7312 */ /* 0x0086240000201800 */
.L_x_3091:
[----:B------:R-:W-:Y:S05]  /*6c50*/  BSYNC.RECONVERGENT B6 ;  /* 0x0000000000067941 */ /* 0x000fea0003800200 */
.L_x_3085:
[----:B------:R-:W0:Y:S01]  /*6c60*/  LDCU.U8 UR6, c[0x0][0x3b5] ;  /* 0x000076a0ff0677ac */ /* 0x000e220008000000 */
[----:B------:R-:W1:Y:S01]  /*6c70*/  LDC.64 R6, c[0x0][0x3a8] ;  /* 0x0000ea00ff067b82 */ /* 0x000e620000000a00 */
[----:B------:R-:W-:Y:S01]  /*6c80*/  BSSY.RECONVERGENT B6, `(.L_x_3113) ;  /* 0x00000ef000067945 */ /* 0x000fe20003800200 */
[----:B------:R-:W2:Y:S01]  /*6c90*/  LDCU UR5, c[0x0][0x3bc] ;  /* 0x00007780ff0577ac */ /* 0x000ea20008000800 */
[----:B0-----:R-:W-:-:S04]  /*6ca0*/  UPRMT UR4, UR6, 0x9910, URZ ;  /* 0x0000991006047896 */ /* 0x001fc800080000ff */
[----:B------:R-:W-:Y:S01]  /*6cb0*/  UISETP.GT.AND UP0, UPT, UR4, 0x9, UPT ;  /* 0x000000090400788c */ /* 0x000fe2000bf04270 */
[----:B--2---:R-:W-:-:S05]  /*6cc0*/  IMAD R27, R27, UR5, RZ ;  /* 0x000000051b1b7c24 */ /* 0x004fca000f8e02ff */
[----:B-1----:R-:W-:-:S05]  /*6cd0*/  IADD3 R6, P0, PT, R27, R6, RZ ;  /* 0x000000061b067210 */ /* 0x002fca0007f1e0ff */
        /* <DEDUP_REMOVED lines=10> */
[----:B---3--:R-:W2:Y:S02]  /*6d80*/  LDG.E.S8 R4, desc[UR36][R6.64] ;  /* 0x0000002406047981 */ /* 0x008ea4000c1e1300 */
[----:B--2---:R-:W2:Y:S02]  /*6d90*/  I2F.F64.S16 R4, R4 ;  /* 0x0000000400047312 */ /* 0x004ea40000101c00 */
[----:B--2---:R-:W-:Y:S05]  /*6da0*/  BRA `(.L_x_3119) ;  /* 0x0000000c00707947 */ /* 0x004fea0003800000 */
.L_x_3117:
[----:B---3--:R-:W2:Y:S02]  /*6db0*/  LDG.E.U8 R4, desc[UR36][R6.64] ;  /* 0x0000002406047981 */ /* 0x008ea4000c1e1100 */
[----:B--2---:R-:W2:Y:S02]  /*6dc0*/  I2F.F64.U16 R4, R4 ;  /* 0x0000000400047312 */ /* 0x004ea40000101800 */
[----:B--2---:R-:W-:Y:S05]  /*6dd0*/  BRA `(.L_x_3119) ;  /* 0x0000000c00647947 */ /* 0x004fea0003800000 */
.L_x_3116:
[----:B------:R-:W-:-:S09]  /*6de0*/  UISETP.NE.AND UP0, UPT, UR4, 0x2, UPT ;  /* 0x000000020400788c */ /* 0x000fd2000bf05270 */
[----:B------:R-:W-:Y:S05]  /*6df0*/  BRA.U !UP0, `(.L_x_3120) ;  /* 0x0000000108287547 */ /* 0x000fea000b800000 */
[----:B------:R-:W-:-:S09]  /*6e00*/  UISETP.NE.AND UP0, UPT, UR4, 0x3, UPT ;  /* 0x000000030400788c */ /* 0x000fd2000bf05270 */
[----:B------:R-:W-:Y:S05]  /*6e10*/  BRA.U !UP0, `(.L_x_3121) ;  /* 0x0000000108147547 */ /* 0x000fea000b800000 */
[----:B------:R-:W-:-:S09]  /*6e20*/  UISETP.NE.AND UP0, UPT, UR4, 0x4, UPT ;  /* 0x000000040400788c */ /* 0x000fd2000bf05270 */
[----:B------:R-:W-:Y:S05]  /*6e30*/  BRA.U UP0, `(.L_x_3118) ;  /* 0x0000000900f07547 */ /* 0x000fea000b800000 */
[----:B---3--:R-:W2:Y:S02]  /*6e40*/  LDG.E.64 R4, desc[UR36][R6.64] ;  /* 0x0000002406047981 */ /* 0x008ea4000c1e1b00 */
[----:B--2---:R-:W2:Y:S02]  /*6e50*/  I2F.F64.S64 R4, R4 ;  /* 0x0000000400047312 */ /* 0x004ea40000301c00 */
[----:B--2---:R-:W-:Y:S05]  /*6e60*/  BRA `(.L_x_3119) ;  /* 0x0000000c00407947 */ /* 0x004fea0003800000 */
.L_x_3121:
[----:B---3--:R-:W2:Y:S02]  /*6e70*/  LDG.E R4, desc[UR36][R6.64] ;  /* 0x0000002406047981 */ /* 0x008ea4000c1e1900 */
[----:B--2---:R-:W2:Y:S02]  /*6e80*/  I2F.F64 R4, R4 ;  /* 0x0000000400047312 */ /* 0x004ea40000201c00 */
[----:B--2---:R-:W-:Y:S05]  /*6e90*/  BRA `(.L_x_3119) ;  /* 0x0000000c00347947 */ /* 0x004fea0003800000 */
.L_x_3120:
[----:B---3--:R-:W2:Y:S02]  /*6ea0*/  LDG.E.U16 R4, desc[UR36][R6.64] ;  /* 0x0000002406047981 */ /* 0x008ea4000c1e1500 */
[----:B--2---:R-:W2:Y:S02]  /*6eb0*/  I2F.F64.S16 R4, R4 ;  /* 0x0000000400047312 */ /* 0x004ea40000101c00 */
[----:B--2---:R-:W-:Y:S05]  /*6ec0*/  BRA `(.L_x_3119) ;  /* 0x0000000c00287947 */ /* 0x004fea0003800000 */
.L_x_3115:
[----:B------:R-:W-:-:S09]  /*6ed0*/  UISETP.GT.AND UP0, UPT, UR4, 0x6, UPT ;  /* 0x000000060400788c */ /* 0x000fd2000bf04270 */
[----:B------:R-:W-:Y:S05]  /*6ee0*/  BRA.U UP0, `(.L_x_3122) ;  /* 0x0000000100347547 */ /* 0x000fea000b800000 */
[----:B------:R-:W-:-:S09]  /*6ef0*/  UISETP.NE.AND UP0, UPT, UR4, 0x5, UPT ;  /* 0x000000050400788c */ /* 0x000fd2000bf05270 */
[----:B------:R-:W-:Y:S05]  /*6f00*/  BRA.U !UP0, `(.L_x_3123) ;  /* 0x0000000108187547 */ /* 0x000fea000b800000 */
[----:B------:R-:W-:-:S09]  /*6f10*/  UISETP.NE.AND UP0, UPT, UR4, 0x6, UPT ;  /* 0x000000060400788c */ /* 0x000fd2000bf05270 */
[----:B------:R-:W-:Y:S05]  /*6f20*/  BRA.U UP0, `(.L_x_3118) ;  /* 0x0000000900b47547 */ /* 0x000fea000b800000 */
[----:B---3--:R-:W2:Y:S02]  /*6f30*/  LDG.E R4, desc[UR36][R6.64] ;  /* 0x0000002406047981 */ /* 0x008ea4000c1e1900 */
[----:B--2---:R-:W-:-:S06]  /*6f40*/  FMUL.FTZ R4, R4, 1 ;  /* 0x3f80000004047820 */ /* 0x004fcc0000410000 */
[----:B------:R-:W2:Y:S02]  /*6f50*/  F2F.F64.F32 R4, R4 ;  /* 0x0000000400047310 */ /* 0x000ea40000201800 */
[----:B--2---:R-:W-:Y:S05]  /*6f60*/  BRA `(.L_x_3119) ;  /* 0x0000000c00007947 */ /* 0x004fea0003800000 */
.L_x_3123:
[----:B------:R-:W2:Y:S02]  /*6f70*/  LDG.E.U16 R0, desc[UR36][R6.64] ;  /* 0x0000002406007981 */ /* 0x000ea4000c1e1500 */
[----:B--2---:R-:W-:-:S05]  /*6f80*/  HADD2.F32 R0, -RZ, R0.H0_H0 ;  /* 0x20000000ff007230 */ /* 0x004fca0000004100 */
[----:B------:R-:W-:-:S04]  /*6f90*/  FMUL.FTZ R0, R0, 1 ;  /* 0x3f80000000007820 */ /* 0x000fc80000410000 */
[----:B---3--:R2:W3:Y:S02]  /*6fa0*/  F2F.F64.F32 R4, R0 ;  /* 0x0000000000047310 */ /* 0x0084e40000201800 */
[----:B--23--:R-:W-:Y:S05]  /*6fb0*/  BRA `(.L_x_3119) ;  /* 0x0000000800ec7947 */ /* 0x00cfea0003800000 */
.L_x_3122:
        /* <DEDUP_REMOVED lines=8> */
[----:B------:R-:W2:Y:S02]  /*7040*/  F2F.F64.F32 R4, R4 ;  /* 0x0000000400047310 */ /* 0x000ea40000201800 */
[----:B--2---:R-:W-:Y:S05]  /*7050*/  BRA `(.L_x_3119) ;  /* 0x0000000800c47947 */ /* 0x004fea0003800000 */
.L_x_3125:
[----:B------:R-:W2:Y:S02]  /*7060*/  LDG.E.U16 R6, desc[UR36][R6.64] ;  /* 0x0000002406067981 */ /* 0x000ea4000c1e1500 */
[----:B--2---:R-:W-:-:S05]  /*7070*/  HADD2.F32 R0, -RZ, R6.H0_H0 ;  /* 0x20000006ff007230 */ /* 0x004fca0000004100 */
[----:B------:R-:W-:-:S04]  /*7080*/  FMUL.FTZ R0, R0, 1 ;  /* 0x3f80000000007820 */ /* 0x000fc80000410000 */
[----:B---3--:R2:W3:Y:S02]  /*7090*/  F2F.F64.F32 R4, R0 ;  /* 0x0000000000047310 */ /* 0x0084e40000201800 */
[----:B--23--:R-:W-:Y:S05]  /*70a0*/  BRA `(.L_x_3119) ;  /* 0x0000000800b07947 */ /* 0x00cfea0003800000 */
.L_x_3124:
[----:B---3--:R2:W5:Y:S01]  /*70b0*/  LDG.E.64 R4, desc[UR36][R6.64] ;  /* 0x0000002406047981 */ /* 0x008562000c1e1b00 */
[----:B------:R-:W-:Y:S05]  /*70c0*/  BRA `(.L_x_3119) ;  /* 0x0000000800a87947 */ /* 0x000fea0003800000 */
.L_x_3114:
        /* <DEDUP_REMOVED lines=9> */
[----:B---3--:R-:W-:Y:S01]  /*7160*/  IMAD.MOV.U32 R4, RZ, RZ, RZ ;  /* 0x000000ffff047224 */ /* 0x008fe200078e00ff */
[----:B--2---:R-:W-:-:S04]  /*7170*/  ISETP.NE.AND P0, PT, R6, RZ, PT ;  /* 0x000000ff0600720c */ /* 0x004fc80003f05270 */
[----:B------:R-:W-:Y:S01]  /*7180*/  FSEL R5, RZ, 1.875, !P0 ;  /* 0x3ff00000ff057808 */ /* 0x000fe20004000000 */
[----:B------:R-:W-:Y:S08]  /*7190*/  BRA `(.L_x_3119) ;  /* 0x0000000800747947 */ /* 0x000ff00003800000 */
.L_x_3128:
[----:B---3--:R0:W5:Y:S01]  /*71a0*/  LDG.E.64 R4, desc[UR36][R6.64] ;  /* 0x0000002406047981 */ /* 0x008162000c1e1b00 */
[----:B------:R-:W-:Y:S05]  /*71b0*/  BRA `(.L_x_3119) ;  /* 0x00000008006c7947 */ /* 0x000fea0003800000 */
.L_x_3127:
        /* <DEDUP_REMOVED lines=11> */
[----:B---3--:R-:W0:Y:S02]  /*7270*/  FLO.U32 R4, R3 ;  /* 0x0000000300047300 */ /* 0x008e2400000e0000 */
        /* <DEDUP_REMOVED lines=15> */
.L_x_3130:
[----:B---3--:R-:W2:Y:S02]  /*7370*/  LDG.E.U8 R4, desc[UR36][R6.64] ;  /* 0x0000002406047981 */ /* 0x008ea4000c1e1100 */
        /* <DEDUP_REMOVED lines=14> */
.L_x_3129:
[----:B------:R-:W2:Y:S02]  /*7460*/  LDG.E.U16 R0, desc[UR36][R6.64] ;  /* 0x0000002406007981 */ /* 0x000ea4000c1e1500 */
[----:B--2---:R-:W-:-:S04]  /*7470*/  IMAD.U32 R0, R0, 0x10000, RZ ;  /* 0x0001000000007824 */ /* 0x004fc800078e00ff */
[----:B------:R-:W-:-:S04]  /*7480*/  FMUL.FTZ R0, R0, 1 ;  /* 0x3f80000000007820 */ /* 0x000fc80000410000 */
[----:B---3--:R0:W1:Y:S02]  /*7490*/  F2F.F64.F32 R4, R0 ;  /* 0x0000000000047310 */ /* 0x0080640000201800 */
[----:B01----:R-:W-:Y:S05]  /*74a0*/  BRA `(.L_x_3119) ;  /* 0x0000000400b07947 */ /* 0x003fea0003800000 */
.L_x_3126:
        /* <DEDUP_REMOVED lines=8> */
[----:B---3--:R-:W2:Y:S02]  /*7530*/  LDG.E.U16 R4, desc[UR36][R6.64] ;  /* 0x0000002406047981 */ /* 0x008ea4000c1e1500 */
[----:B--2---:R-:W2:Y:S02]  /*7540*/  I2F.F64.U16 R4, R4 ;  /* 0x0000000400047312 */ /* 0x004ea40000101800 */
[----:B--2---:R-:W-:Y:S05]  /*7550*/  BRA `(.L_x_3119) ;  /* 0x0000000400847947 */ /* 0x004fea0003800000 */
.L_x_3133:
[----:B------:R-:W2:Y:S01]  /*7560*/  LDG.E.U8 R6, desc[UR36][R6.64] ;  /* 0x0000002406067981 */ /* 0x000ea2000c1e1100 */
[----:B---3--:R-:W-:Y:S02]  /*7570*/  CS2R R4, SRZ ;  /* 0x0000000000047805 */ /* 0x008fe4000001ff00 */
        /* <DEDUP_REMOVED lines=19> */
.L_x_3135:
[----:B------:R-:W-:Y:S05]  /*76b0*/  BSYNC.RECONVERGENT B0 ;  /* 0x0000000000007941 */ /* 0x000fea0003800200 */
.L_x_3134:
[----:B------:R-:W-:Y:S01]  /*76c0*/  IMAD.SHL.U32 R0, R0, 0x100000, RZ ;  /* 0x0010000000007824 */ /* 0x000fe200078e00ff */
[----:B------:R-:W-:-:S04]  /*76d0*/  LEA R3, R3, 0x3b800000, 0x17 ;  /* 0x3b80000003037811 */ /* 0x000fc800078eb8ff */
[----:B------:R-:W-:-:S05]  /*76e0*/  LOP3.LUT R0, R3, R0, R7, 0xfe, !PT ;  /* 0x0000000003007212 */ /* 0x000fca00078efe07 */
[----:B------:R-:W-:-:S04]  /*76f0*/  FMUL.FTZ R0, R0, 1 ;  /* 0x3f80000000007820 */ /* 0x000fc80000410000 */
[----:B------:R2:W3:Y:S02]  /*7700*/  F2F.F64.F32 R4, R0 ;  /* 0x0000000000047310 */ /* 0x0004e40000201800 */
[----:B--23--:R-:W-:Y:S05]  /*7710*/  BRA `(.L_x_3119) ;  /* 0x0000000400147947 */ /* 0x00cfea0003800000 */
.L_x_3132:
        /* <DEDUP_REMOVED lines=21> */
.L_x_3137:
[----:B------:R-:W-:Y:S05]  /*7870*/  BSYNC.RECONVERGENT B0 ;  /* 0x0000000000007941 */ /* 0x000fea0003800200 */
.L_x_3136:
[----:B------:R-:W-:Y:S01]  /*7880*/  IMAD.SHL.U32 R0, R0, 0x200000, RZ ;  /* 0x0020000000007824 */ /* 0x000fe200078e00ff */
[----:B------:R-:W-:-:S04]  /*7890*/  LEA R3, R3, 0x37800000, 0x17 ;  /* 0x3780000003037811 */ /* 0x000fc800078eb8ff */
[----:B------:R-:W-:-:S05]  /*78a0*/  LOP3.LUT R0, R3, R0, R7, 0xfe, !PT ;  /* 0x0000000003007212 */ /* 0x000fca00078efe07 */
[----:B------:R-:W-:-:S04]  /*78b0*/  FMUL.FTZ R0, R0, 1 ;  /* 0x3f80000000007820 */ /* 0x000fc80000410000 */
[----:B------:R2:W3:Y:S02]  /*78c0*/  F2F.F64.F32 R4, R0 ;  /* 0x0000000000047310 */ /* 0x0004e40000201800 */
[----:B--23--:R-:W-:Y:S05]  /*78d0*/  BRA `(.L_x_3119) ;  /* 0x0000000000a47947 */ /* 0x00cfea0003800000 */
.L_x_3131:
[----:B------:R-:W-:-:S09]  /*78e0*/  UISETP.NE.AND UP0, UPT, UR4, 0x1c, UPT ;  /* 0x0000001c0400788c */ /* 0x000fd2000bf05270 */
[----:B------:R-:W-:Y:S05]  /*78f0*/  BRA.U !UP0, `(.L_x_3138) ;  /* 0x0000000108947547 */ /* 0x000fea000b800000 */
[----:B------:R-:W-:-:S09]  /*7900*/  UISETP.NE.AND UP0, UPT, UR4, 0x1d, UPT ;  /* 0x0000001d0400788c */ /* 0x000fd2000bf05270 */
[----:B------:R-:W-:Y:S05]  /*7910*/  BRA.U !UP0, `(.L_x_3139) ;  /* 0x0000000108807547 */ /* 0x000fea000b800000 */
[----:B------:R-:W-:-:S09]  /*7920*/  UISETP.NE.AND UP0, UPT, UR4, 0x2c, UPT ;  /* 0x0000002c0400788c */ /* 0x000fd2000bf05270 */
[----:B------:R-:W-:Y:S05]  /*7930*/  BRA.U UP0, `(.L_x_3118) ;  /* 0x0000000100307547 */ /* 0x000fea000b800000 */
[----:B------:R-:W2:Y:S01]  /*7940*/  LDG.E.U8 R0, desc[UR36][R6.64] ;  /* 0x0000002406007981 */ /* 0x000ea2000c1e1100 */
[----:B---3--:R-:W-:Y:S02]  /*7950*/  IMAD.MOV.U32 R4, RZ, RZ, 0x0 ;  /* 0x00000000ff047424 */ /* 0x008fe400078e00ff */
        /* <DEDUP_REMOVED lines=8> */
[----:B------:R2:W3:Y:S02]  /*79e0*/  @P0 F2F.F64.F32 R4, R0 ;  /* 0x0000000000040310 */ /* 0x0004e40000201800 */
[----:B--23--:R-:W-:Y:S05]  /*79f0*/  BRA `(.L_x_3119) ;  /* 0x00000000005c7947 */ /* 0x00cfea0003800000 */
.L_x_3118:
[----:B------:R-:W-:Y:S01]  /*7a00*/  MOV R14, 0x0 ;  /* 0x00000000000e7802 */ /* 0x000fe20000000f00 */
[----:B------:R-:W3:Y:S01]  /*7a10*/  LDCU.64 UR4, c[0x4][0x128] ;  /* 0x01002500ff0477ac */ /* 0x000ee20008000a00 */
[----:B------:R-:W-:Y:S02]  /*7a20*/  IMAD.MOV.U32 R8, RZ, RZ, 0x4e ;  /* 0x0000004eff087424 */ /* 0x000fe400078e00ff */
[----:B------:R-:W-:Y:S01]  /*7a30*/  IMAD.MOV.U32 R12, RZ, RZ, 0x1 ;  /* 0x00000001ff0c7424 */ /* 0x000fe200078e00ff */
[----:B------:R-:W0:Y:S01]  /*7a40*/  LDCU.64 UR6, c[0x4][0x130] ;  /* 0x01002600ff0677ac */ /* 0x000e220008000a00 */
[----:B------:R-:W1:Y:S01]  /*7a50*/  LDC.64 R14, c[0x4][R14] ;  /* 0x010000000e0e7b82 */ /* 0x000e620000000a00 */
[----:B------:R-:W-:Y:S01]  /*7a60*/  IMAD.MOV.U32 R13, RZ, RZ, RZ ;  /* 0x000000ffff0d7224 */ /* 0x000fe200078e00ff */
[----:B------:R-:W2:Y:S01]  /*7a70*/  LDCU.64 UR8, c[0x4][0x8] ;  /* 0x01000100ff0877ac */ /* 0x000ea20008000a00 */
[----:B---3--:R-:W-:Y:S02]  /*7a80*/  IMAD.U32 R4, RZ, RZ, UR4 ;  /* 0x00000004ff047e24 */ /* 0x008fe4000f8e00ff */
[----:B------:R-:W-:-:S02]  /*7a90*/  IMAD.U32 R5, RZ, RZ, UR5 ;  /* 0x00000005ff057e24 */ /* 0x000fc4000f8e00ff */
[----:B0-----:R-:W-:Y:S02]  /*7aa0*/  IMAD.U32 R6, RZ, RZ, UR6 ;  /* 0x00000006ff067e24 */ /* 0x001fe4000f8e00ff */
[----:B------:R-:W-:Y:S02]  /*7ab0*/  IMAD.U32 R7, RZ, RZ, UR7 ;  /* 0x00000007ff077e24 */ /* 0x000fe4000f8e00ff */
[----:B--2---:R-:W-:Y:S02]  /*7ac0*/  IMAD.U32 R10, RZ, RZ, UR8 ;  /* 0x00000008ff0a7e24 */ /* 0x004fe4000f8e00ff */
[----:B------:R-:W-:-:S07]  /*7ad0*/  IMAD.U32 R11, RZ, RZ, UR9 ;  /* 0x00000009ff0b7e24 */ /* 0x000fce000f8e00ff */
[----:B------:R-:W-:-:S07]  /*7ae0*/  LEPC R20, `(.L_x_3140) ;  /* 0x000000001014794e */ /* 0x000fce0000000000 */
[----:B-1--45:R-:W-:Y:S05]  /*7af0*/  CALL.ABS.NOINC R14 ;  /* 0x000000000e007343 */ /* 0x032fea0003c00000 */
.L_x_3140:
[----:B------:R-:W-:Y:S01]  /*7b00*/  CS2R R4, SRZ ;  /* 0x0000000000047805 */ /* 0x000fe2000001ff00 */
[----:B------:R-:W-:Y:S06]  /*7b10*/  BRA `(.L_x_3119) ;  /* 0x0000000000147947 */ /* 0x000fec0003800000 */
.L_x_3139:
[----:B---3--:R-:W2:Y:S02]  /*7b20*/  LDG.E.64 R4, desc[UR36][R6.64] ;  /* 0x0000002406047981 */ /* 0x008ea4000c1e1b00 */
[----:B--2---:R-:W2:Y:S02]  /*7b30*/  I2F.F64.U64 R4, R4 ;  /* 0x0000000400047312 */ /* 0x004ea40000301800 */
[----:B--2---:R-:W-:Y:S05]  /*7b40*/  BRA `(.L_x_3119) ;  /* 0x0000000000087947 */ /* 0x004fea0003800000 */
.L_x_3138:
[----:B---3--:R-:W2:Y:S02]  /*7b50*/  LDG.E R4, desc[UR36][R6.64] ;  /* 0x0000002406047981 */ /* 0x008ea4000c1e1900 */
[----:B--2---:R-:W1:Y:S02]  /*7b60*/  I2F.F64.U32 R4, R4 ;  /* 0x0000000400047312 */ /* 0x004e640000201800 */
.L_x_3119:
[----:B------:R-:W-:Y:S05]  /*7b70*/  BSYNC.RECONVERGENT B6 ;  /* 0x0000000000067941 */ /* 0x000fea0003800200 */
.L_x_3113:
[----:B-----5:R3:W0:Y:S02]  /*7b80*/  DSETP.GT.AND P0, PT, R28, RZ, PT ;  /* 0x000000ff1c00722a */ /* 0x0206240003f04000 */
.L_x_3084:
[----:B------:R-:W-:Y:S05]  /*7b90*/  BSYNC.RECONVERGENT B7 ;  /* 0x0000000000077941 */ /* 0x000fea0003800200 */
.L_x_3083:
[----:B------:R-:W4:Y:S01]  /*7ba0*/  LDCU.64 UR4, c[0x0][0x388] ;  /* 0x00007100ff0477ac */ /* 0x000f220008000a00 */
[----:B------:R-:W-:Y:S01]  /*7bb0*/  ISETP.NE.AND P3, PT, R2, RZ, PT ;  /* 0x000000ff0200720c */ /* 0x000fe20003f65270 */
[----:B------:R-:W-:Y:S01]  /*7bc0*/  BSSY.RECONVERGENT B7, `(.L_x_3141) ;  /* 0x00003d2000077945 */ /* 0x000fe20003800200 */
[----:B------:R-:W-:Y:S01]  /*7bd0*/  ISETP.NE.AND P1, PT, R22, RZ, PT ;  /* 0x000000ff1600720c */ /* 0x000fe20003f25270 */
[----:B------:R-:W0:Y:S01]  /*7be0*/  LDC.U8 R2, c[0x0][0x3c0] ;  /* 0x0000f000ff027b82 */ /* 0x000e220000000000 */
[----:B------:R-:W-:Y:S01]  /*7bf0*/  ISETP.NE.AND P2, PT, R26, RZ, PT ;  /* 0x000000ff1a00720c */ /* 0x000fe20003f45270 */
[----:B------:R-:W-:Y:S01]  /*7c00*/  BSSY.RELIABLE B6, `(.L_x_3142) ;  /* 0x0000293000067945 */ /* 0x000fe20003800100 */
[----:B----4-:R-:W3:Y:S02]  /*7c10*/  DMUL R10, R24, UR4 ;  /* 0x00000004180a7c28 */ /* 0x010ee40008000000 */
[----:B---3--:R-:W-:Y:S02]  /*7c20*/  FSEL R28, R24, R10, P1 ;  /* 0x0000000a181c7208 */ /* 0x008fe40000800000 */
[----:B------:R-:W-:-:S02]  /*7c30*/  FSEL R29, R25, R11, P1 ;  /* 0x0000000b191d7208 */ /* 0x000fc40000800000 */
[----:B------:R-:W-:-:S15]  /*7c40*/  ISETP.GE.AND P1, PT, R23, R19, PT ;  /* 0x000000131700720c */ /* 0x000fde0003f26270 */
[----:B------:R-:W-:-:S15]  /*7c50*/  NOP ;  /* 0x0000000000007918 */ /* 0x000fde0000000000 */
[----:B------:R-:W-:-:S15]  /*7c60*/  NOP ;  /* 0x0000000000007918 */ /* 0x000fde0000000000 */
[----:B------:R-:W-:-:S13]  /*7c70*/  NOP ;  /* 0x0000000000007918 */ /* 0x000fda0000000000 */
[----:B--2---:R-:W2:Y:S02]  /*7c80*/  DMUL R8, R30, UR4 ;  /* 0x000000041e087c28 */ /* 0x004ea40008000000 */
[----:B--2---:R-:W-:Y:S02]  /*7c90*/  FSEL R0, R30, R8, P3 ;  /* 0x000000081e007208 */ /* 0x004fe40001800000 */
[----:B------:R-:W-:-:S15]  /*7ca0*/  FSEL R31, R31, R9, P3 ;  /* 0x000000091f1f7208 */ /* 0x000fde0001800000 */
[----:B------:R-:W-:-:S15]  /*7cb0*/  NOP ;  /* 0x0000000000007918 */ /* 0x000fde0000000000 */
[----:B------:R-:W-:-:S15]  /*7cc0*/  NOP ;  /* 0x0000000000007918 */ /* 0x000fde0000000000 */
[----:B------:R-:W-:-:S15]  /*7cd0*/  NOP ;  /* 0x0000000000007918 */ /* 0x000fde0000000000 */
[----:B0-----:R-:W0:Y:S02]  /*7ce0*/  DMUL R6, R16, UR4 ;  /* 0x0000000410067c28 */ /* 0x001e240008000000 */
[----:B0-----:R-:W-:Y:S02]  /*7cf0*/  FSEL R24, R16, R6, P2 ;  /* 0x0000000610187208 */ /* 0x001fe40001000000 */
[----:B------:R-:W-:-:S15]  /*7d00*/  FSEL R25, R17, R7, P2 ;  /* 0x0000000711197208 */ /* 0x000fde0001000000 */
[----:B------:R-:W-:-:S15]  /*7d10*/  NOP ;  /* 0x0000000000007918 */ /* 0x000fde0000000000 */
[----:B------:R-:W-:-:S15]  /*7d20*/  NOP ;  /* 0x0000000000007918 */ /* 0x000fde0000000000 */
[----:B------:R-:W-:-:S15]  /*7d30*/  NOP ;  /* 0x0000000000007918 */ /* 0x000fde0000000000 */
[----:B-1----:R-:W0:Y:S02]  /*7d40*/  DMUL R8, R4, UR4 ;  /* 0x0000000404087c28 */ /* 0x002e240008000000 */
[----:B0-----:R-:W-:Y:S01]  /*7d50*/  FSEL R16, R4, R8, P0 ;  /* 0x0000000804107208 */ /* 0x001fe20000000000 */
[----:B------:R-:W-:Y:S01]  /*7d60*/  IMAD.MOV.U32 R4, RZ, RZ, R0 ;  /* 0x000000ffff047224 */ /* 0x000fe200078e0000 */
[----:B------:R-:W-:Y:S01]  /*7d70*/  FSEL R17, R5, R9, P0 ;  /* 0x0000000905117208 */ /* 0x000fe20000000000 */
[----:B------:R-:W-:Y:S01]  /*7d80*/  IMAD.MOV.U32 R5, RZ, RZ, R31 ;  /* 0x000000ffff057224 */ /* 0x000fe200078e001f */
[----:B------:R-:W-:Y:S06]  /*7d90*/  @P1 BRA `(.L_x_3143) ;  /* 0x0000002400d81947 */ /* 0x000fec0003800000 */
[----:B------:R-:W0:Y:S01]  /*7da0*/  LDCU UR4, c[0x0][0x3c4] ;  /* 0x00007880ff0477ac */ /* 0x000e220008000800 */
[----:B------:R-:W1:Y:S01]  /*7db0*/  LDC.64 R8, c[0x0][0x398] ;  /* 0x0000e600ff087b82 */ /* 0x000e620000000a00 */
[----:B------:R-:W-:Y:S01]  /*7dc0*/  IMAD R0, R18, 0x200, R23 ;  /* 0x0000020012007824 */ /* 0x000fe200078e0217 */
[----:B------:R-:W-:Y:S01]  /*7dd0*/  PRMT R6, R2, 0x9910, RZ ;  /* 0x0000991002067816 */ /* 0x000fe200000000ff */
        /* <DEDUP_REMOVED lines=15> */
[----:B------:R-:W0:Y:S02]  /*7ed0*/  F2I.F64.TRUNC R5, R4 ;  /* 0x0000000400057311 */ /* 0x000e24000030d100 */
[----:B0-----:R0:W-:Y:S01]  /*7ee0*/  STG.E.U8 desc[UR36][R8.64], R5 ;  /* 0x0000000508007986 */ /* 0x0011e2000c101124 */
[----:B------:R-:W-:Y:S05]  /*7ef0*/  BRA `(.L_x_3149) ;  /* 0x00000010008c7947 */ /* 0x000fea0003800000 */
.L_x_3147:
[----:B------:R-:W0:Y:S02]  /*7f00*/  F2I.S64.F64.TRUNC R4, R4 ;  /* 0x0000000400047311 */ /* 0x000e24000030d900 */
[----:B0-----:R-:W-:-:S05]  /*7f10*/  IMAD.MOV.U32 R3, RZ, RZ, R4 ;  /* 0x000000ffff037224 */ /* 0x001fca00078e0004 */
[----:B------:R0:W-:Y:S01]  /*7f20*/  STG.E.U8 desc[UR36][R8.64], R3 ;  /* 0x0000000308007986 */ /* 0x0001e2000c101124 */
[----:B------:R-:W-:Y:S05]  /*7f30*/  BRA `(.L_x_3149) ;  /* 0x00000010007c7947 */ /* 0x000fea0003800000 */
.L_x_3146:
[----:B------:R-:W-:-:S13]  /*7f40*/  ISETP.NE.AND P0, PT, R0, 0x2, PT ;  /* 0x000000020000780c */ /* 0x000fda0003f05270 */
[----:B------:R-:W-:Y:S05]  /*7f50*/  @!P0 BRA `(.L_x_3150) ;  /* 0x0000000000288947 */ /* 0x000fea0003800000 */
[----:B------:R-:W-:-:S13]  /*7f60*/  ISETP.NE.AND P0, PT, R0, 0x3, PT ;  /* 0x000000030000780c */ /* 0x000fda0003f05270 */
[----:B------:R-:W-:Y:S05]  /*7f70*/  @!P0 BRA `(.L_x_3151) ;  /* 0x0000000000148947 */ /* 0x000fea0003800000 */
[----:B------:R-:W-:-:S13]  /*7f80*/  ISETP.NE.AND P0, PT, R0, 0x4, PT ;  /* 0x000000040000780c */ /* 0x000fda0003f05270 */
[----:B------:R-:W-:Y:S05]  /*7f90*/  @P0 BRA `(.L_x_3148) ;  /* 0x0000000c00ac0947 */ /* 0x000fea0003800000 */
[----:B------:R-:W0:Y:S02]  /*7fa0*/  F2I.S64.F64.TRUNC R4, R4 ;  /* 0x0000000400047311 */ /* 0x000e24000030d900 */
[----:B0-----:R0:W-:Y:S01]  /*7fb0*/  STG.E.64 desc[UR36][R8.64], R4 ;  /* 0x0000000408007986 */ /* 0x0011e2000c101b24 */
[----:B------:R-:W-:Y:S05]  /*7fc0*/  BRA `(.L_x_3149) ;  /* 0x0000001000587947 */ /* 0x000fea0003800000 */
.L_x_3151:
[----:B------:R-:W0:Y:S02]  /*7fd0*/  F2I.F64.TRUNC R5, R4 ;  /* 0x0000000400057311 */ /* 0x000e24000030d100 */
[----:B0-----:R0:W-:Y:S01]  /*7fe0*/  STG.E desc[UR36][R8.64], R5 ;  /* 0x0000000508007986 */ /* 0x0011e2000c101924 */
[----:B------:R-:W-:Y:S05]  /*7ff0*/  BRA `(.L_x_3149) ;  /* 0x00000010004c7947 */ /* 0x000fea0003800000 */
.L_x_3150:
[----:B------:R-:W0:Y:S02]  /*8000*/  F2I.F64.TRUNC R5, R4 ;  /* 0x0000000400057311 */ /* 0x000e24000030d100 */
[----:B0-----:R0:W-:Y:S01]  /*8010*/  STG.E.U16 desc[UR36][R8.64], R5 ;  /* 0x0000000508007986 */ /* 0x0011e2000c101524 */
[----:B------:R-:W-:Y:S05]  /*8020*/  BRA `(.L_x_3149) ;  /* 0x0000001000407947 */ /* 0x000fea0003800000 */
.L_x_3145:
[----:B------:R-:W-:-:S13]  /*8030*/  ISETP.GT.AND P0, PT, R0, 0x6, PT ;  /* 0x000000060000780c */ /* 0x000fda0003f04270 */
[----:B------:R-:W-:Y:S05]  /*8040*/  @P0 BRA `(.L_x_3152) ;  /* 0x00000000006c0947 */ /* 0x000fea0003800000 */
[----:B------:R-:W-:-:S13]  /*8050*/  ISETP.NE.AND P0, PT, R0, 0x5, PT ;  /* 0x000000050000780c */ /* 0x000fda0003f05270 */
[----:B------:R-:W-:Y:S05]  /*8060*/  @!P0 BRA `(.L_x_3153) ;  /* 0x0000000000348947 */ /* 0x000fea0003800000 */
[----:B------:R-:W-:-:S13]  /*8070*/  ISETP.NE.AND P0, PT, R0, 0x6, PT ;  /* 0x000000060000780c */ /* 0x000fda0003f05270 */
[----:B------:R-:W-:Y:S05]  /*8080*/  @P0 BRA `(.L_x_3148) ;  /* 0x0000000c00700947 */ /* 0x000fea0003800000 */
        /* <DEDUP_REMOVED lines=11> */
.L_x_3153:
        /* <DEDUP_REMOVED lines=12> */
.L_x_3152:
[----:B------:R-:W-:-:S13]  /*8200*/  ISETP.NE.AND P0, PT, R0, 0x7, PT ;  /* 0x000000070000780c */ /* 0x000fda0003f05270 */
[----:B------:R-:W-:Y:S05]  /*8210*/  @!P0 BRA `(.L_x_3154) ;  /* 0x0000000000748947 */ /* 0x000fea0003800000 */
        /* <DEDUP_REMOVED lines=16> */
.L_x_3155:
        /* <DEDUP_REMOVED lines=13> */
.L_x_3154:
[----:B------:R0:W-:Y:S01]  /*83f0*/  STG.E.64 desc[UR36][R8.64], R4 ;  /* 0x0000000408007986 */ /* 0x0001e2000c101b24 */
[----:B------:R-:W-:Y:S05]  /*8400*/  BRA `(.L_x_3149) ;  /* 0x0000000c00487947 */ /* 0x000fea0003800000 */
.L_x_3144:
        /* <DEDUP_REMOVED lines=8> */
[----:B------:R-:W0:Y:S02]  /*8490*/  DSETP.NEU.AND P0, PT, R4, RZ, PT ;  /* 0x000000ff0400722a */ /* 0x000e240003f0d000 */
[----:B0-----:R-:W-:-:S05]  /*84a0*/  SEL R3, RZ, 0x1, !P0 ;  /* 0x00000001ff037807 */ /* 0x001fca0004000000 */
[----:B------:R0:W-:Y:S01]  /*84b0*/  STG.E.U8 desc[UR36][R8.64], R3 ;  /* 0x0000000308007986 */ /* 0x0001e2000c101124 */
[----:B------:R-:W-:Y:S05]  /*84c0*/  BRA `(.L_x_3149) ;  /* 0x0000000c00187947 */ /* 0x000fea0003800000 */
.L_x_3158:
[----:B------:R-:W-:-:S05]  /*84d0*/  CS2R R6, SRZ ;  /* 0x0000000000067805 */ /* 0x000fca000001ff00 */
[----:B------:R0:W-:Y:S01]  /*84e0*/  STG.E.128 desc[UR36][R8.64], R4 ;  /* 0x0000000408007986 */ /* 0x0001e2000c101d24 */
[----:B------:R-:W-:Y:S05]  /*84f0*/  BRA `(.L_x_3149) ;  /* 0x0000000c000c7947 */ /* 0x000fea0003800000 */
.L_x_3157:
        /* <DEDUP_REMOVED lines=27> */
.L_x_3162:
[----:B------:R-:W-:Y:S05]  /*86b0*/  BSYNC.RECONVERGENT B0 ;  /* 0x0000000000007941 */ /* 0x000fea0003800200 */
.L_x_3161:
[----:B------:R-:W-:-:S05]  /*86c0*/  LOP3.LUT R7, R0, 0x80, R7, 0xf8, !PT ;  /* 0x0000008000077812 */ /* 0x000fca00078ef807 */
[----:B------:R0:W-:Y:S01]  /*86d0*/  STG.E.U8 desc[UR36][R8.64], R7 ;  /* 0x0000000708007986 */ /* 0x0001e2000c101124 */
[----:B------:R-:W-:Y:S05]  /*86e0*/  BRA `(.L_x_3149) ;  /* 0x0000000800907947 */ /* 0x000fea0003800000 */
.L_x_3160:
        /* <DEDUP_REMOVED lines=23> */
.L_x_3164:
[----:B------:R-:W-:Y:S05]  /*8860*/  BSYNC.RECONVERGENT B0 ;  /* 0x0000000000007941 */ /* 0x000fea0003800200 */
.L_x_3163:
[----:B------:R-:W-:-:S05]  /*8870*/  LOP3.LUT R7, R0, 0x80, R7, 0xf8, !PT ;  /* 0x0000008000077812 */ /* 0x000fca00078ef807 */
[----:B------:R0:W-:Y:S01]  /*8880*/  STG.E.U8 desc[UR36][R8.64], R7 ;  /* 0x0000000708007986 */ /* 0x0001e2000c101124 */
[----:B------:R-:W-:Y:S05]  /*8890*/  BRA `(.L_x_3149) ;  /* 0x0000000800247947 */ /* 0x000fea0003800000 */
.L_x_3159:
        /* <DEDUP_REMOVED lines=12> */
.L_x_3156:
        /* <DEDUP_REMOVED lines=8> */
[----:B------:R-:W0:Y:S02]  /*89e0*/  F2I.U32.F64.TRUNC R5, R4 ;  /* 0x0000000400057311 */ /* 0x000e24000030d000 */
[----:B0-----:R1:W-:Y:S01]  /*89f0*/  STG.E.U16 desc[UR36][R8.64], R5 ;  /* 0x0000000508007986 */ /* 0x0013e2000c101524 */
[----:B------:R-:W-:Y:S05]  /*8a00*/  BRA `(.L_x_3149) ;  /* 0x0000000400c87947 */ /* 0x000fea0003800000 */
.L_x_3167:
        /* <DEDUP_REMOVED lines=21> */
.L_x_3170:
[----:B------:R-:W-:-:S04]  /*8b60*/  SHF.R.U32.HI R0, RZ, 0x14, R7 ;  /* 0x00000014ff007819 */ /* 0x000fc80000011607 */
[----:B------:R-:W-:-:S04]  /*8b70*/  LOP3.LUT R0, R0, 0x1, RZ, 0xc0, !PT ;  /* 0x0000000100007812 */ /* 0x000fc800078ec0ff */
[----:B------:R-:W-:-:S04]  /*8b80*/  IADD3 R0, PT, PT, R7, 0x487ffff, R0 ;  /* 0x0487ffff07007810 */ /* 0x000fc80007ffe000 */
[----:B------:R-:W-:-:S04]  /*8b90*/  SHF.R.U32.HI R0, RZ, 0x14, R0 ;  /* 0x00000014ff007819 */ /* 0x000fc80000011600 */
[----:B------:R-:W-:-:S07]  /*8ba0*/  LOP3.LUT R3, R0, 0xff, RZ, 0xc0, !PT ;  /* 0x000000ff00037812 */ /* 0x000fce00078ec0ff */
.L_x_3171:
[----:B------:R-:W-:-:S04]  /*8bb0*/  SHF.R.U32.HI R0, RZ, 0x18, R7 ;  /* 0x00000018ff007819 */ /* 0x000fc80000011607 */
[----:B------:R-:W-:-:S07]  /*8bc0*/  LOP3.LUT R0, R3, 0x80, R0, 0xf8, !PT ;  /* 0x0000008003007812 */ /* 0x000fce00078ef800 */
.L_x_3169:
[----:B------:R-:W-:Y:S05]  /*8bd0*/  BSYNC.RECONVERGENT B0 ;  /* 0x0000000000007941 */ /* 0x000fea0003800200 */
.L_x_3168:
[----:B------:R2:W-:Y:S01]  /*8be0*/  STG.E.U8 desc[UR36][R8.64], R0 ;  /* 0x0000000008007986 */ /* 0x0005e2000c101124 */
[----:B------:R-:W-:Y:S05]  /*8bf0*/  BRA `(.L_x_3149) ;  /* 0x00000004004c7947 */ /* 0x000fea0003800000 */
.L_x_3166:
        /* <DEDUP_REMOVED lines=21> */
.L_x_3174:
[----:B------:R-:W-:-:S04]  /*8d50*/  SHF.R.U32.HI R0, RZ, 0x15, R7 ;  /* 0x00000015ff007819 */ /* 0x000fc80000011607 */
[----:B------:R-:W-:-:S04]  /*8d60*/  LOP3.LUT R0, R0, 0x1, RZ, 0xc0, !PT ;  /* 0x0000000100007812 */ /* 0x000fc800078ec0ff */
[----:B------:R-:W-:-:S04]  /*8d70*/  IADD3 R0, PT, PT, R7, 0x88fffff, R0 ;  /* 0x088fffff07007810 */ /* 0x000fc80007ffe000 */
[----:B------:R-:W-:-:S04]  /*8d80*/  SHF.R.U32.HI R0, RZ, 0x15, R0 ;  /* 0x00000015ff007819 */ /* 0x000fc80000011600 */
[----:B------:R-:W-:-:S07]  /*8d90*/  LOP3.LUT R3, R0, 0xff, RZ, 0xc0, !PT ;  /* 0x000000ff00037812 */ /* 0x000fce00078ec0ff */
.L_x_3175:
[----:B------:R-:W-:-:S04]  /*8da0*/  SHF.R.U32.HI R0, RZ, 0x18, R7 ;  /* 0x00000018ff007819 */ /* 0x000fc80000011607 */
[----:B------:R-:W-:-:S07]  /*8db0*/  LOP3.LUT R0, R3, 0x80, R0, 0xf8, !PT ;  /* 0x0000008003007812 */ /* 0x000fce00078ef800 */
.L_x_3173:
[----:B------:R-:W-:Y:S05]  /*8dc0*/  BSYNC.RECONVERGENT B0 ;  /* 0x0000000000007941 */ /* 0x000fea0003800200 */
.L_x_3172:
[----:B------:R0:W-:Y:S01]  /*8dd0*/  STG.E.U8 desc[UR36][R8.64], R0 ;  /* 0x0000000008007986 */ /* 0x0001e2000c101124 */
[----:B------:R-:W-:Y:S05]  /*8de0*/  BRA `(.L_x_3149) ;  /* 0x0000000000d07947 */ /* 0x000fea0003800000 */
.L_x_3165:
[----:B------:R-:W-:-:S13]  /*8df0*/  ISETP.NE.AND P0, PT, R0, 0x1c, PT ;  /* 0x0000001c0000780c */ /* 0x000fda0003f05270 */
[----:B------:R-:W-:Y:S05]  /*8e00*/  @!P0 BRA `(.L_x_3176) ;  /* 0x0000000000c08947 */ /* 0x000fea0003800000 */
[----:B------:R-:W-:-:S13]  /*8e10*/  ISETP.NE.AND P0, PT, R0, 0x1d, PT ;  /* 0x0000001d0000780c */ /* 0x000fda0003f05270 */
[----:B------:R-:W-:Y:S05]  /*8e20*/  @!P0 BRA `(.L_x_3177) ;  /* 0x0000000000ac8947 */ /* 0x000fea0003800000 */
[----:B------:R-:W-:-:S13]  /*8e30*/  ISETP.NE.AND P0, PT, R0, 0x2c, PT ;  /* 0x0000002c0000780c */ /* 0x000fda0003f05270 */
[----:B------:R-:W-:Y:S05]  /*8e40*/  @!P0 BRA `(.L_x_3178) ;  /* 0x0000000000448947 */ /* 0x000fea0003800000 */
.L_x_3148:
        /* <DEDUP_REMOVED lines=16> */
.L_x_3179:
[----:B------:R-:W-:Y:S05]  /*8f50*/  BRA `(.L_x_3149) ;  /* 0x0000000000747947 */ /* 0x000fea0003800000 */
.L_x_3178:
        /* <DEDUP_REMOVED lines=24> */
.L_x_3177:
[----:B------:R-:W0:Y:S02]  /*90e0*/  F2I.U64.F64.TRUNC R4, R4 ;  /* 0x0000000400047311 */ /* 0x000e24000030d800 */
[----:B0-----:R4:W-:Y:S01]  /*90f0*/  STG.E.64 desc[UR36][R8.64], R4 ;  /* 0x0000000408007986 */ /* 0x0019e2000c101b24 */
[----:B------:R-:W-:Y:S05]  /*9100*/  BRA `(.L_x_3149) ;  /* 0x0000000000087947 */ /* 0x000fea0003800000 */
.L_x_3176:
[----:B------:R-:W0:Y:S02]  /*9110*/  F2I.U32.F64.TRUNC R5, R4 ;  /* 0x0000000400057311 */ /* 0x000e24000030d000 */
[----:B0-----:R3:W-:Y:S02]  /*9120*/  STG.E desc[UR36][R8.64], R5 ;  /* 0x0000000508007986 */ /* 0x0017e4000c101924 */
.L_x_3149:
[----:B------:R-:W-:-:S13]  /*9130*/  ISETP.GE.AND P0, PT, R23, R19, PT ;  /* 0x000000131700720c */ /* 0x000fda0003f06270 */
[----:B------:R-:W-:Y:S05]  /*9140*/  @P0 BREAK.RELIABLE B6 ;  /* 0x0000000000060942 */ /* 0x000fea0003800100 */
[----:B------:R-:W-:Y:S05]  /*9150*/  @P0 BRA `(.L_x_3180) ;  /* 0x0000002400e00947 */ /* 0x000fea0003800000 */
[----:B------:R-:W5:Y:S01]  /*9160*/  LDCU UR4, c[0x0][0x3c4] ;  /* 0x00007880ff0477ac */ /* 0x000f620008000800 */
[----:B01-34-:R-:W0:Y:S01]  /*9170*/  LDC.64 R4, c[0x0][0x398] ;  /* 0x0000e600ff047b82 */ /* 0x01be220000000a00 */
[----:B--2---:R-:W-:Y:S01]  /*9180*/  IMAD R0, R18, 0x200, R23 ;  /* 0x0000020012007824 */ /* 0x004fe200078e0217 */
        /* <DEDUP_REMOVED lines=18> */
.L_x_3184:
[----:B------:R-:W0:Y:S02]  /*92b0*/  F2I.S64.F64.TRUNC R28, R28 ;  /* 0x0000001c001c7311 */ /* 0x000e24000030d900 */
[----:B0-----:R-:W-:-:S05]  /*92c0*/  IMAD.MOV.U32 R3, RZ, RZ, R28 ;  /* 0x000000ffff037224 */ /* 0x001fca00078e001c */
[----:B------:R0:W-:Y:S01]  /*92d0*/  STG.E.U8 desc[UR36][R4.64], R3 ;  /* 0x0000000304007986 */ /* 0x0001e2000c101124 */
[----:B------:R-:W-:Y:S05]  /*92e0*/  BRA `(.L_x_3186) ;  /* 0x0000001000807947 */ /* 0x000fea0003800000 */
.L_x_3183:
        /* <DEDUP_REMOVED lines=9> */
.L_x_3188:
[----:B------:R-:W0:Y:S02]  /*9380*/  F2I.F64.TRUNC R29, R28 ;  /* 0x0000001c001d7311 */ /* 0x000e24000030d100 */
[----:B0-----:R0:W-:Y:S01]  /*9390*/  STG.E desc[UR36][R4.64], R29 ;  /* 0x0000001d04007986 */ /* 0x0011e2000c101924 */
[----:B------:R-:W-:Y:S05]  /*93a0*/  BRA `(.L_x_3186) ;  /* 0x0000001000507947 */ /* 0x000fea0003800000 */
.L_x_3187:
[----:B------:R-:W0:Y:S02]  /*93b0*/  F2I.F64.TRUNC R29, R28 ;  /* 0x0000001c001d7311 */ /* 0x000e24000030d100 */
[----:B0-----:R0:W-:Y:S01]  /*93c0*/  STG.E.U16 desc[UR36][R4.64], R29 ;  /* 0x0000001d04007986 */ /* 0x0011e2000c101524 */
[----:B------:R-:W-:Y:S05]  /*93d0*/  BRA `(.L_x_3186) ;  /* 0x0000001000447947 */ /* 0x000fea0003800000 */
.L_x_3182:
        /* <DEDUP_REMOVED lines=17> */
.L_x_3190:
        /* <DEDUP_REMOVED lines=12> */
.L_x_3189:
        /* <DEDUP_REMOVED lines=18> */
.L_x_3192:
        /* <DEDUP_REMOVED lines=13> */
.L_x_3191:
[----:B------:R4:W-:Y:S01]  /*97a0*/  STG.E.64 desc[UR36][R4.64], R28 ;  /* 0x0000001c04007986 */ /* 0x0009e2000c101b24 */
[----:B------:R-:W-:Y:S05]  /*97b0*/  BRA `(.L_x_3186) ;  /* 0x0000000c004c7947 */ /* 0x000fea0003800000 */
.L_x_3181:
        /* <DEDUP_REMOVED lines=13> */
.L_x_3196:
        /* <DEDUP_REMOVED lines=26> */
.L_x_3199:
[----:B------:R-:W-:-:S04]  /*9a30*/  SHF.R.U32.HI R3, RZ, 0x18, R7 ;  /* 0x00000018ff037819 */ /* 0x000fc80000011607 */
[----:B------:R-:W-:-:S07]  /*9a40*/  LOP3.LUT R0, R0, 0x80, R3, 0xf8, !PT ;  /* 0x0000008000007812 */ /* 0x000fce00078ef803 */
.L_x_3198:
[----:B------:R-:W-:Y:S05]  /*9a50*/  BSYNC.RECONVERGENT B0 ;  /* 0x0000000000007941 */ /* 0x000fea0003800200 */
.L_x_3197:
[----:B------:R0:W-:Y:S01]  /*9a60*/  STG.E.U8 desc[UR36][R4.64], R0 ;  /* 0x0000000004007986 */ /* 0x0001e2000c101124 */
[----:B------:R-:W-:Y:S05]  /*9a70*/  BRA `(.L_x_3186) ;  /* 0x00000008009c7947 */ /* 0x000fea0003800000 */
.L_x_3195:
        /* <DEDUP_REMOVED lines=26> */
.L_x_3202:
[----:B------:R-:W-:-:S04]  /*9c20*/  SHF.R.U32.HI R3, RZ, 0x18, R7 ;  /* 0x00000018ff037819 */ /* 0x000fc80000011607 */
[----:B------:R-:W-:-:S07]  /*9c30*/  LOP3.LUT R0, R0, 0x80, R3, 0xf8, !PT ;  /* 0x0000008000007812 */ /* 0x000fce00078ef803 */
.L_x_3201:
[----:B------:R-:W-:Y:S05]  /*9c40*/  BSYNC.RECONVERGENT B0 ;  /* 0x0000000000007941 */ /* 0x000fea0003800200 */
.L_x_3200:
[----:B------:R0:W-:Y:S01]  /*9c50*/  STG.E.U8 desc[UR36][R4.64], R0 ;  /* 0x0000000004007986 */ /* 0x0001e2000c101124 */
[----:B------:R-:W-:Y:S05]  /*9c60*/  BRA `(.L_x_3186) ;  /* 0x0000000800207947 */ /* 0x000fea0003800000 */
.L_x_3194:
        /* <DEDUP_REMOVED lines=30> */
.L_x_3204:
[----:B------:R-:W0:Y:S02]  /*9e50*/  F2I.U64.F64.TRUNC R28, R28 ;  /* 0x0000001c001c7311 */ /* 0x000e24000030d800 */
[----:B0-----:R0:W-:Y:S01]  /*9e60*/  STG.E.64 desc[UR36][R4.64], R28 ;  /* 0x0000001c04007986 */ /* 0x0011e2000c101b24 */
[----:B------:R-:W-:Y:S05]  /*9e70*/  BRA `(.L_x_3186) ;  /* 0x00000004009c7947 */ /* 0x000fea0003800000 */
.L_x_3203:
[----:B------:R-:W0:Y:S02]  /*9e80*/  F2I.U32.F64.TRUNC R29, R28 ;  /* 0x0000001c001d7311 */ /* 0x000e24000030d000 */
[----:B0-----:R0:W-:Y:S01]  /*9e90*/  STG.E desc[UR36][R4.64], R29 ;  /* 0x0000001d04007986 */ /* 0x0011e2000c101924 */
[----:B------:R-:W-:Y:S05]  /*9ea0*/  BRA `(.L_x_3186) ;  /* 0x0000000400907947 */ /* 0x000fea0003800000 */
.L_x_3193:
        /* <DEDUP_REMOVED lines=10> */
.L_x_3206:
[----:B------:R-:W-:-:S05]  /*9f50*/  CS2R R30, SRZ ;  /* 0x00000000001e7805 */ /* 0x000fca000001ff00 */
[----:B------:R0:W-:Y:S01]  /*9f60*/  STG.E.128 desc[UR36][R4.64], R28 ;  /* 0x0000001c04007986 */ /* 0x0001e2000c101d24 */
[----:B------:R-:W-:Y:S05]  /*9f70*/  BRA `(.L_x_3186) ;  /* 0x00000004005c7947 */ /* 0x000fea0003800000 */
.L_x_3205:
[----:B------:R-:W-:-:S13]  /*9f80*/  ISETP.NE.AND P0, PT, R0, 0xf, PT ;  /* 0x0000000f0000780c */ /* 0x000fda0003f05270 */
[----:B------:R-:W-:Y:S05]  /*9f90*/  @!P0 BRA `(.L_x_3207) ;  /* 0x0000000400288947 */ /* 0x000fea0003800000 */
[----:B------:R-:W-:-:S13]  /*9fa0*/  ISETP.NE.AND P0, PT, R0, 0x17, PT ;  /* 0x000000170000780c */ /* 0x000fda0003f05270 */
[----:B------:R-:W-:Y:S05]  /*9fb0*/  @!P0 BRA `(.L_x_3208) ;  /* 0x0000000000b08947 */ /* 0x000fea0003800000 */
[----:B------:R-:W-:-:S13]  /*9fc0*/  ISETP.NE.AND P0, PT, R0, 0x18, PT ;  /* 0x000000180000780c */ /* 0x000fda0003f05270 */
[----:B------:R-:W-:Y:S05]  /*9fd0*/  @!P0 BRA `(.L_x_3209) ;  /* 0x0000000000448947 */ /* 0x000fea0003800000 */
.L_x_3185:
        /* <DEDUP_REMOVED lines=16> */
.L_x_3210:
[----:B------:R-:W-:Y:S05]  /*a0e0*/  BRA `(.L_x_3186) ;  /* 0x0000000400007947 */ /* 0x000fea0003800000 */
.L_x_3209:
        /* <DEDUP_REMOVED lines=21> */
.L_x_3212:
[----:B------:R-:W-:Y:S05]  /*a240*/  BSYNC.RECONVERGENT B0 ;  /* 0x0000000000007941 */ /* 0x000fea0003800200 */
.L_x_3211:
[----:B------:R-:W-:-:S05]  /*a250*/  LOP3.LUT R3, R0, 0x80, R3, 0xf8, !PT ;  /* 0x0000008000037812 */ /* 0x000fca00078ef803 */
[----:B------:R0:W-:Y:S01]  /*a260*/  STG.E.U8 desc[UR36][R4.64], R3 ;  /* 0x0000000304007986 */ /* 0x0001e2000c101124 */
[----:B------:R-:W-:Y:S05]  /*a270*/  BRA `(.L_x_3186) ;  /* 0x00000000009c7947 */ /* 0x000fea0003800000 */
.L_x_3208:
        /* <DEDUP_REMOVED lines=20> */
.L_x_3214:
[----:B------:R-:W-:Y:S01]  /*a3c0*/  IMAD.MOV.U32 R0, RZ, RZ, 0x7f ;  /* 0x0000007fff007424 */ /* 0x000fe200078e00ff */
[----:B------:R-:W-:-:S04]  /*a3d0*/  ISETP.GT.U32.AND P0, PT, R3, 0x7f800000, PT ;  /* 0x7f8000000300780c */ /* 0x000fc80003f04070 */
[----:B------:R-:W-:-:S09]  /*a3e0*/  SEL R0, R0, 0x7c, P0 ;  /* 0x0000007c00007807 */ /* 0x000fd20000000000 */
.L_x_3215:
[----:B------:R-:W-:Y:S05]  /*a3f0*/  BSYNC.RECONVERGENT B0 ;  /* 0x0000000000007941 */ /* 0x000fea0003800200 */
.L_x_3213:
[----:B------:R-:W-:-:S04]  /*a400*/  SHF.R.U32.HI R3, RZ, 0x18, R7 ;  /* 0x00000018ff037819 */ /* 0x000fc80000011607 */
[----:B------:R-:W-:-:S05]  /*a410*/  LOP3.LUT R3, R0, 0x80, R3, 0xf8, !PT ;  /* 0x0000008000037812 */ /* 0x000fca00078ef803 */
[----:B------:R0:W-:Y:S01]  /*a420*/  STG.E.U8 desc[UR36][R4.64], R3 ;  /* 0x0000000304007986 */ /* 0x0001e2000c101124 */
[----:B------:R-:W-:Y:S05]  /*a430*/  BRA `(.L_x_3186) ;  /* 0x00000000002c7947 */ /* 0x000fea0003800000 */
.L_x_3207:
        /* <DEDUP_REMOVED lines=11> */
.L_x_3186:
[----:B------:R-:W-:-:S07]  /*a4f0*/  VIADD R23, R23, 0x80 ;  /* 0x0000008017177836 */ /* 0x000fce0000000000 */
.L_x_3143:
[----:B------:R-:W-:-:S13]  /*a500*/  ISETP.GE.AND P0, PT, R23, R19, PT ;  /* 0x000000131700720c */ /* 0x000fda0003f06270 */
[----:B------:R-:W-:Y:S05]  /*a510*/  @P0 BREAK.RELIABLE B6 ;  /* 0x0000000000060942 */ /* 0x000fea0003800100 */
[----:B------:R-:W-:Y:S05]  /*a520*/  @P0 BRA `(.L_x_3180) ;  /* 0x0000001000ec0947 */ /* 0x000fea0003800000 */
[----:B------:R-:W-:Y:S05]  /*a530*/  BSYNC.RELIABLE B6 ;  /* 0x0000000000067941 */ /* 0x000fea0003800100 */
.L_x_3142:
        /* <DEDUP_REMOVED lines=21> */
.L_x_3219:
[----:B------:R-:W0:Y:S02]  /*a690*/  F2I.S64.F64.TRUNC R24, R24 ;  /* 0x0000001800187311 */ /* 0x000e24000030d900 */
[----:B0-----:R-:W-:-:S05]  /*a6a0*/  IMAD.MOV.U32 R3, RZ, RZ, R24 ;  /* 0x000000ffff037224 */ /* 0x001fca00078e0018 */
[----:B------:R0:W-:Y:S01]  /*a6b0*/  STG.E.U8 desc[UR36][R4.64], R3 ;  /* 0x0000000304007986 */ /* 0x0001e2000c101124 */
[----:B------:R-:W-:Y:S05]  /*a6c0*/  BRA `(.L_x_3221) ;  /* 0x0000001000807947 */ /* 0x000fea0003800000 */
.L_x_3218:
        /* <DEDUP_REMOVED lines=9> */
.L_x_3223:
[----:B------:R-:W0:Y:S02]  /*a760*/  F2I.F64.TRUNC R25, R24 ;  /* 0x0000001800197311 */ /* 0x000e24000030d100 */
[----:B0-----:R0:W-:Y:S01]  /*a770*/  STG.E desc[UR36][R4.64], R25 ;  /* 0x0000001904007986 */ /* 0x0011e2000c101924 */
[----:B------:R-:W-:Y:S05]  /*a780*/  BRA `(.L_x_3221) ;  /* 0x0000001000507947 */ /* 0x000fea0003800000 */
.L_x_3222:
[----:B------:R-:W0:Y:S02]  /*a790*/  F2I.F64.TRUNC R25, R24 ;  /* 0x0000001800197311 */ /* 0x000e24000030d100 */
[----:B0-----:R0:W-:Y:S01]  /*a7a0*/  STG.E.U16 desc[UR36][R4.64], R25 ;  /* 0x0000001904007986 */ /* 0x0011e2000c101524 */
[----:B------:R-:W-:Y:S05]  /*a7b0*/  BRA `(.L_x_3221) ;  /* 0x0000001000447947 */ /* 0x000fea0003800000 */
.L_x_3217:
        /* <DEDUP_REMOVED lines=17> */
.L_x_3225:
        /* <DEDUP_REMOVED lines=12> */
.L_x_3224:
        /* <DEDUP_REMOVED lines=18> */
.L_x_3227:
        /* <DEDUP_REMOVED lines=13> */
.L_x_3226:
[----:B------:R0:W-:Y:S01]  /*ab80*/  STG.E.64 desc[UR36][R4.64], R24 ;  /* 0x0000001804007986 */ /* 0x0001e2000c101b24 */
[----:B------:R-:W-:Y:S05]  /*ab90*/  BRA `(.L_x_3221) ;  /* 0x0000000c004c7947 */ /* 0x000fea0003800000 */
.L_x_3216:
        /* <DEDUP_REMOVED lines=13> */
.L_x_3231:
        /* <DEDUP_REMOVED lines=26> */
.L_x_3234:
[----:B------:R-:W-:-:S04]  /*ae10*/  SHF.R.U32.HI R3, RZ, 0x18, R7 ;  /* 0x00000018ff037819 */ /* 0x000fc80000011607 */
[----:B------:R-:W-:-:S07]  /*ae20*/  LOP3.LUT R0, R0, 0x80, R3, 0xf8, !PT ;  /* 0x0000008000007812 */ /* 0x000fce00078ef803 */
.L_x_3233:
[----:B------:R-:W-:Y:S05]  /*ae30*/  BSYNC.RECONVERGENT B0 ;  /* 0x0000000000007941 */ /* 0x000fea0003800200 */
.L_x_3232:
[----:B------:R0:W-:Y:S01]  /*ae40*/  STG.E.U8 desc[UR36][R4.64], R0 ;  /* 0x0000000004007986 */ /* 0x0001e2000c101124 */
[----:B------:R-:W-:Y:S05]  /*ae50*/  BRA `(.L_x_3221) ;  /* 0x00000008009c7947 */ /* 0x000fea0003800000 */
.L_x_3230:
        /* <DEDUP_REMOVED lines=26> */
.L_x_3237:
[----:B------:R-:W-:-:S04]  /*b000*/  SHF.R.U32.HI R3, RZ, 0x18, R7 ;  /* 0x00000018ff037819 */ /* 0x000fc80000011607 */
[----:B------:R-:W-:-:S07]  /*b010*/  LOP3.LUT R0, R0, 0x80, R3, 0xf8, !PT ;  /* 0x0000008000007812 */ /* 0x000fce00078ef803 */
.L_x_3236:
[----:B------:R-:W-:Y:S05]  /*b020*/  BSYNC.RECONVERGENT B0 ;  /* 0x0000000000007941 */ /* 0x000fea0003800200 */
.L_x_3235:
[----:B------:R0:W-:Y:S01]  /*b030*/  STG.E.U8 desc[UR36][R4.64], R0 ;  /* 0x0000000004007986 */ /* 0x0001e2000c101124 */
[----:B------:R-:W-:Y:S05]  /*b040*/  BRA `(.L_x_3221) ;  /* 0x0000000800207947 */ /* 0x000fea0003800000 */
.L_x_3229:
        /* <DEDUP_REMOVED lines=30> */
.L_x_3239:
[----:B------:R-:W0:Y:S02]  /*b230*/  F2I.U64.F64.TRUNC R24, R24 ;  /* 0x0000001800187311 */ /* 0x000e24000030d800 */
[----:B0-----:R0:W-:Y:S01]  /*b240*/  STG.E.64 desc[UR36][R4.64], R24 ;  /* 0x0000001804007986 */ /* 0x0011e2000c101b24 */
[----:B------:R-:W-:Y:S05]  /*b250*/  BRA `(.L_x_3221) ;  /* 0x00000004009c7947 */ /* 0x000fea0003800000 */
.L_x_3238:
[----:B------:R-:W0:Y:S02]  /*b260*/  F2I.U32.F64.TRUNC R25, R24 ;  /* 0x0000001800197311 */ /* 0x000e24000030d000 */
[----:B0-----:R0:W-:Y:S01]  /*b270*/  STG.E desc[UR36][R4.64], R25 ;  /* 0x0000001904007986 */ /* 0x0011e2000c101924 */
[----:B------:R-:W-:Y:S05]  /*b280*/  BRA `(.L_x_3221) ;  /* 0x0000000400907947 */ /* 0x000fea0003800000 */
.L_x_3228:
        /* <DEDUP_REMOVED lines=10> */
.L_x_3241:
[----:B------:R-:W-:-:S05]  /*b330*/  CS2R R26, SRZ ;  /* 0x00000000001a7805 */ /* 0x000fca000001ff00 */
[----:B------:R0:W-:Y:S01]  /*b340*/  STG.E.128 desc[UR36][R4.64], R24 ;  /* 0x0000001804007986 */ /* 0x0001e2000c101d24 */
[----:B------:R-:W-:Y:S05]  /*b350*/  BRA `(.L_x_3221) ;  /* 0x00000004005c7947 */ /* 0x000fea0003800000 */
.L_x_3240:
[----:B------:R-:W-:-:S13]  /*b360*/  ISETP.NE.AND P0, PT, R0, 0xf, PT ;  /* 0x0000000f0000780c */ /* 0x000fda0003f05270 */
[----:B------:R-:W-:Y:S05]  /*b370*/  @!P0 BRA `(.L_x_3242) ;  /* 0x0000000400288947 */ /* 0x000fea0003800000 */
[----:B------:R-:W-:-:S13]  /*b380*/  ISETP.NE.AND P0, PT, R0, 0x17, PT ;  /* 0x000000170000780c */ /* 0x000fda0003f05270 */
[----:B------:R-:W-:Y:S05]  /*b390*/  @!P0 BRA `(.L_x_3243) ;  /* 0x0000000000b08947 */ /* 0x000fea0003800000 */
[----:B------:R-:W-:-:S13]  /*b3a0*/  ISETP.NE.AND P0, PT, R0, 0x18, PT ;  /* 0x000000180000780c */ /* 0x000fda0003f05270 */
[----:B------:R-:W-:Y:S05]  /*b3b0*/  @!P0 BRA `(.L_x_3244) ;  /* 0x0000000000448947 */ /* 0x000fea0003800000 */
.L_x_3220:
        /* <DEDUP_REMOVED lines=16> */
.L_x_3245:
[----:B------:R-:W-:Y:S05]  /*b4c0*/  BRA `(.L_x_3221) ;  /* 0x0000000400007947 */ /* 0x000fea0003800000 */
.L_x_3244:
        /* <DEDUP_REMOVED lines=21> */
.L_x_3247:
[----:B------:R-:W-:Y:S05]  /*b620*/  BSYNC.RECONVERGENT B0 ;  /* 0x0000000000007941 */ /* 0x000fea0003800200 */
.L_x_3246:
[----:B------:R-:W-:-:S05]  /*b630*/  LOP3.LUT R3, R0, 0x80, R3, 0xf8, !PT ;  /* 0x0000008000037812 */ /* 0x000fca00078ef803 */
[----:B------:R3:W-:Y:S01]  /*b640*/  STG.E.U8 desc[UR36][R4.64], R3 ;  /* 0x0000000304007986 */ /* 0x0007e2000c101124 */
[----:B------:R-:W-:Y:S05]  /*b650*/  BRA `(.L_x_3221) ;  /* 0x00000000009c7947 */ /* 0x000fea0003800000 */
.L_x_3243:
        /* <DEDUP_REMOVED lines=20> */
.L_x_3249:
[----:B------:R-:W-:Y:S01]  /*b7a0*/  IMAD.MOV.U32 R0, RZ, RZ, 0x7f ;  /* 0x0000007fff007424 */ /* 0x000fe200078e00ff */
[----:B------:R-:W-:-:S04]  /*b7b0*/  ISETP.GT.U32.AND P0, PT, R3, 0x7f800000, PT ;  /* 0x7f8000000300780c */ /* 0x000fc80003f04070 */
[----:B------:R-:W-:-:S09]  /*b7c0*/  SEL R0, R0, 0x7c, P0 ;  /* 0x0000007c00007807 */ /* 0x000fd20000000000 */
.L_x_3250:
[----:B------:R-:W-:Y:S05]  /*b7d0*/  BSYNC.RECONVERGENT B0 ;  /* 0x0000000000007941 */ /* 0x000fea0003800200 */
.L_x_3248:
[----:B------:R-:W-:-:S04]  /*b7e0*/  SHF.R.U32.HI R3, RZ, 0x18, R7 ;  /* 0x00000018ff037819 */ /* 0x000fc80000011607 */
[----:B------:R-:W-:-:S05]  /*b7f0*/  LOP3.LUT R3, R0, 0x80, R3, 0xf8, !PT ;  /* 0x0000008000037812 */ /* 0x000fca00078ef803 */
[----:B------:R2:W-:Y:S01]  /*b800*/  STG.E.U8 desc[UR36][R4.64], R3 ;  /* 0x0000000304007986 */ /* 0x0005e2000c101124 */
[----:B------:R-:W-:Y:S05]  /*b810*/  BRA `(.L_x_3221) ;  /* 0x00000000002c7947 */ /* 0x000fea0003800000 */
.L_x_3242:
        /* <DEDUP_REMOVED lines=11> */
.L_x_3221:
[----:B------:R-:W-:-:S07]  /*b8d0*/  VIADD R23, R23, 0x80 ;  /* 0x0000008017177836 */ /* 0x000fce0000000000 */
.L_x_3180:
[----:B------:R-:W-:Y:S05]  /*b8e0*/  BSYNC.RECONVERGENT B7 ;  /* 0x0000000000077941 */ /* 0x000fea0003800200 */
.L_x_3141:
        /* <DEDUP_REMOVED lines=20> */
[----:B0-----:R-:W-:Y:S01]  /*ba30*/  STG.E.U8 desc[UR36][R4.64], R17 ;  /* 0x0000001104007986 */ /* 0x001fe2000c101124 */
[----:B------:R-:W-:Y:S05]  /*ba40*/  EXIT ;  /* 0x000000000000794d */ /* 0x000fea0003800000 */
.L_x_3254:
[----:B------:R-:W0:Y:S02]  /*ba50*/  F2I.S64.F64.TRUNC R16, R16 ;  /* 0x0000001000107311 */ /* 0x000e24000030d900 */
[----:B0-----:R-:W-:-:S05]  /*ba60*/  IMAD.MOV.U32 R3, RZ, RZ, R16 ;  /* 0x000000ffff037224 */ /* 0x001fca00078e0010 */
[----:B------:R-:W-:Y:S01]  /*ba70*/  STG.E.U8 desc[UR36][R4.64], R3 ;  /* 0x0000000304007986 */ /* 0x000fe2000c101124 */
[----:B------:R-:W-:Y:S05]  /*ba80*/  EXIT ;  /* 0x000000000000794d */ /* 0x000fea0003800000 */
.L_x_3253:
[----:B------:R-:W-:-:S13]  /*ba90*/  ISETP.NE.AND P0, PT, R0, 0x2, PT ;  /* 0x000000020000780c */ /* 0x000fda0003f05270 */
[----:B------:R-:W-:Y:S05]  /*baa0*/  @!P0 BRA `(.L_x_3256) ;  /* 0x0000000000288947 */ /* 0x000fea0003800000 */
[----:B------:R-:W-:-:S13]  /*bab0*/  ISETP.NE.AND P0, PT, R0, 0x3, PT ;  /* 0x000000030000780c */ /* 0x000fda0003f05270 */
[----:B------:R-:W-:Y:S05]  /*bac0*/  @!P0 BRA `(.L_x_3257) ;  /* 0x0000000000148947 */ /* 0x000fea0003800000 */
[----:B------:R-:W-:-:S13]  /*bad0*/  ISETP.NE.AND P0, PT, R0, 0x4, PT ;  /* 0x000000040000780c */ /* 0x000fda0003f05270 */
[----:B------:R-:W-:Y:S05]  /*bae0*/  @P0 BRA `(.L_x_3255) ;  /* 0x0000000c00240947 */ /* 0x000fea0003800000 */
[----:B------:R-:W0:Y:S02]  /*baf0*/  F2I.S64.F64.TRUNC R16, R16 ;  /* 0x0000001000107311 */ /* 0x000e24000030d900 */
[----:B0-----:R-:W-:Y:S01]  /*bb00*/  STG.E.64 desc[UR36][R4.64], R16 ;  /* 0x0000001004007986 */ /* 0x001fe2000c101b24 */
[----:B------:R-:W-:Y:S05]  /*bb10*/  EXIT ;  /* 0x000000000000794d */ /* 0x000fea0003800000 */
.L_x_3257:
[----:B------:R-:W0:Y:S02]  /*bb20*/  F2I.F64.TRUNC R17, R16 ;  /* 0x0000001000117311 */ /* 0x000e24000030d100 */
[----:B0-----:R-:W-:Y:S01]  /*bb30*/  STG.E desc[UR36][R4.64], R17 ;  /* 0x0000001104007986 */ /* 0x001fe2000c101924 */
[----:B------:R-:W-:Y:S05]  /*bb40*/  EXIT ;  /* 0x000000000000794d */ /* 0x000fea0003800000 */
.L_x_3256:
[----:B------:R-:W0:Y:S02]  /*bb50*/  F2I.F64.TRUNC R17, R16 ;  /* 0x0000001000117311 */ /* 0x000e24000030d100 */
[----:B0-----:R-:W-:Y:S01]  /*bb60*/  STG.E.U16 desc[UR36][R4.64], R17 ;  /* 0x0000001104007986 */ /* 0x001fe2000c101524 */
[----:B------:R-:W-:Y:S05]  /*bb70*/  EXIT ;  /* 0x000000000000794d */ /* 0x000fea0003800000 */
.L_x_3252:
        /* <DEDUP_REMOVED lines=15> */
[----:B------:R-:W-:Y:S01]  /*bc70*/  STG.E desc[UR36][R4.64], R3 ;  /* 0x0000000304007986 */ /* 0x000fe2000c101924 */
[----:B------:R-:W-:Y:S05]  /*bc80*/  EXIT ;  /* 0x000000000000794d */ /* 0x000fea0003800000 */
.L_x_3259:
        /* <DEDUP_REMOVED lines=10> */
[----:B------:R-:W-:Y:S01]  /*bd30*/  STG.E.U16 desc[UR36][R4.64], R0 ;  /* 0x0000000004007986 */ /* 0x000fe2000c101524 */
[----:B------:R-:W-:Y:S05]  /*bd40*/  EXIT ;  /* 0x000000000000794d */ /* 0x000fea0003800000 */
.L_x_3258:
        /* <DEDUP_REMOVED lines=16> */
[----:B------:R-:W-:Y:S01]  /*be50*/  STG.E.64 desc[UR36][R4.64], R2 ;  /* 0x0000000204007986 */ /* 0x000fe2000c101b24 */
[----:B------:R-:W-:Y:S05]  /*be60*/  EXIT ;  /* 0x000000000000794d */ /* 0x000fea0003800000 */
.L_x_3261:
        /* <DEDUP_REMOVED lines=11> */
[----:B------:R-:W-:Y:S01]  /*bf20*/  STG.E desc[UR36][R4.64], R3 ;  /* 0x0000000304007986 */ /* 0x000fe2000c101924 */
[----:B------:R-:W-:Y:S05]  /*bf30*/  EXIT ;  /* 0x000000000000794d */ /* 0x000fea0003800000 */
.L_x_3260:
[----:B------:R-:W-:Y:S01]  /*bf40*/  STG.E.64 desc[UR36][R4.64], R16 ;  /* 0x0000001004007986 */ /* 0x000fe2000c101b24 */
[----:B------:R-:W-:Y:S05]  /*bf50*/  EXIT ;  /* 0x000000000000794d */ /* 0x000fea0003800000 */
.L_x_3251:
        /* <DEDUP_REMOVED lines=11> */
[----:B0-----:R-:W-:Y:S01]  /*c010*/  STG.E.U16 desc[UR36][R4.64], R17 ;  /* 0x0000001104007986 */ /* 0x001fe2000c101524 */
[----:B------:R-:W-:Y:S05]  /*c020*/  EXIT ;  /* 0x000000000000794d */ /* 0x000fea0003800000 */
.L_x_3265:
        /* <DEDUP_REMOVED lines=25> */
.L_x_3268:
[----:B------:R-:W-:-:S04]  /*c1c0*/  SHF.R.U32.HI R3, RZ, 0x18, R7 ;  /* 0x00000018ff037819 */ /* 0x000fc80000011607 */
[----:B------:R-:W-:-:S04]  /*c1d0*/  LOP3.LUT R0, R0, 0x80, R3, 0xf8, !PT ;  /* 0x0000008000007812 */ /* 0x000fc800078ef803 */
[----:B------:R-:W-:-:S07]  /*c1e0*/  PRMT R2, R0, 0x7610, R2 ;  /* 0x0000761000027816 */ /* 0x000fce0000000002 */
.L_x_3267:
[----:B------:R-:W-:Y:S05]  /*c1f0*/  BSYNC.RECONVERGENT B0 ;  /* 0x0000000000007941 */ /* 0x000fea0003800200 */
.L_x_3266:
[----:B------:R-:W-:Y:S01]  /*c200*/  STG.E.U8 desc[UR36][R4.64], R2 ;  /* 0x0000000204007986 */ /* 0x000fe2000c101124 */
[----:B------:R-:W-:Y:S05]  /*c210*/  EXIT ;  /* 0x000000000000794d */ /* 0x000fea0003800000 */
.L_x_3264:
        /* <DEDUP_REMOVED lines=25> */
.L_x_3271:
[----:B------:R-:W-:-:S04]  /*c3b0*/  SHF.R.U32.HI R3, RZ, 0x18, R7 ;  /* 0x00000018ff037819 */ /* 0x000fc80000011607 */
[----:B------:R-:W-:-:S04]  /*c3c0*/  LOP3.LUT R0, R0, 0x80, R3, 0xf8, !PT ;  /* 0x0000008000007812 */ /* 0x000fc800078ef803 */
[----:B------:R-:W-:-:S07]  /*c3d0*/  PRMT R2, R0, 0x7610, R2 ;  /* 0x0000761000027816 */ /* 0x000fce0000000002 */
.L_x_3270:
[----:B------:R-:W-:Y:S05]  /*c3e0*/  BSYNC.RECONVERGENT B0 ;  /* 0x0000000000007941 */ /* 0x000fea0003800200 */
.L_x_3269:
[----:B------:R-:W-:Y:S01]  /*c3f0*/  STG.E.U8 desc[UR36][R4.64], R2 ;  /* 0x0000000204007986 */ /* 0x000fe2000c101124 */
[----:B------:R-:W-:Y:S05]  /*c400*/  EXIT ;  /* 0x000000000000794d */ /* 0x000fea0003800000 */
.L_x_3263:
        /* <DEDUP_REMOVED lines=30> */
.L_x_3273:
[----:B------:R-:W0:Y:S02]  /*c5f0*/  F2I.U64.F64.TRUNC R16, R16 ;  /* 0x0000001000107311 */ /* 0x000e24000030d800 */
[----:B0-----:R-:W-:Y:S01]  /*c600*/  STG.E.64 desc[UR36][R4.64], R16 ;  /* 0x0000001004007986 */ /* 0x001fe2000c101b24 */
[----:B------:R-:W-:Y:S05]  /*c610*/  EXIT ;  /* 0x000000000000794d */ /* 0x000fea0003800000 */
.L_x_3272:
[----:B------:R-:W0:Y:S02]  /*c620*/  F2I.U32.F64.TRUNC R17, R16 ;  /* 0x0000001000117311 */ /* 0x000e24000030d000 */
[----:B0-----:R-:W-:Y:S01]  /*c630*/  STG.E desc[UR36][R4.64], R17 ;  /* 0x0000001104007986 */ /* 0x001fe2000c101924 */
[----:B------:R-:W-:Y:S05]  /*c640*/  EXIT ;  /* 0x000000000000794d */ /* 0x000fea0003800000 */
.L_x_3262:
        /* <DEDUP_REMOVED lines=8> */
[----:B------:R-:W-:Y:S01]  /*c6d0*/  STG.E.U8 desc[UR36][R4.64], R3 ;  /* 0x0000000304007986 */ /* 0x000fe2000c101124 */
[----:B------:R-:W-:Y:S05]  /*c6e0*/  EXIT ;  /* 0x000000000000794d */ /* 0x000fea0003800000 */
.L_x_3275:
[----:B------:R-:W-:-:S05]  /*c6f0*/  CS2R R18, SRZ ;  /* 0x0000000000127805 */ /* 0x000fca000001ff00 */
[----:B------:R-:W-:Y:S01]  /*c700*/  STG.E.128 desc[UR36][R4.64], R16 ;  /* 0x0000001004007986 */ /* 0x000fe2000c101d24 */
[----:B------:R-:W-:Y:S05]  /*c710*/  EXIT ;  /* 0x000000000000794d */ /* 0x000fea0003800000 */
.L_x_3274:
[----:B------:R-:W-:-:S13]  /*c720*/  ISETP.NE.AND P0, PT, R0, 0xf, PT ;  /* 0x0000000f0000780c */ /* 0x000fda0003f05270 */
[----:B------:R-:W-:Y:S05]  /*c730*/  @!P0 BRA `(.L_x_3276) ;  /* 0x0000000400288947 */ /* 0x000fea0003800000 */
[----:B------:R-:W-:-:S13]  /*c740*/  ISETP.NE.AND P0, PT, R0, 0x17, PT ;  /* 0x000000170000780c */ /* 0x000fda0003f05270 */
[----:B------:R-:W-:Y:S05]  /*c750*/  @!P0 BRA `(.L_x_3277) ;  /* 0x0000000000b08947 */ /* 0x000fea0003800000 */
[----:B------:R-:W-:-:S13]  /*c760*/  ISETP.NE.AND P0, PT, R0, 0x18, PT ;  /* 0x000000180000780c */ /* 0x000fda0003f05270 */
[----:B------:R-:W-:Y:S05]  /*c770*/  @!P0 BRA `(.L_x_3278) ;  /* 0x0000000000448947 */ /* 0x000fea0003800000 */
.L_x_3255:
        /* <DEDUP_REMOVED lines=16> */
.L_x_3279:
[----:B------:R-:W-:Y:S05]  /*c880*/  EXIT ;  /* 0x000000000000794d */ /* 0x000fea0003800000 */
.L_x_3278:
        /* <DEDUP_REMOVED lines=21> */
.L_x_3281:
[----:B------:R-:W-:Y:S05]  /*c9e0*/  BSYNC.RECONVERGENT B0 ;  /* 0x0000000000007941 */ /* 0x000fea0003800200 */
.L_x_3280:
[----:B------:R-:W-:-:S05]  /*c9f0*/  LOP3.LUT R3, R0, 0x80, R3, 0xf8, !PT ;  /* 0x0000008000037812 */ /* 0x000fca00078ef803 */
[----:B------:R-:W-:Y:S01]  /*ca00*/  STG.E.U8 desc[UR36][R4.64], R3 ;  /* 0x0000000304007986 */ /* 0x000fe2000c101124 */
[----:B------:R-:W-:Y:S05]  /*ca10*/  EXIT ;  /* 0x000000000000794d */ /* 0x000fea0003800000 */
.L_x_3277:
        /* <DEDUP_REMOVED lines=20> */
.L_x_3283:
[----:B------:R-:W-:Y:S01]  /*cb60*/  IMAD.MOV.U32 R0, RZ, RZ, 0x7f ;  /* 0x0000007fff007424 */ /* 0x000fe200078e00ff */
[----:B------:R-:W-:-:S04]  /*cb70*/  ISETP.GT.U32.AND P0, PT, R2, 0x7f800000, PT ;  /* 0x7f8000000200780c */ /* 0x000fc80003f04070 */
[----:B------:R-:W-:-:S09]  /*cb80*/  SEL R0, R0, 0x7c, P0 ;  /* 0x0000007c00007807 */ /* 0x000fd20000000000 */
.L_x_3284:
[----:B------:R-:W-:Y:S05]  /*cb90*/  BSYNC.RECONVERGENT B0 ;  /* 0x0000000000007941 */ /* 0x000fea0003800200 */
.L_x_3282:
[----:B------:R-:W-:-:S04]  /*cba0*/  SHF.R.U32.HI R3, RZ, 0x18, R3 ;  /* 0x00000018ff037819 */ /* 0x000fc80000011603 */
[----:B------:R-:W-:-:S05]  /*cbb0*/  LOP3.LUT R3, R0, 0x80, R3, 0xf8, !PT ;  /* 0x0000008000037812 */ /* 0x000fca00078ef803 */
[----:B------:R-:W-:Y:S01]  /*cbc0*/  STG.E.U8 desc[UR36][R4.64], R3 ;  /* 0x0000000304007986 */ /* 0x000fe2000c101124 */
[----:B------:R-:W-:Y:S05]  /*cbd0*/  EXIT ;  /* 0x000000000000794d */ /* 0x000fea0003800000 */
.L_x_3276:
        /* <DEDUP_REMOVED lines=10> */
[----:B------:R-:W-:Y:S01]  /*cc80*/  STG.E.U16 desc[UR36][R4.64], R0 ;  /* 0x0000000004007986 */ /* 0x000fe2000c101524 */
[----:B------:R-:W-:Y:S05]  /*cc90*/  EXIT ;  /* 0x000000000000794d */ /* 0x000fea0003800000 */
.L_x_3285:
        /* <DEDUP_REMOVED lines=14> */
.L_x_5674:


//--------------------- .text._ZN2at6native18elementwise_kernelILi128ELi2EZNS0_22gpu_kernel_impl_nocastIZZZNS0_66_GLOBAL__N__d53a5ca4_28_ActivationLeakyReluKernel_cu_9e10b42f_310626leaky_relu_backward_kernelERNS_18TensorIteratorBaseERKN3c106ScalarEENKUlvE_clEvENKUlvE_clEvEUlddE_EEvS5_RKT_EUliE_EEviT1_ --------------------------
	.section	.text._ZN2at6native18elementwise_kernelILi128ELi2EZNS0_22gpu_kernel_impl_nocastIZZZNS0_66_GLOBAL__N__d53a5ca4_28_ActivationLeakyReluKernel_cu_9e10b42f_310626leaky_relu_backward_kernelERNS_18TensorIteratorBaseERKN3c106ScalarEENKUlvE_clEvENKUlvE_clEvEUlddE_EEvS5_RKT_EUliE_EEviT1_,"ax",@progbits
	.align	128
        .global         _ZN2at6native18elementwise_kernelILi128ELi2EZNS0_22gpu_kernel_impl_nocastIZZZNS0_66_GLOBAL__N__d53a5ca4_28_ActivationLeakyReluKernel_cu_9e10b42f_310626leaky_relu_backward_kernelERNS_18TensorIteratorBaseERKN3c106ScalarEENKUlvE_clEvENKUlvE_clEvEUlddE_EEvS5_RKT_EUliE_EEviT1_
        .type           _ZN2at6native18elementwise_kernelILi128ELi2EZNS0_22gpu_kernel_impl_nocastIZZZNS0_66_GLOBAL__N__d53a5ca4_28_ActivationLeakyReluKernel_cu_9e10b42f_310626leaky_relu_backward_kernelERNS_18TensorIteratorBaseERKN3c106ScalarEENKUlvE_clEvENKUlvE_clEvEUlddE_EEvS5_RKT_EUliE_EEviT1_,@function
        .size           _ZN2at6native18elementwise_kernelILi128ELi2EZNS0_22gpu_kernel_impl_nocastIZZZNS0_66_GLOBAL__N__d53a5ca4_28_ActivationLeakyReluKernel_cu_9e10b42f_310626leaky_relu_backward_kernelERNS_18TensorIteratorBaseERKN3c106ScalarEENKUlvE_clEvENKUlvE_clEvEUlddE_EEvS5_RKT_EUliE_EEviT1_,(.L_x_5675 - _ZN2at6native18elementwise_kernelILi128ELi2EZNS0_22gpu_kernel_impl_nocastIZZZNS0_66_GLOBAL__N__d53a5ca4_28_ActivationLeakyReluKernel_cu_9e10b42f_310626leaky_relu_backward_kernelERNS_18TensorIteratorBaseERKN3c106ScalarEENKUlvE_clEvENKUlvE_clEvEUlddE_EEvS5_RKT_EUliE_EEviT1_)
        .other          _ZN2at6native18elementwise_kernelILi128ELi2EZNS0_22gpu_kernel_impl_nocastIZZZNS0_66_GLOBAL__N__d53a5ca4_28_ActivationLeakyReluKernel_cu_9e10b42f_310626leaky_relu_backward_kernelERNS_18TensorIteratorBaseERKN3c106ScalarEENKUlvE_clEvENKUlvE_clEvEUlddE_EEvS5_RKT_EUliE_EEviT1_,@"STO_CUDA_ENTRY STV_DEFAULT"
_ZN2at6native18elementwise_kernelILi128ELi2EZNS0_22gpu_kernel_impl_nocastIZZZNS0_66_GLOBAL__N__d53a5ca4_28_ActivationLeakyReluKernel_cu_9e10b42f_310626leaky_relu_backward_kernelERNS_18TensorIteratorBaseERKN3c106ScalarEENKUlvE_clEvENKUlvE_clEvEUlddE_EEvS5_RKT_EUliE_EEviT1_:
.text._ZN2at6native18elementwise_kernelILi128ELi2EZNS0_22gpu_kernel_impl_nocastIZZZNS0_66_GLOBAL__N__d53a5ca4_28_ActivationLeakyReluKernel_cu_9e10b42f_310626leaky_relu_backward_kernelERNS_18TensorIteratorBaseERKN3c106ScalarEENKUlvE_clEvENKUlvE_clEvEUlddE_EEvS5_RKT_EUliE_EEviT1_:
        /* <DEDUP_REMOVED lines=14> */
[----:B------:R-:W1:Y:S07]  /*00e0*/  LDCU.64 UR8, c[0x0][0x600] ;  /* 0x0000c000ff0877ac */ /* 0x000e6e0008000a00 */
[----:B------:R-:W2:Y:S01]  /*00f0*/  LDC.64 R6, c[0x0][0x5f8] ;  /* 0x00017e00ff067b82 */ /* 0x000ea20000000a00 */
[----:B0-----:R-:W3:Y:S04]  /*0100*/  LDG.E.64 R4, desc[UR6][R4.64] ;  /* 0x0000000604047981 */ /* 0x001ee8000c1e1b00 */
[----:B--2---:R-:W1:Y:S03]  /*0110*/  LDG.E.64 R6, desc[UR6][R6.64] ;  /* 0x0000000606067981 */ /* 0x004e66000c1e1b00 */
[----:B------:R-:W0:Y:S01]  /*0120*/  LDC.64 R10, c[0x0][0x5e8] ;  /* 0x00017a00ff0a7b82 */ /* 0x000e220000000a00 */
[----:B------:R-:W-:Y:S01]  /*0130*/  IADD3 R3, PT, PT, R3, 0x80, RZ ;  /* 0x0000008003037810 */ /* 0x000fe20007ffe0ff */
[----:B---3--:R-:W-:-:S15]  /*0140*/  DSETP.GT.AND P0, PT, R4, RZ, PT ;  /* 0x000000ff0400722a */ /* 0x008fde0003f04000 */
[----:B------:R-:W-:-:S15]  /*0150*/  NOP ;  /* 0x0000000000007918 */ /* 0x000fde0000000000 */
[----:B------:R-:W-:-:S15]  /*0160*/  NOP ;  /* 0x0000000000007918 */ /* 0x000fde0000000000 */
[----:B------:R-:W-:-:S15]  /*0170*/  NOP ;  /* 0x0000000000007918 */ /* 0x000fde0000000000 */
[----:B------:R-:W-:-:S04]  /*0180*/  NOP ;  /* 0x0000000000007918 */ /* 0x000fc80000000000 */
[----:B-1----:R-:W1:Y:S02]  /*0190*/  DMUL R8, R6, UR8 ;  /* 0x0000000806087c28 */ /* 0x002e640008000000 */
[----:B-1----:R-:W-:Y:S02]  /*01a0*/  FSEL R8, R6, R8, P0 ;  /* 0x0000000806087208 */ /* 0x002fe40000000000 */
[----:B------:R-:W-:-:S05]  /*01b0*/  FSEL R9, R7, R9, P0 ;  /* 0x0000000907097208 */ /* 0x000fca0000000000 */
[----:B0-----:R0:W-:Y:S02]  /*01c0*/  STG.E.64 desc[UR6][R10.64], R8 ;  /* 0x000000080a007986 */ /* 0x0011e4000c101b06 */
.L_x_3288:
[----:B------:R-:W-:Y:S05]  /*01d0*/  BSYNC.RECONVERGENT B0 ;  /* 0x0000000000007941 */ /* 0x000fea0003800200 */
.L_x_3287:
[----:B------:R-:W-:-:S13]  /*01e0*/  ISETP.GE.AND P0, PT, R3, UR4, PT ;  /* 0x0000000403007c0c */ /* 0x000fda000bf06270 */
[----:B------:R-:W-:Y:S05]  /*01f0*/  @P0 EXIT ;  /* 0x000000000000094d */ /* 0x000fea0003800000 */
[----:B------:R-:W1:Y:S01]  /*0200*/  LDC.64 R6, c[0x0][0x5f0] ;  /* 0x00017c00ff067b82 */ /* 0x000e620000000a00 */
[----:B------:R-:W2:Y:S07]  /*0210*/  LDCU.64 UR4, c[0x0][0x600] ;  /* 0x0000c000ff0477ac */ /* 0x000eae0008000a00 */
[----:B------:R-:W3:Y:S01]  /*0220*/  LDC.64 R4, c[0x0][0x5f8] ;  /* 0x00017e00ff047b82 */ /* 0x000ee20000000a00 */
[----:B-1----:R-:W4:Y:S04]  /*0230*/  LDG.E.64 R2, desc[UR6][R6.64] ;  /* 0x0000000606027981 */ /* 0x002f28000c1e1b00 */
[----:B---3--:R-:W2:Y:S03]  /*0240*/  LDG.E.64 R4, desc[UR6][R4.64] ;  /* 0x0000000604047981 */ /* 0x008ea6000c1e1b00 */
[----:B0-----:R-:W0:Y:S01]  /*0250*/  LDC.64 R8, c[0x0][0x5e8] ;  /* 0x00017a00ff087b82 */ /* 0x001e220000000a00 */
[----:B----4-:R-:W-:-:S15]  /*0260*/  DSETP.GT.AND P0, PT, R2, RZ, PT ;  /* 0x000000ff0200722a */ /* 0x010fde0003f04000 */
[----:B------:R-:W-:-:S15]  /*0270*/  NOP ;  /* 0x0000000000007918 */ /* 0x000fde0000000000 */
[----:B------:R-:W-:-:S15]  /*0280*/  NOP ;  /* 0x0000000000007918 */ /* 0x000fde0000000000 */
[----:B------:R-:W-:-:S15]  /*0290*/  NOP ;  /* 0x0000000000007918 */ /* 0x000fde0000000000 */
[----:B------:R-:W-:-:S04]  /*02a0*/  NOP ;  /* 0x0000000000007918 */ /* 0x000fc80000000000 */
[----:B--2---:R-:W1:Y:S02]  /*02b0*/  DMUL R2, R4, UR4 ;  /* 0x0000000404027c28 */ /* 0x004e640008000000 */
[----:B-1----:R-:W-:Y:S02]  /*02c0*/  FSEL R2, R4, R2, P0 ;  /* 0x0000000204027208 */ /* 0x002fe40000000000 */
[----:B------:R-:W-:-:S05]  /*02d0*/  FSEL R3, R5, R3, P0 ;  /* 0x0000000305037208 */ /* 0x000fca0000000000 */
[----:B0-----:R-:W-:Y:S01]  /*02e0*/  STG.E.64 desc[UR6][R8.64], R2 ;  /* 0x0000000208007986 */ /* 0x001fe2000c101b06 */
[----:B------:R-:W-:Y:S05]  /*02f0*/  EXIT ;  /* 0x000000000000794d */ /* 0x000fea0003800000 */
.L_x_3286:
        /* <DEDUP_REMOVED lines=8> */
[----:B------:R-:W-:Y:S02]  /*0380*/  MOV R4, RZ ;  /* 0x000000ff00047202 */ /* 0x000fe40000000f00 */
        /* <DEDUP_REMOVED lines=323> */
[----:B------:R-:W-:Y:S01]  /*17c0*/  MOV R8, RZ ;  /* 0x000000ff00087202 */ /* 0x000fe20000000f00 */
        /* <DEDUP_REMOVED lines=22> */
.L_x_3291:
[----:B------:R-:W0:Y:S02]  /*1930*/  LDCU.128 UR8, c[0x0][0x5f0] ;  /* 0x0000be00ff0877ac */ /* 0x000e240008000c00 */
[----:B0-----:R-:W-:-:S04]  /*1940*/  IADD3 R6, P0, PT, R6, UR8, RZ ;  /* 0x0000000806067c10 */ /* 0x001fc8000ff1e0ff */
[----:B------:R-:W-:Y:S01]  /*1950*/  IADD3.X R7, PT, PT, RZ, UR9, RZ, P0, !PT ;  /* 0x00000009ff077c10 */ /* 0x000fe200087fe4ff */
[----:B------:R-:W0:Y:S01]  /*1960*/  LDCU.64 UR8, c[0x0][0x5e8] ;  /* 0x0000bd00ff0877ac */ /* 0x000e220008000a00 */
[----:B------:R-:W-:-:S04]  /*1970*/  IADD3 R8, P0, PT, R4, UR10, RZ ;  /* 0x0000000a04087c10 */ /* 0x000fc8000ff1e0ff */
[----:B------:R-:W-:Y:S01]  /*1980*/  IADD3.X R9, PT, PT, RZ, UR11, RZ, P0, !PT ;  /* 0x0000000bff097c10 */ /* 0x000fe200087fe4ff */
[----:B------:R-:W2:Y:S01]  /*1990*/  LDG.E.64 R6, desc[UR6][R6.64] ;  /* 0x0000000606067981 */ /* 0x000ea2000c1e1b00 */
[----:B------:R-:W1:Y:S04]  /*19a0*/  LDCU.64 UR10, c[0x0][0x600] ;  /* 0x0000c000ff0a77ac */ /* 0x000e680008000a00 */
[----:B------:R-:W1:Y:S01]  /*19b0*/  LDG.E.64 R8, desc[UR6][R8.64] ;  /* 0x0000000608087981 */ /* 0x000e62000c1e1b00 */
[----:B------:R-:W-:Y:S02]  /*19c0*/  IADD3 R3, PT, PT, R3, 0x80, RZ ;  /* 0x0000008003037810 */ /* 0x000fe40007ffe0ff */
[----:B0-----:R-:W-:-:S04]  /*19d0*/  IADD3 R10, P1, PT, R5, UR8, RZ ;  /* 0x00000008050a7c10 */ /* 0x001fc8000ff3e0ff */
[----:B------:R-:W-:Y:S01]  /*19e0*/  IADD3.X R11, PT, PT, RZ, UR9, RZ, P1, !PT ;  /* 0x00000009ff0b7c10 */ /* 0x000fe20008ffe4ff */
[----:B--2---:R-:W-:-:S15]  /*19f0*/  DSETP.GT.AND P0, PT, R6, RZ, PT ;  /* 0x000000ff0600722a */ /* 0x004fde0003f04000 */
[----:B------:R-:W-:-:S15]  /*1a00*/  NOP ;  /* 0x0000000000007918 */ /* 0x000fde0000000000 */
[----:B------:R-:W-:-:S15]  /*1a10*/  NOP ;  /* 0x0000000000007918 */ /* 0x000fde0000000000 */
[----:B------:R-:W-:-:S15]  /*1a20*/  NOP ;  /* 0x0000000000007918 */ /* 0x000fde0000000000 */
[----:B------:R-:W-:-:S04]  /*1a30*/  NOP ;  /* 0x0000000000007918 */ /* 0x000fc80000000000 */
[----:B-1----:R-:W0:Y:S02]  /*1a40*/  DMUL R4, R8, UR10 ;  /* 0x0000000a08047c28 */ /* 0x002e240008000000 */
[----:B0-----:R-:W-:Y:S02]  /*1a50*/  FSEL R4, R8, R4, P0 ;  /* 0x0000000408047208 */ /* 0x001fe40000000000 */
[----:B------:R-:W-:-:S05]  /*1a60*/  FSEL R5, R9, R5, P0 ;  /* 0x0000000509057208 */ /* 0x000fca0000000000 */
[----:B------:R0:W-:Y:S02]  /*1a70*/  STG.E.64 desc[UR6][R10.64], R4 ;  /* 0x000000040a007986 */ /* 0x0001e4000c101b06 */
.L_x_3290:
[----:B------:R-:W-:Y:S05]  /*1a80*/  BSYNC.RECONVERGENT B0 ;  /* 0x0000000000007941 */ /* 0x000fea0003800200 */
.L_x_3289:
[----:B------:R-:W-:-:S13]  /*1a90*/  ISETP.GE.AND P0, PT, R3, UR4, PT ;  /* 0x0000000403007c0c */ /* 0x000fda000bf06270 */
[----:B------:R-:W-:Y:S05]  /*1aa0*/  @P0 EXIT ;  /* 0x000000000000094d */ /* 0x000fea0003800000 */
[----:B------:R-:W1:Y:S01]  /*1ab0*/  LDCU.64 UR4, c[0x0][0x390] ;  /* 0x00007200ff0477ac */ /* 0x000e620008000a00 */
[----:B0-----:R-:W-:Y:S02]  /*1ac0*/  MOV R4, RZ ;  /* 0x000000ff00047202 */ /* 0x001fe40000000f00 */
        /* <DEDUP_REMOVED lines=346> */
.L_x_3292:
[----:B------:R-:W0:Y:S01]  /*3070*/  LDCU.128 UR8, c[0x0][0x5f0] ;  /* 0x0000be00ff0877ac */ /* 0x000e220008000c00 */
[----:B------:R-:W1:Y:S01]  /*3080*/  LDCU.64 UR4, c[0x0][0x5e8] ;  /* 0x0000bd00ff0477ac */ /* 0x000e620008000a00 */
[----:B0-----:R-:W-:-:S04]  /*3090*/  IADD3 R4, P0, PT, R4, UR8, RZ ;  /* 0x0000000804047c10 */ /* 0x001fc8000ff1e0ff */
[----:B------:R-:W-:Y:S01]  /*30a0*/  IADD3.X R5, PT, PT, RZ, UR9, RZ, P0, !PT ;  /* 0x00000009ff057c10 */ /* 0x000fe200087fe4ff */
[----:B------:R-:W0:Y:S01]  /*30b0*/  LDCU.64 UR8, c[0x0][0x600] ;  /* 0x0000c000ff0877ac */ /* 0x000e220008000a00 */
[----:B------:R-:W-:-:S04]  /*30c0*/  IADD3 R6, P0, PT, R2, UR10, RZ ;  /* 0x0000000a02067c10 */ /* 0x000fc8000ff1e0ff */
[----:B------:R-:W-:Y:S01]  /*30d0*/  IADD3.X R7, PT, PT, RZ, UR11, RZ, P0, !PT ;  /* 0x0000000bff077c10 */ /* 0x000fe200087fe4ff */
[----:B------:R-:W2:Y:S05]  /*30e0*/  LDG.E.64 R4, desc[UR6][R4.64] ;  /* 0x0000000604047981 */ /* 0x000eaa000c1e1b00 */
[----:B------:R-:W0:Y:S01]  /*30f0*/  LDG.E.64 R6, desc[UR6][R6.64] ;  /* 0x0000000606067981 */ /* 0x000e22000c1e1b00 */
[----:B-1----:R-:W-:-:S04]  /*3100*/  IADD3 R8, P1, PT, R3, UR4, RZ ;  /* 0x0000000403087c10 */ /* 0x002fc8000ff3e0ff */
[----:B------:R-:W-:Y:S01]  /*3110*/  IADD3.X R9, PT, PT, RZ, UR5, RZ, P1, !PT ;  /* 0x00000005ff097c10 */ /* 0x000fe20008ffe4ff */
[----:B--2---:R-:W-:-:S15]  /*3120*/  DSETP.GT.AND P0, PT, R4, RZ, PT ;  /* 0x000000ff0400722a */ /* 0x004fde0003f04000 */
[----:B------:R-:W-:-:S15]  /*3130*/  NOP ;  /* 0x0000000000007918 */ /* 0x000fde0000000000 */
[----:B------:R-:W-:-:S15]  /*3140*/  NOP ;  /* 0x0000000000007918 */ /* 0x000fde0000000000 */
[----:B------:R-:W-:-:S15]  /*3150*/  NOP ;  /* 0x0000000000007918 */ /* 0x000fde0000000000 */
[----:B------:R-:W-:-:S04]  /*3160*/  NOP ;  /* 0x0000000000007918 */ /* 0x000fc80000000000 */
[----:B0-----:R-:W0:Y:S02]  /*3170*/  DMUL R2, R6, UR8 ;  /* 0x0000000806027c28 */ /* 0x001e240008000000 */
[----:B0-----:R-:W-:Y:S02]  /*3180*/  FSEL R2, R6, R2, P0 ;  /* 0x0000000206027208 */ /* 0x001fe40000000000 */
[----:B------:R-:W-:-:S05]  /*3190*/  FSEL R3, R7, R3, P0 ;  /* 0x0000000307037208 */ /* 0x000fca0000000000 */
[----:B------:R-:W-:Y:S01]  /*31a0*/  STG.E.64 desc[UR6][R8.64], R2 ;  /* 0x0000000208007986 */ /* 0x000fe2000c101b06 */
[----:B------:R-:W-:Y:S05]  /*31b0*/  EXIT ;  /* 0x000000000000794d */ /* 0x000fea0003800000 */
.L_x_3293:
        /* <DEDUP_REMOVED lines=12> */
.L_x_5675:


//--------------------- .text._ZN2at6native27unrolled_elementwise_kernelIZZZNS0_66_GLOBAL__N__d53a5ca4_28_ActivationLeakyReluKernel_cu_9e10b42f_310626leaky_relu_backward_kernelERNS_18TensorIteratorBaseERKN3c106ScalarEENKUlvE_clEvENKUlvE_clEvEUlddE_St5arrayIPcLm3EELi4E23TrivialOffsetCalculatorILi2EjESF_ILi1EjENS0_6memory15LoadWithoutCastENSI_16StoreWithoutCastEEEviT_T0_T2_T3_T4_T5_ --------------------------
	.section	.text._ZN2at6native27unrolled_elementwise_kernelIZZZNS0_66_GLOBAL__N__d53a5ca4_28_ActivationLeakyReluKernel_cu_9e10b42f_310626leaky_relu_backward_kernelERNS_18TensorIteratorBaseERKN3c106ScalarEENKUlvE_clEvENKUlvE_clEvEUlddE_St5arrayIPcLm3EELi4E23TrivialOffsetCalculatorILi2EjESF_ILi1EjENS0_6memory15LoadWithoutCastENSI_16StoreWithoutCastEEEviT_T0_T2_T3_T4_T5_,"ax",@progbits
	.align	128
        .global         _ZN2at6native27unrolled_elementwise_kernelIZZZNS0_66_GLOBAL__N__d53a5ca4_28_ActivationLeakyReluKernel_cu_9e10b42f_310626leaky_relu_backward_kernelERNS_18TensorIteratorBaseERKN3c106ScalarEENKUlvE_clEvENKUlvE_clEvEUlddE_St5arrayIPcLm3EELi4E23TrivialOffsetCalculatorILi2EjESF_ILi1EjENS0_6memory15LoadWithoutCastENSI_16StoreWithoutCastEEEviT_T0_T2_T3_T4_T5_
        .type           _ZN2at6native27unrolled_elementwise_kernelIZZZNS0_66_GLOBAL__N__d53a5ca4_28_ActivationLeakyReluKernel_cu_9e10b42f_310626leaky_relu_backward_kernelERNS_18TensorIteratorBaseERKN3c106ScalarEENKUlvE_clEvENKUlvE_clEvEUlddE_St5arrayIPcLm3EELi4E23TrivialOffsetCalculatorILi2EjESF_ILi1EjENS0_6memory15LoadWithoutCastENSI_16StoreWithoutCastEEEviT_T0_T2_T3_T4_T5_,@function
        .size           _ZN2at6native27unrolled_elementwise_kernelIZZZNS0_66_GLOBAL__N__d53a5ca4_28_ActivationLeakyReluKernel_cu_9e10b42f_310626leaky_relu_backward_kernelERNS_18TensorIteratorBaseERKN3c106ScalarEENKUlvE_clEvENKUlvE_clEvEUlddE_St5arrayIPcLm3EELi4E23TrivialOffsetCalculatorILi2EjESF_ILi1EjENS0_6memory15LoadWithoutCastENSI_16StoreWithoutCastEEEviT_T0_T2_T3_T4_T5_,(.L_x_5676 - _ZN2at6native27unrolled_elementwise_kernelIZZZNS0_66_GLOBAL__N__d53a5ca4_28_ActivationLeakyReluKernel_cu_9e10b42f_310626leaky_relu_backward_kernelERNS_18TensorIteratorBaseERKN3c106ScalarEENKUlvE_clEvENKUlvE_clEvEUlddE_St5arrayIPcLm3EELi4E23TrivialOffsetCalculatorILi2EjESF_ILi1EjENS0_6memory15LoadWithoutCastENSI_16StoreWithoutCastEEEviT_T0_T2_T3_T4_T5_)
        .other          _ZN2at6native27unrolled_elementwise_kernelIZZZNS0_66_GLOBAL__N__d53a5ca4_28_ActivationLeakyReluKernel_cu_9e10b42f_310626leaky_relu_backward_kernelERNS_18TensorIteratorBaseERKN3c106ScalarEENKUlvE_clEvENKUlvE_clEvEUlddE_St5arrayIPcLm3EELi4E23TrivialOffsetCalculatorILi2EjESF_ILi1EjENS0_6memory15LoadWithoutCastENSI_16StoreWithoutCastEEEviT_T0_T2_T3_T4_T5_,@"STO_CUDA_ENTRY STV_DEFAULT"
_ZN2at6native27unrolled_elementwise_kernelIZZZNS0_66_GLOBAL__N__d53a5ca4_28_ActivationLeakyReluKernel_cu_9e10b42f_310626leaky_relu_backward_kernelERNS_18TensorIteratorBaseERKN3c106ScalarEENKUlvE_clEvENKUlvE_clEvEUlddE_St5arrayIPcLm3EELi4E23TrivialOffsetCalculatorILi2EjESF_ILi1EjENS0_6memory15LoadWithoutCastENSI_16StoreWithoutCastEEEviT_T0_T2_T3_T4_T5_:
.text._ZN2at6native27unrolled_elementwise_kernelIZZZNS0_66_GLOBAL__N__d53a5ca4_28_ActivationLeakyReluKernel_cu_9e10b42f_310626leaky_relu_backward_kernelERNS_18TensorIteratorBaseERKN3c106ScalarEENKUlvE_clEvENKUlvE_clEvEUlddE_St5arrayIPcLm3EELi4E23TrivialOffsetCalculatorILi2EjESF_ILi1EjENS0_6memory15LoadWithoutCastENSI_16StoreWithoutCastEEEviT_T0_T2_T3_T4_T5_:
[----:B------:R-:W-:Y:S01]  /*0000*/  LDC R1, c[0x0][0x37c] ;  /* 0x0000df00ff017b82 */ /* 0x000fe20000000800 */
[----:B------:R-:W0:Y:S07]  /*0010*/  S2R R0, SR_CTAID.X ;  /* 0x0000000000007919 */ /* 0x000e2e0000002500 */
[----:B------:R-:W0:Y:S01]  /*0020*/  LDC R3, c[0x0][0x380] ;  /* 0x0000e000ff037b82 */ /* 0x000e220000000800 */
[----:B------:R-:W1:Y:S01]  /*0030*/  LDCU.64 UR4, c[0x0][0x358] ;  /* 0x00006b00ff0477ac */ /* 0x000e620008000a00 */
[----:B------:R-:W2:Y:S06]  /*0040*/  S2R R11, SR_TID.X ;  /* 0x00000000000b7919 */ /* 0x000eac0000002100 */
[----:B------:R-:W3:Y:S08]  /*0050*/  LDC.64 R6, c[0x0][0x3a0] ;  /* 0x0000e800ff067b82 */ /* 0x000ef00000000a00 */
[----:B------:R-:W4:Y:S08]  /*0060*/  LDC.64 R8, c[0x0][0x3a0] ;  /* 0x0000e800ff087b82 */ /* 0x000f300000000a00 */
[----:B------:R-:W5:Y:S08]  /*0070*/  LDC.64 R12, c[0x0][0x3a0] ;  /* 0x0000e800ff0c7b82 */ /* 0x000f700000000a00 */
[----:B------:R-:W5:Y:S01]  /*0080*/  LDC.64 R14, c[0x0][0x3a0] ;  /* 0x0000e800ff0e7b82 */ /* 0x000f620000000a00 */
[----:B0-----:R-:W-:-:S07]  /*0090*/  IMAD R20, R0, -0x200, R3 ;  /* 0xfffffe0000147824 */ /* 0x001fce00078e0203 */
[----:B------:R-:W0:Y:S01]  /*00a0*/  LDC.64 R4, c[0x0][0x3a8] ;  /* 0x0000ea00ff047b82 */ /* 0x000e220000000a00 */
[----:B--2---:R-:W-:Y:S01]  /*00b0*/  ISETP.GE.AND P3, PT, R11, R20, PT ;  /* 0x000000140b00720c */ /* 0x004fe20003f66270 */
[----:B------:R-:W-:-:S06]  /*00c0*/  IMAD.MOV.U32 R21, RZ, RZ, R11 ;  /* 0x000000ffff157224 */ /* 0x000fcc00078e000b */
[----:B------:R-:W2:Y:S01]  /*00d0*/  LDC.64 R16, c[0x0][0x3a8] ;  /* 0x0000ea00ff107b82 */ /* 0x000ea20000000a00 */
[----:B------:R-:W-:Y:S01]  /*00e0*/  PLOP3.LUT P2, PT, PT, PT, PT, 0x8, 0x80 ;  /* 0x000000000080781c */ /* 0x000fe20003f4e170 */
[----:B------:R-:W2:Y:S04]  /*00f0*/  LDCU.64 UR6, c[0x0][0x388] ;  /* 0x00007100ff0677ac */ /* 0x000ea80008000a00 */
[----:B------:R-:W-:Y:S02]  /*0100*/  @!P3 VIADD R11, R21, 0x80 ;  /* 0x00000080150bb836 */ /* 0x000fe40000000000 */
[----:B------:R-:W-:Y:S01]  /*0110*/  @!P3 IMAD R19, R0, 0x200, R21 ;  /* 0x000002000013b824 */ /* 0x000fe200078e0215 */
[----:B------:R-:W0:Y:S02]  /*0120*/  LDC.64 R2, c[0x0][0x3a8] ;  /* 0x0000ea00ff027b82 */ /* 0x000e240000000a00 */
[----:B------:R-:W-:Y:S01]  /*0130*/  ISETP.GE.AND P4, PT, R11, R20, PT ;  /* 0x000000140b00720c */ /* 0x000fe20003f86270 */
[----:B---3--:R-:W-:-:S06]  /*0140*/  @!P3 IMAD.WIDE.U32 R6, R19, 0x8, R6 ;  /* 0x000000081306b825 */ /* 0x008fcc00078e0006 */
[----:B-1----:R-:W3:Y:S06]  /*0150*/  @!P3 LDG.E.64 R6, desc[UR4][R6.64] ;  /* 0x000000040606b981 */ /* 0x002eec000c1e1b00 */
[----:B------:R-:W-:Y:S02]  /*0160*/  @!P4 IMAD R27, R0, 0x200, R11 ;  /* 0x00000200001bc824 */ /* 0x000fe400078e020b */
[----:B------:R-:W-:Y:S02]  /*0170*/  @!P4 VIADD R11, R11, 0x80 ;  /* 0x000000800b0bc836 */ /* 0x000fe40000000000 */
[----:B----4-:R-:W-:-:S03]  /*0180*/  @!P4 IMAD.WIDE.U32 R8, R27, 0x8, R8 ;  /* 0x000000081b08c825 */ /* 0x010fc600078e0008 */
[----:B------:R-:W-:-:S03]  /*0190*/  ISETP.GE.AND P0, PT, R11, R20, PT ;  /* 0x000000140b00720c */ /* 0x000fc60003f06270 */
[----:B------:R-:W4:Y:S10]  /*01a0*/  @!P4 LDG.E.64 R8, desc[UR4][R8.64] ;  /* 0x000000040808c981 */ /* 0x000f34000c1e1b00 */
[----:B------:R-:W-:Y:S01]  /*01b0*/  @!P0 IMAD R25, R0, 0x200, R11 ;  /* 0x0000020000198824 */ /* 0x000fe200078e020b */
[----:B------:R-:W-:-:S03]  /*01c0*/  @!P0 IADD3 R11, PT, PT, R11, 0x80, RZ ;  /* 0x000000800b0b8810 */ /* 0x000fc60007ffe0ff */
[----:B-----5:R-:W-:Y:S01]  /*01d0*/  @!P0 IMAD.WIDE.U32 R12, R25, 0x8, R12 ;  /* 0x00000008190c8825 */ /* 0x020fe200078e000c */
[----:B------:R-:W-:-:S05]  /*01e0*/  ISETP.GE.AND P1, PT, R11, R20, PT ;  /* 0x000000140b00720c */ /* 0x000fca0003f26270 */
[----:B------:R-:W5:Y:S08]  /*01f0*/  @!P0 LDG.E.64 R12, desc[UR4][R12.64] ;  /* 0x000000040c0c8981 */ /* 0x000f70000c1e1b00 */
[----:B------:R-:W-:Y:S02]  /*0200*/  @!P1 IMAD R23, R0, 0x200, R11 ;  /* 0x0000020000179824 */ /* 0x000fe400078e020b */
[----:B------:R-:W1:Y:S02]  /*0210*/  LDC.64 R10, c[0x0][0x3a8] ;  /* 0x0000ea00ff0a7b82 */ /* 0x000e640000000a00 */
[----:B------:R-:W-:-:S06]  /*0220*/  @!P1 IMAD.WIDE.U32 R14, R23, 0x8, R14 ;  /* 0x00000008170e9825 */ /* 0x000fcc00078e000e */
[----:B------:R-:W5:Y:S01]  /*0230*/  @!P1 LDG.E.64 R14, desc[UR4][R14.64] ;  /* 0x000000040e0e9981 */ /* 0x000f62000c1e1b00 */
[----:B0-----:R-:W-:-:S04]  /*0240*/  @!P4 IMAD.WIDE.U32 R2, R27, 0x8, R2 ;  /* 0x000000081b02c825 */ /* 0x001fc800078e0002 */
[----:B------:R-:W-:Y:S01]  /*0250*/  @!P0 IMAD.WIDE.U32 R26, R25, 0x8, R4 ;  /* 0x00000008191a8825 */ /* 0x000fe200078e0004 */
[----:B------:R-:W-:Y:S02]  /*0260*/  CS2R R4, SRZ ;  /* 0x0000000000047805 */ /* 0x000fe4000001ff00 */
[----:B------:R-:W-:Y:S01]  /*0270*/  CS2R R24, SRZ ;  /* 0x0000000000187805 */ /* 0x000fe2000001ff00 */
[----:B--2---:R-:W-:Y:S01]  /*0280*/  @!P3 IMAD.WIDE.U32 R16, R19, 0x8, R16 ;  /* 0x000000081310b825 */ /* 0x004fe200078e0010 */
[----:B------:R-:W-:Y:S02]  /*0290*/  CS2R R18, SRZ ;  /* 0x0000000000127805 */ /* 0x000fe4000001ff00 */
[----:B------:R-:W2:Y:S01]  /*02a0*/  @!P4 LDG.E.64 R4, desc[UR4][R2.64] ;  /* 0x000000040204c981 */ /* 0x000ea2000c1e1b00 */
[----:B-1----:R-:W-:Y:S01]  /*02b0*/  @!P1 IMAD.WIDE.U32 R22, R23, 0x8, R10 ;  /* 0x0000000817169825 */ /* 0x002fe200078e000a */
[----:B------:R-:W-:Y:S02]  /*02c0*/  CS2R R10, SRZ ;  /* 0x00000000000a7805 */ /* 0x000fe4000001ff00 */
[----:B------:R-:W2:Y:S04]  /*02d0*/  @!P3 LDG.E.64 R18, desc[UR4][R16.64] ;  /* 0x000000041012b981 */ /* 0x000ea8000c1e1b00 */
[----:B------:R-:W2:Y:S04]  /*02e0*/  @!P0 LDG.E.64 R24, desc[UR4][R26.64] ;  /* 0x000000041a188981 */ /* 0x000ea8000c1e1b00 */
[----:B------:R-:W2:Y:S01]  /*02f0*/  @!P1 LDG.E.64 R10, desc[UR4][R22.64] ;  /* 0x00000004160a9981 */ /* 0x000ea2000c1e1b00 */
[----:B------:R-:W-:Y:S04]  /*0300*/  BSSY.RECONVERGENT B0, `(.L_x_3294) ;  /* 0x0000044000007945 */ /* 0x000fe80003800200 */
[----:B------:R-:W-:Y:S01]  /*0310*/  BSSY.RELIABLE B1, `(.L_x_3295) ;  /* 0x000003c000017945 */ /* 0x000fe20003800100 */
[----:B---3--:R-:W-:Y:S01]  /*0320*/  @!P3 DSETP.GT.AND P2, PT, R6, RZ, PT ;  /* 0x000000ff0600b22a */ /* 0x008fe20003f44000 */
[----:B------:R-:W-:-:S15]  /*0330*/  PLOP3.LUT P3, PT, PT, PT, PT, 0x8, 0x80 ;  /* 0x000000000080781c */ /* 0x000fde0003f6e170 */
[----:B------:R-:W-:-:S15]  /*0340*/  NOP ;  /* 0x0000000000007918 */ /* 0x000fde0000000000 */
[----:B------:R-:W-:-:S15]  /*0350*/  NOP ;  /* 0x0000000000007918 */ /* 0x000fde0000000000 */
[----:B------:R-:W-:-:S15]  /*0360*/  NOP ;  /* 0x0000000000007918 */ /* 0x000fde0000000000 */
[----:B------:R-:W-:-:S03]  /*0370*/  NOP ;  /* 0x0000000000007918 */ /* 0x000fc60000000000 */
[----:B----4-:R-:W-:Y:S01]  /*0380*/  @!P4 DSETP.GT.AND P3, PT, R8, RZ, PT ;  /* 0x000000ff0800c22a */ /* 0x010fe20003f64000 */
[----:B------:R-:W-:-:S15]  /*0390*/  PLOP3.LUT P4, PT, PT, PT, PT, 0x8, 0x80 ;  /* 0x000000000080781c */ /* 0x000fde0003f8e170 */
[----:B------:R-:W-:-:S15]  /*03a0*/  NOP ;  /* 0x0000000000007918 */ /* 0x000fde0000000000 */
[----:B------:R-:W-:-:S15]  /*03b0*/  NOP ;  /* 0x0000000000007918 */ /* 0x000fde0000000000 */
[----:B------:R-:W-:-:S15]  /*03c0*/  NOP ;  /* 0x0000000000007918 */ /* 0x000fde0000000000 */
[----:B------:R-:W-:-:S03]  /*03d0*/  NOP ;  /* 0x0000000000007918 */ /* 0x000fc60000000000 */
[----:B-----5:R-:W-:Y:S01]  /*03e0*/  @!P0 DSETP.GT.AND P4, PT, R12, RZ, PT ;  /* 0x000000ff0c00822a */ /* 0x020fe20003f84000 */
[----:B------:R-:W-:-:S15]  /*03f0*/  PLOP3.LUT P0, PT, PT, PT, PT, 0x8, 0x80 ;  /* 0x000000000080781c */ /* 0x000fde0003f0e170 */
[----:B------:R-:W-:-:S15]  /*0400*/  NOP ;  /* 0x0000000000007918 */ /* 0x000fde0000000000 */
[----:B------:R-:W-:-:S15]  /*0410*/  NOP ;  /* 0x0000000000007918 */ /* 0x000fde0000000000 */
[----:B------:R-:W-:-:S15]  /*0420*/  NOP ;  /* 0x0000000000007918 */ /* 0x000fde0000000000 */
[----:B------:R-:W-:-:S03]  /*0430*/  NOP ;  /* 0x0000000000007918 */ /* 0x000fc60000000000 */
[----:B------:R-:W-:Y:S01]  /*0440*/  @!P1 DSETP.GT.AND P0, PT, R14, RZ, PT ;  /* 0x000000ff0e00922a */ /* 0x000fe20003f04000 */
[----:B------:R-:W-:-:S15]  /*0450*/  ISETP.GE.AND P1, PT, R21, R20, PT ;  /* 0x000000141500720c */ /* 0x000fde0003f26270 */
[----:B------:R-:W-:-:S15]  /*0460*/  NOP ;  /* 0x0000000000007918 */ /* 0x000fde0000000000 */
[----:B------:R-:W-:-:S15]  /*0470*/  NOP ;  /* 0x0000000000007918 */ /* 0x000fde0000000000 */
[----:B------:R-:W-:-:S15]  /*0480*/  NOP ;  /* 0x0000000000007918 */ /* 0x000fde0000000000 */
[----:B------:R-:W-:-:S03]  /*0490*/  NOP ;  /* 0x0000000000007918 */ /* 0x000fc60000000000 */
[----:B--2---:R-:W0:Y:S02]  /*04a0*/  DMUL R6, R4, UR6 ;  /* 0x0000000604067c28 */ /* 0x004e240008000000 */
[----:B0-----:R-:W-:Y:S02]  /*04b0*/  FSEL R4, R4, R6, P3 ;  /* 0x0000000604047208 */ /* 0x001fe40001800000 */
[----:B------:R-:W-:-:S15]  /*04c0*/  FSEL R5, R5, R7, P3 ;  /* 0x0000000705057208 */ /* 0x000fde0001800000 */
[----:B------:R-:W-:-:S15]  /*04d0*/  NOP ;  /* 0x0000000000007918 */ /* 0x000fde0000000000 */
[----:B------:R-:W-:-:S15]  /*04e0*/  NOP ;  /* 0x0000000000007918 */ /* 0x000fde0000000000 */
[----:B------:R-:W-:-:S15]  /*04f0*/  NOP ;  /* 0x0000000000007918 */ /* 0x000fde0000000000 */
[----:B------:R-:W0:Y:S02]  /*0500*/  DMUL R2, R18, UR6 ;  /* 0x0000000612027c28 */ /* 0x000e240008000000 */
        /* <DEDUP_REMOVED lines=13> */
[----:B------:R-:W-:Y:S01]  /*05e0*/  FSEL R9, R11, R13, P0 ;  /* 0x0000000d0b097208 */ /* 0x000fe20000000000 */
[----:B------:R-:W-:Y:S06]  /*05f0*/  @P1 BRA `(.L_x_3296) ;  /* 0x0000000000341947 */ /* 0x000fec0003800000 */
[----:B------:R-:W0:Y:S01]  /*0600*/  LDC.64 R10, c[0x0][0x398] ;  /* 0x0000e600ff0a7b82 */ /* 0x000e220000000a00 */
[----:B------:R-:W-:Y:S01]  /*0610*/  IMAD R13, R0, 0x200, R21 ;  /* 0x00000200000d7824 */ /* 0x000fe200078e0215 */
[----:B------:R-:W-:-:S04]  /*0620*/  IADD3 R21, PT, PT, R21, 0x80, RZ ;  /* 0x0000008015157810 */ /* 0x000fc80007ffe0ff */
[----:B------:R-:W-:-:S13]  /*0630*/  ISETP.GE.AND P0, PT, R21, R20, PT ;  /* 0x000000141500720c */ /* 0x000fda0003f06270 */
[----:B------:R-:W-:Y:S05]  /*0640*/  @P0 BREAK.RELIABLE B1 ;  /* 0x0000000000010942 */ /* 0x000fea0003800100 */
[----:B0-----:R-:W-:-:S05]  /*0650*/  IMAD.WIDE.U32 R10, R13, 0x8, R10 ;  /* 0x000000080d0a7825 */ /* 0x001fca00078e000a */
[----:B------:R0:W-:Y:S01]  /*0660*/  STG.E.64 desc[UR4][R10.64], R2 ;  /* 0x000000020a007986 */ /* 0x0001e2000c101b04 */
[----:B------:R-:W-:Y:S05]  /*0670*/  @P0 BRA `(.L_x_3297) ;  /* 0x0000000000300947 */ /* 0x000fea0003800000 */
[----:B0-----:R-:W0:Y:S01]  /*0680*/  LDC.64 R2, c[0x0][0x398] ;  /* 0x0000e600ff027b82 */ /* 0x001e220000000a00 */
[----:B------:R-:W-:Y:S02]  /*0690*/  IMAD R11, R0, 0x200, R21 ;  /* 0x00000200000b7824 */ /* 0x000fe400078e0215 */
[----:B------:R-:W-:Y:S02]  /*06a0*/  VIADD R21, R21, 0x80 ;  /* 0x0000008015157836 */ /* 0x000fe40000000000 */
[----:B0-----:R-:W-:-:S05]  /*06b0*/  IMAD.WIDE.U32 R2, R11, 0x8, R2 ;  /* 0x000000080b027825 */ /* 0x001fca00078e0002 */
[----:B------:R0:W-:Y:S02]  /*06c0*/  STG.E.64 desc[UR4][R2.64], R4 ;  /* 0x0000000402007986 */ /* 0x0001e4000c101b04 */
.L_x_3296:
[----:B------:R-:W-:Y:S05]  /*06d0*/  BSYNC.RELIABLE B1 ;  /* 0x0000000000017941 */ /* 0x000fea0003800100 */
.L_x_3295:
[----:B------:R-:W-:-:S13]  /*06e0*/  ISETP.GE.AND P0, PT, R21, R20, PT ;  /* 0x000000141500720c */ /* 0x000fda0003f06270 */
[----:B0-----:R-:W0:Y:S01]  /*06f0*/  @!P0 LDC.64 R2, c[0x0][0x398] ;  /* 0x0000e600ff028b82 */ /* 0x001e220000000a00 */
[----:B------:R-:W-:Y:S01]  /*0700*/  @!P0 IMAD R5, R0, 0x200, R21 ;  /* 0x0000020000058824 */ /* 0x000fe200078e0215 */
[----:B------:R-:W-:-:S03]  /*0710*/  @!P0 IADD3 R21, PT, PT, R21, 0x80, RZ ;  /* 0x0000008015158810 */ /* 0x000fc60007ffe0ff */
[----:B0-----:R-:W-:-:S05]  /*0720*/  @!P0 IMAD.WIDE.U32 R2, R5, 0x8, R2 ;  /* 0x0000000805028825 */ /* 0x001fca00078e0002 */
[----:B------:R1:W-:Y:S02]  /*0730*/  @!P0 STG.E.64 desc[UR4][R2.64], R6 ;  /* 0x0000000602008986 */ /* 0x0003e4000c101b04 */
.L_x_3297:
[----:B------:R-:W-:Y:S05]  /*0740*/  BSYNC.RECONVERGENT B0 ;  /* 0x0000000000007941 */ /* 0x000fea0003800200 */
.L_x_3294:
[----:B------:R-:W-:Y:S05]  /*0750*/  WARPSYNC.ALL ;  /* 0x0000000000007948 */ /* 0x000fea0003800000 */
[----:B------:R-:W-:-:S13]  /*0760*/  ISETP.GE.AND P0, PT, R21, R20, PT ;  /* 0x000000141500720c */ /* 0x000fda0003f06270 */
[----:B------:R-:W-:Y:S05]  /*0770*/  @P0 EXIT ;  /* 0x000000000000094d */ /* 0x000fea0003800000 */
[----:B01----:R-:W0:Y:S01]  /*0780*/  LDC.64 R2, c[0x0][0x398] ;  /* 0x0000e600ff027b82 */ /* 0x003e220000000a00 */
[----:B------:R-:W-:-:S04]  /*0790*/  IMAD R21, R0, 0x200, R21 ;  /* 0x0000020000157824 */ /* 0x000fc800078e0215 */
[----:B0-----:R-:W-:-:S05]  /*07a0*/  IMAD.WIDE.U32 R2, R21, 0x8, R2 ;  /* 0x0000000815027825 */ /* 0x001fca00078e0002 */
[----:B------:R-:W-:Y:S01]  /*07b0*/  STG.E.64 desc[UR4][R2.64], R8 ;  /* 0x0000000802007986 */ /* 0x000fe2000c101b04 */
[----:B------:R-:W-:Y:S05]  /*07c0*/  EXIT ;  /* 0x000000000000794d */ /* 0x000fea0003800000 */
.L_x_3298:
        /* <DEDUP_REMOVED lines=11> */
.L_x_5676:


//--------------------- .text._ZN2at6native29vectorized_elementwise_kernelILi2EZZZNS0_66_GLOBAL__N__d53a5ca4_28_ActivationLeakyReluKernel_cu_9e10b42f_310626leaky_relu_backward_kernelERNS_18TensorIteratorBaseERKN3c106ScalarEENKUlvE_clEvENKUlvE_clEvEUlddE_St5arrayIPcLm3EEEEviT0_T1_ --------------------------
	.section	.text._ZN2at6native29vectorized_elementwise_kernelILi2EZZZNS0_66_GLOBAL__N__d53a5ca4_28_ActivationLeakyReluKernel_cu_9e10b42f_310626leaky_relu_backward_kernelERNS_18TensorIteratorBaseERKN3c106ScalarEENKUlvE_clEvENKUlvE_clEvEUlddE_St5arrayIPcLm3EEEEviT0_T1_,"ax",@progbits
	.align	128
        .global         _ZN2at6native29vectorized_elementwise_kernelILi2EZZZNS0_66_GLOBAL__N__d53a5ca4_28_ActivationLeakyReluKernel_cu_9e10b42f_310626leaky_relu_backward_kernelERNS_18TensorIteratorBaseERKN3c106ScalarEENKUlvE_clEvENKUlvE_clEvEUlddE_St5arrayIPcLm3EEEEviT0_T1_
        .type           _ZN2at6native29vectorized_elementwise_kernelILi2EZZZNS0_66_GLOBAL__N__d53a5ca4_28_ActivationLeakyReluKernel_cu_9e10b42f_310626leaky_relu_backward_kernelERNS_18TensorIteratorBaseERKN3c106ScalarEENKUlvE_clEvENKUlvE_clEvEUlddE_St5arrayIPcLm3EEEEviT0_T1_,@function
        .size           _ZN2at6native29vectorized_elementwise_kernelILi2EZZZNS0_66_GLOBAL__N__d53a5ca4_28_ActivationLeakyReluKernel_cu_9e10b42f_310626leaky_relu_backward_kernelERNS_18TensorIteratorBaseERKN3c106ScalarEENKUlvE_clEvENKUlvE_clEvEUlddE_St5arrayIPcLm3EEEEviT0_T1_,(.L_x_5677 - _ZN2at6native29vectorized_elementwise_kernelILi2EZZZNS0_66_GLOBAL__N__d53a5ca4_28_ActivationLeakyReluKernel_cu_9e10b42f_310626leaky_relu_backward_kernelERNS_18TensorIteratorBaseERKN3c106ScalarEENKUlvE_clEvENKUlvE_clEvEUlddE_St5arrayIPcLm3EEEEviT0_T1_)
        .other          _ZN2at6native29vectorized_elementwise_kernelILi2EZZZNS0_66_GLOBAL__N__d53a5ca4_28_ActivationLeakyReluKernel_cu_9e10b42f_310626leaky_relu_backward_kernelERNS_18TensorIteratorBaseERKN3c106ScalarEENKUlvE_clEvENKUlvE_clEvEUlddE_St5arrayIPcLm3EEEEviT0_T1_,@"STO_CUDA_ENTRY STV_DEFAULT"
_ZN2at6native29vectorized_elementwise_kernelILi2EZZZNS0_66_GLOBAL__N__d53a5ca4_28_ActivationLeakyReluKernel_cu_9e10b42f_310626leaky_relu_backward_kernelERNS_18TensorIteratorBaseERKN3c106ScalarEENKUlvE_clEvENKUlvE_clEvEUlddE_St5arrayIPcLm3EEEEviT0_T1_:
.text._ZN2at6native29vectorized_elementwise_kernelILi2EZZZNS0_66_GLOBAL__N__d53a5ca4_28_ActivationLeakyReluKernel_cu_9e10b42f_310626leaky_relu_backward_kernelERNS_18TensorIteratorBaseERKN3c106ScalarEENKUlvE_clEvENKUlvE_clEvEUlddE_St5arrayIPcLm3EEEEviT0_T1_:
[----:B------:R-:W-:Y:S01]  /*0000*/  LDC R1, c[0x0][0x37c] ;  /* 0x0000df00ff017b82 */ /* 0x000fe20000000800 */
[----:B------:R-:W0:Y:S07]  /*0010*/  S2R R0, SR_CTAID.X ;  /* 0x0000000000007919 */ /* 0x000e2e0000002500 */
[----:B------:R-:W0:Y:S01]  /*0020*/  LDC R3, c[0x0][0x380] ;  /* 0x0000e000ff037b82 */ /* 0x000e220000000800 */
[----:B------:R-:W1:Y:S01]  /*0030*/  LDCU.64 UR4, c[0x0][0x358] ;  /* 0x00006b00ff0477ac */ /* 0x000e620008000a00 */
[----:B0-----:R-:W-:-:S05]  /*0040*/  IMAD R2, R0, -0x400, R3 ;  /* 0xfffffc0000027824 */ /* 0x001fca00078e0203 */
[----:B------:R-:W-:-:S13]  /*0050*/  ISETP.GT.U32.AND P0, PT, R2, 0x3ff, PT ;  /* 0x000003ff0200780c */ /* 0x000fda0003f04070 */
[----:B-1----:R-:W-:Y:S05]  /*0060*/  @P0 BRA `(.L_x_3299) ;  /* 0x0000000c00a00947 */ /* 0x002fea0003800000 */
[----:B------:R-:W0:Y:S01]  /*0070*/  S2R R5, SR_TID.X ;  /* 0x0000000000057919 */ /* 0x000e220000002100 */
[----:B------:R-:W1:Y:S08]  /*0080*/  LDC.64 R12, c[0x0][0x3a0] ;  /* 0x0000e800ff0c7b82 */ /* 0x000e700000000a00 */
[----:B------:R-:W2:Y:S08]  /*0090*/  LDC.64 R20, c[0x0][0x3a0] ;  /* 0x0000e800ff147b82 */ /* 0x000eb00000000a00 */
[----:B------:R-:W3:Y:S08]  /*00a0*/  LDC.64 R6, c[0x0][0x3a0] ;  /* 0x0000e800ff067b82 */ /* 0x000ef00000000a00 */
[----:B------:R-:W4:Y:S01]  /*00b0*/  LDC.64 R10, c[0x0][0x3a0] ;  /* 0x0000e800ff0a7b82 */ /* 0x000f220000000a00 */
[----:B------:R-:W-:Y:S01]  /*00c0*/  PLOP3.LUT P6, PT, PT, PT, PT, 0x8, 0x80 ;  /* 0x000000000080781c */ /* 0x000fe20003fce170 */
[----:B------:R-:W5:Y:S01]  /*00d0*/  LDCU.64 UR6, c[0x0][0x388] ;  /* 0x00007100ff0677ac */ /* 0x000f620008000a00 */
[----:B0-----:R-:W-:Y:S01]  /*00e0*/  ISETP.GE.U32.AND P5, PT, R5, R2, PT ;  /* 0x000000020500720c */ /* 0x001fe20003fa6070 */
[----:B------:R-:W-:-:S04]  /*00f0*/  IMAD.MOV.U32 R3, RZ, RZ, R5 ;  /* 0x000000ffff037224 */ /* 0x000fc800078e0005 */
[----:B------:R-:W0:Y:S08]  /*0100*/  LDC.64 R22, c[0x0][0x3a8] ;  /* 0x0000ea00ff167b82 */ /* 0x000e300000000a00 */
[----:B------:R-:W5:Y:S01]  /*0110*/  LDC.64 R24, c[0x0][0x3a8] ;  /* 0x0000ea00ff187b82 */ /* 0x000f620000000a00 */
[----:B------:R-:W-:Y:S02]  /*0120*/  @!P5 VIADD R5, R3, 0x80 ;  /* 0x000000800305d836 */ /* 0x000fe40000000000 */
[----:B------:R-:W-:-:S03]  /*0130*/  @!P5 IMAD R9, R0, 0x400, R3 ;  /* 0x000004000009d824 */ /* 0x000fc600078e0203 */
[----:B------:R-:W-:Y:S01]  /*0140*/  ISETP.GE.U32.AND P0, PT, R5, R2, PT ;  /* 0x000000020500720c */ /* 0x000fe20003f06070 */
[----:B-1----:R-:W-:-:S06]  /*0150*/  @!P5 IMAD.WIDE.U32 R12, R9, 0x8, R12 ;  /* 0x00000008090cd825 */ /* 0x002fcc00078e000c */
[----:B------:R-:W5:Y:S06]  /*0160*/  @!P5 LDG.E.64 R12, desc[UR4][R12.64] ;  /* 0x000000040c0cd981 */ /* 0x000f6c000c1e1b00 */
[----:B------:R-:W-:Y:S02]  /*0170*/  @!P0 IMAD R29, R0, 0x400, R5 ;  /* 0x00000400001d8824 */ /* 0x000fe400078e0205 */
[----:B------:R-:W-:Y:S02]  /*0180*/  @!P0 VIADD R5, R5, 0x80 ;  /* 0x0000008005058836 */ /* 0x000fe40000000000 */
[----:B--2---:R-:W-:-:S03]  /*0190*/  @!P0 IMAD.WIDE.U32 R20, R29, 0x8, R20 ;  /* 0x000000081d148825 */ /* 0x004fc600078e0014 */
[----:B------:R-:W-:-:S03]  /*01a0*/  ISETP.GE.U32.AND P1, PT, R5, R2, PT ;  /* 0x000000020500720c */ /* 0x000fc60003f26070 */
[----:B------:R-:W2:Y:S10]  /*01b0*/  @!P0 LDG.E.64 R20, desc[UR4][R20.64] ;  /* 0x0000000414148981 */ /* 0x000eb4000c1e1b00 */
[----:B------:R-:W-:-:S02]  /*01c0*/  @!P1 IMAD R27, R0, 0x400, R5 ;  /* 0x00000400001b9824 */ /* 0x000fc400078e0205 */
[----:B------:R-:W-:Y:S02]  /*01d0*/  @!P1 VIADD R5, R5, 0x80 ;  /* 0x0000008005059836 */ /* 0x000fe40000000000 */
[----:B---3--:R-:W-:-:S03]  /*01e0*/  @!P1 IMAD.WIDE.U32 R6, R27, 0x8, R6 ;  /* 0x000000081b069825 */ /* 0x008fc600078e0006 */
[----:B------:R-:W-:Y:S02]  /*01f0*/  ISETP.GE.U32.AND P2, PT, R5, R2, PT ;  /* 0x000000020500720c */ /* 0x000fe40003f46070 */
[----:B------:R-:W3:Y:S11]  /*0200*/  @!P1 LDG.E.64 R14, desc[UR4][R6.64] ;  /* 0x00000004060e9981 */ /* 0x000ef6000c1e1b00 */
[----:B------:R-:W-:-:S04]  /*0210*/  @!P2 IMAD R4, R0, 0x400, R5 ;  /* 0x000004000004a824 */ /* 0x000fc800078e0205 */
[----:B----4-:R-:W-:Y:S02]  /*0220*/  @!P2 IMAD.WIDE.U32 R16, R4, 0x8, R10 ;  /* 0x000000080410a825 */ /* 0x010fe400078e000a */
[----:B------:R-:W1:Y:S04]  /*0230*/  LDC.64 R10, c[0x0][0x3a0] ;  /* 0x0000e800ff0a7b82 */ /* 0x000e680000000a00 */
[----:B------:R-:W4:Y:S01]  /*0240*/  @!P2 LDG.E.64 R16, desc[UR4][R16.64] ;  /* 0x000000041010a981 */ /* 0x000f22000c1e1b00 */
[----:B------:R-:W-:Y:S02]  /*0250*/  @!P2 VIADD R5, R5, 0x80 ;  /* 0x000000800505a836 */ /* 0x000fe40000000000 */
[----:B0-----:R-:W-:-:S03]  /*0260*/  @!P0 IMAD.WIDE.U32 R22, R29, 0x8, R22 ;  /* 0x000000081d168825 */ /* 0x001fc600078e0016 */
[----:B------:R-:W-:Y:S01]  /*0270*/  ISETP.GE.U32.AND P3, PT, R5, R2, PT ;  /* 0x000000020500720c */ /* 0x000fe20003f66070 */
[----:B-----5:R-:W-:Y:S01]  /*0280*/  @!P5 IMAD.WIDE.U32 R24, R9, 0x8, R24 ;  /* 0x000000080918d825 */ /* 0x020fe200078e0018 */
[----:B------:R-:W-:-:S06]  /*0290*/  CS2R R8, SRZ ;  /* 0x0000000000087805 */ /* 0x000fcc000001ff00 */
[----:B------:R0:W5:Y:S05]  /*02a0*/  @!P5 LDG.E.64 R8, desc[UR4][R24.64] ;  /* 0x000000041808d981 */ /* 0x00016a000c1e1b00 */
[----:B------:R-:W-:-:S04]  /*02b0*/  @!P3 IMAD R26, R0, 0x400, R5 ;  /* 0x00000400001ab824 */ /* 0x000fc800078e0205 */
[----:B-1----:R-:W-:Y:S01]  /*02c0*/  @!P3 IMAD.WIDE.U32 R18, R26, 0x8, R10 ;  /* 0x000000081a12b825 */ /* 0x002fe200078e000a */
[----:B0-----:R-:W-:Y:S01]  /*02d0*/  CS2R R24, SRZ ;  /* 0x0000000000187805 */ /* 0x001fe2000001ff00 */
[----:B------:R-:W0:Y:S02]  /*02e0*/  LDC.64 R10, c[0x0][0x3a0] ;  /* 0x0000e800ff0a7b82 */ /* 0x000e240000000a00 */
[----:B------:R-:W-:Y:S02]  /*02f0*/  @!P3 VIADD R5, R5, 0x80 ;  /* 0x000000800505b836 */ /* 0x000fe40000000000 */
[----:B------:R-:W5:Y:S03]  /*0300*/  @!P3 LDG.E.64 R18, desc[UR4][R18.64] ;  /* 0x000000041212b981 */ /* 0x000f66000c1e1b00 */
[----:B------:R-:W-:Y:S02]  /*0310*/  ISETP.GE.U32.AND P4, PT, R5, R2, PT ;  /* 0x000000020500720c */ /* 0x000fe40003f86070 */
[----:B------:R-:W-:-:S11]  /*0320*/  CS2R R28, SRZ ;  /* 0x00000000001c7805 */ /* 0x000fd6000001ff00 */
[----:B------:R-:W-:-:S04]  /*0330*/  @!P4 IMAD R7, R0, 0x400, R5 ;  /* 0x000004000007c824 */ /* 0x000fc800078e0205 */
[----:B0-----:R-:W-:-:S06]  /*0340*/  @!P4 IMAD.WIDE.U32 R10, R7, 0x8, R10 ;  /* 0x00000008070ac825 */ /* 0x001fcc00078e000a */
[----:B------:R-:W5:Y:S01]  /*0350*/  @!P4 LDG.E.64 R10, desc[UR4][R10.64] ;  /* 0x000000040a0ac981 */ /* 0x000f62000c1e1b00 */
[----:B------:R-:W-:Y:S01]  /*0360*/  @!P4 VIADD R5, R5, 0x80 ;  /* 0x000000800505c836 */ /* 0x000fe20000000000 */
[----:B------:R-:W0:Y:S02]  /*0370*/  @!P5 DSETP.GT.AND P6, PT, R12, RZ, PT ;  /* 0x000000ff0c00d22a */ /* 0x000e240003fc4000 */
[----:B0-----:R-:W-:Y:S02]  /*0380*/  P2R R6, PR, RZ, 0x40 ;  /* 0x00000040ff067803 */ /* 0x001fe40000000000 */
[----:B------:R-:W-:Y:S02]  /*0390*/  PLOP3.LUT P6, PT, PT, PT, PT, 0x8, 0x80 ;  /* 0x000000000080781c */ /* 0x000fe40003fce170 */
[----:B------:R-:W-:-:S06]  /*03a0*/  CS2R R12, SRZ ;  /* 0x00000000000c7805 */ /* 0x000fcc000001ff00 */
[----:B------:R-:W5:-:S15]  /*03b0*/  @!P0 LDG.E.64 R12, desc[UR4][R22.64] ;  /* 0x00000004160c8981 */ /* 0x000f5e000c1e1b00 */
[----:B------:R-:W-:-:S15]  /*03c0*/  NOP ;  /* 0x0000000000007918 */ /* 0x000fde0000000000 */
[----:B------:R-:W-:-:S15]  /*03d0*/  NOP ;  /* 0x0000000000007918 */ /* 0x000fde0000000000 */
[----:B------:R-:W-:-:S07]  /*03e0*/  NOP ;  /* 0x0000000000007918 */ /* 0x000fce0000000000 */
[----:B--2---:R0:W-:Y:S02]  /*03f0*/  @!P0 DSETP.GT.AND P6, PT, R20, RZ, PT ;  /* 0x000000ff1400822a */ /* 0x0041e40003fc4000 */
[----:B0-----:R-:W0:Y:S01]  /*0400*/  LDC.64 R20, c[0x0][0x3a8] ;  /* 0x0000ea00ff147b82 */ /* 0x001e220000000a00 */
[----:B------:R-:W-:Y:S01]  /*0410*/  PLOP3.LUT P0, PT, PT, PT, PT, 0x8, 0x80 ;  /* 0x000000000080781c */ /* 0x000fe20003f0e170 */
[----:B0-----:R-:W-:-:S05]  /*0420*/  @!P1 IMAD.WIDE.U32 R20, R27, 0x8, R20 ;  /* 0x000000081b149825 */ /* 0x001fca00078e0014 */
[----:B------:R-:W2:-:S15]  /*0430*/  @!P1 LDG.E.64 R24, desc[UR4][R20.64] ;  /* 0x0000000414189981 */ /* 0x000e9e000c1e1b00 */
[----:B------:R-:W-:-:S15]  /*0440*/  NOP ;  /* 0x0000000000007918 */ /* 0x000fde0000000000 */
[----:B------:R-:W-:-:S15]  /*0450*/  NOP ;  /* 0x0000000000007918 */ /* 0x000fde0000000000 */
[----:B------:R-:W-:-:S10]  /*0460*/  NOP ;  /* 0x0000000000007918 */ /* 0x000fd40000000000 */
[----:B---3--:R0:W1:Y:S02]  /*0470*/  @!P1 DSETP.GT.AND P0, PT, R14, RZ, PT ;  /* 0x000000ff0e00922a */ /* 0x0080640003f04000 */
[----:B0-----:R-:W0:Y:S01]  /*0480*/  LDC.64 R14, c[0x0][0x3a8] ;  /* 0x0000ea00ff0e7b82 */ /* 0x001e220000000a00 */
[----:B------:R-:W-:Y:S02]  /*0490*/  PLOP3.LUT P1, PT, PT, PT, PT, 0x8, 0x80 ;  /* 0x000000000080781c */ /* 0x000fe40003f2e170 */
[----:B------:R-:W-:Y:S01]  /*04a0*/  ISETP.GE.U32.AND P5, PT, R5, R2, PT ;  /* 0x000000020500720c */ /* 0x000fe20003fa6070 */
[----:B0-----:R-:W-:-:S05]  /*04b0*/  @!P2 IMAD.WIDE.U32 R14, R4, 0x8, R14 ;  /* 0x00000008040ea825 */ /* 0x001fca00078e000e */
[----:B------:R0:W3:Y:S02]  /*04c0*/  @!P2 LDG.E.64 R28, desc[UR4][R14.64] ;  /* 0x000000040e1ca981 */ /* 0x0000e4000c1e1b00 */
[----:B0-----:R-:W0:-:S15]  /*04d0*/  LDC.64 R14, c[0x0][0x3a0] ;  /* 0x0000e800ff0e7b82 */ /* 0x001e1e0000000a00 */
[----:B------:R-:W-:-:S15]  /*04e0*/  NOP ;  /* 0x0000000000007918 */ /* 0x000fde0000000000 */
[----:B------:R-:W-:-:S15]  /*04f0*/  NOP ;  /* 0x0000000000007918 */ /* 0x000fde0000000000 */
[----:B------:R-:W-:-:S06]  /*0500*/  NOP ;  /* 0x0000000000007918 */ /* 0x000fcc0000000000 */
[----:B----4-:R4:W-:Y:S02]  /*0510*/  @!P2 DSETP.GT.AND P1, PT, R16, RZ, PT ;  /* 0x000000ff1000a22a */ /* 0x0109e40003f24000 */
[----:B----4-:R-:W4:Y:S02]  /*0520*/  LDC.64 R16, c[0x0][0x3a8] ;  /* 0x0000ea00ff107b82 */ /* 0x010f240000000a00 */
[----:B----4-:R-:W-:Y:S01]  /*0530*/  @!P3 IMAD.WIDE.U32 R16, R26, 0x8, R16 ;  /* 0x000000081a10b825 */ /* 0x010fe200078e0010 */
[----:B------:R-:W-:-:S06]  /*0540*/  CS2R R26, SRZ ;  /* 0x00000000001a7805 */ /* 0x000fcc000001ff00 */
[----:B------:R4:W2:Y:S02]  /*0550*/  @!P3 LDG.E.64 R26, desc[UR4][R16.64] ;  /* 0x00000004101ab981 */ /* 0x0008a4000c1e1b00 */
[----:B----4-:R-:W-:-:S04]  /*0560*/  @!P5 IMAD R17, R0, 0x400, R5 ;  /* 0x000004000011d824 */ /* 0x010fc800078e0205 */
[----:B0-----:R-:W-:-:S06]  /*0570*/  @!P5 IMAD.WIDE.U32 R14, R17, 0x8, R14 ;  /* 0x00000008110ed825 */ /* 0x001fcc00078e000e */
[----:B------:R-:W4:Y:S01]  /*0580*/  @!P5 LDG.E.64 R14, desc[UR4][R14.64] ;  /* 0x000000040e0ed981 */ /* 0x000f22000c1e1b00 */
[----:B------:R-:W-:-:S15]  /*0590*/  PLOP3.LUT P2, PT, PT, PT, PT, 0x8, 0x80 ;  /* 0x000000000080781c */ /* 0x000fde0003f4e170 */
[----:B------:R-:W-:-:S15]  /*05a0*/  NOP ;  /* 0x0000000000007918 */ /* 0x000fde0000000000 */
[----:B------:R-:W-:-:S10]  /*05b0*/  NOP ;  /* 0x0000000000007918 */ /* 0x000fd40000000000 */
[----:B-----5:R0:W-:Y:S01]  /*05c0*/  @!P3 DSETP.GT.AND P2, PT, R18, RZ, PT ;  /* 0x000000ff1200b22a */ /* 0x0201e20003f44000 */
[----:B------:R-:W-:Y:S01]  /*05d0*/  PLOP3.LUT P3, PT, PT, PT, PT, 0x8, 0x80 ;  /* 0x000000000080781c */ /* 0x000fe20003f6e170 */
[----:B0-----:R-:W0:Y:S01]  /*05e0*/  LDC.64 R18, c[0x0][0x3a8] ;  /* 0x0000ea00ff127b82 */ /* 0x001e220000000a00 */
[----:B-1----:R-:W-:Y:S02]  /*05f0*/  P2R R20, PR, RZ, 0x1 ;  /* 0x00000001ff147803 */ /* 0x002fe40000000000 */
[----:B------:R-:W-:Y:S02]  /*0600*/  ISETP.NE.AND P0, PT, R6, RZ, PT ;  /* 0x000000ff0600720c */ /* 0x000fe40003f05270 */
[----:B------:R-:W-:Y:S01]  /*0610*/  @!P5 IADD3 R5, PT, PT, R5, 0x80, RZ ;  /* 0x000000800505d810 */ /* 0x000fe20007ffe0ff */
[----:B0-----:R-:W-:Y:S01]  /*0620*/  @!P4 IMAD.WIDE.U32 R6, R7, 0x8, R18 ;  /* 0x000000080706c825 */ /* 0x001fe200078e0012 */
[----:B------:R-:W-:-:S06]  /*0630*/  CS2R R18, SRZ ;  /* 0x0000000000127805 */ /* 0x000fcc000001ff00 */
[----:B------:R0:W5:Y:S02]  /*0640*/  @!P4 LDG.E.64 R18, desc[UR4][R6.64] ;  /* 0x000000040612c981 */ /* 0x000164000c1e1b00 */
[----:B0-----:R-:W0:-:S15]  /*0650*/  LDC.64 R6, c[0x0][0x3a0] ;  /* 0x0000e800ff067b82 */ /* 0x001e1e0000000a00 */
[----:B------:R-:W-:-:S15]  /*0660*/  NOP ;  /* 0x0000000000007918 */ /* 0x000fde0000000000 */
[----:B------:R-:W-:-:S15]  /*0670*/  NOP ;  /* 0x0000000000007918 */ /* 0x000fde0000000000 */
[----:B------:R-:W-:-:S02]  /*0680*/  NOP ;  /* 0x0000000000007918 */ /* 0x000fc40000000000 */
[----:B------:R1:W-:Y:S02]  /*0690*/  @!P4 DSETP.GT.AND P3, PT, R10, RZ, PT ;  /* 0x000000ff0a00c22a */ /* 0x0003e40003f64000 */
[----:B-1----:R-:W1:Y:S01]  /*06a0*/  LDC.64 R10, c[0x0][0x3a8] ;  /* 0x0000ea00ff0a7b82 */ /* 0x002e620000000a00 */
[----:B------:R-:W-:Y:S01]  /*06b0*/  PLOP3.LUT P4, PT, PT, PT, PT, 0x8, 0x80 ;  /* 0x000000000080781c */ /* 0x000fe20003f8e170 */
[----:B-1----:R-:W-:Y:S01]  /*06c0*/  @!P5 IMAD.WIDE.U32 R10, R17, 0x8, R10 ;  /* 0x00000008110ad825 */ /* 0x002fe200078e000a */
[----:B------:R-:W-:-:S06]  /*06d0*/  CS2R R16, SRZ ;  /* 0x0000000000107805 */ /* 0x000fcc000001ff00 */
[----:B------:R0:W5:-:S15]  /*06e0*/  @!P5 LDG.E.64 R16, desc[UR4][R10.64] ;  /* 0x000000040a10d981 */ /* 0x00015e000c1e1b00 */
[----:B------:R-:W-:-:S15]  /*06f0*/  NOP ;  /* 0x0000000000007918 */ /* 0x000fde0000000000 */
[----:B------:R-:W-:-:S15]  /*0700*/  NOP ;  /* 0x0000000000007918 */ /* 0x000fde0000000000 */
[----:B------:R-:W-:-:S08]  /*0710*/  NOP ;  /* 0x0000000000007918 */ /* 0x000fd00000000000 */
[----:B----4-:R1:W-:Y:S01]  /*0720*/  @!P5 DSETP.GT.AND P4, PT, R14, RZ, PT ;  /* 0x000000ff0e00d22a */ /* 0x0103e20003f84000 */
[----:B------:R-:W-:-:S13]  /*0730*/  ISETP.GE.U32.AND P5, PT, R5, R2, PT ;  /* 0x000000020500720c */ /* 0x000fda0003fa6070 */
[----:B------:R-:W-:-:S04]  /*0740*/  @!P5 IMAD R21, R0, 0x400, R5 ;  /* 0x000004000015d824 */ /* 0x000fc800078e0205 */
[C---:B0-----:R-:W-:Y:S02]  /*0750*/  @!P5 IMAD.WIDE.U32 R10, R21.reuse, 0x8, R6 ;  /* 0x00000008150ad825 */ /* 0x041fe400078e0006 */
[----:B------:R-:W0:Y:S03]  /*0760*/  LDC.64 R6, c[0x0][0x3a8] ;  /* 0x0000ea00ff067b82 */ /* 0x000e260000000a00 */
[----:B------:R3:W4:Y:S01]  /*0770*/  @!P5 LDG.E.64 R4, desc[UR4][R10.64] ;  /* 0x000000040a04d981 */ /* 0x000722000c1e1b00 */
[----:B-1----:R-:W-:Y:S01]  /*0780*/  CS2R R14, SRZ ;  /* 0x00000000000e7805 */ /* 0x002fe2000001ff00 */
[----:B0-----:R-:W-:-:S05]  /*0790*/  @!P5 IMAD.WIDE.U32 R6, R21, 0x8, R6 ;  /* 0x000000081506d825 */ /* 0x001fca00078e0006 */
[----:B------:R2:W5:Y:S01]  /*07a0*/  @!P5 LDG.E.64 R14, desc[UR4][R6.64] ;  /* 0x00000004060ed981 */ /* 0x000562000c1e1b00 */
[----:B------:R-:W-:Y:S02]  /*07b0*/  P2R R22, PR, RZ, 0x40 ;  /* 0x00000040ff167803 */ /* 0x000fe40000000000 */
[----:B------:R-:W-:Y:S01]  /*07c0*/  PLOP3.LUT P6, PT, PT, PT, PT, 0x8, 0x80 ;  /* 0x000000000080781c */ /* 0x000fe20003fce170 */
[----:B------:R-:W-:Y:S04]  /*07d0*/  BSSY.RECONVERGENT B0, `(.L_x_3300) ;  /* 0x0000069000007945 */ /* 0x000fe80003800200 */
[----:B------:R-:W-:-:S15]  /*07e0*/  BSSY.RELIABLE B1, `(.L_x_3301) ;  /* 0x0000061000017945 */ /* 0x000fde0003800100 */
[----:B------:R-:W-:-:S11]  /*07f0*/  NOP ;  /* 0x0000000000007918 */ /* 0x000fd60000000000 */
[----:B---3--:R-:W0:Y:S02]  /*0800*/  DMUL R10, R28, UR6 ;  /* 0x000000061c0a7c28 */ /* 0x008e240008000000 */
[----:B0-----:R-:W-:Y:S02]  /*0810*/  FSEL R10, R28, R10, P1 ;  /* 0x0000000a1c0a7208 */ /* 0x001fe40000800000 */
[----:B------:R-:W-:-:S15]  /*0820*/  FSEL R11, R29, R11, P1 ;  /* 0x0000000b1d0b7208 */ /* 0x000fde0000800000 */
[----:B------:R-:W-:-:S15]  /*0830*/  NOP ;  /* 0x0000000000007918 */ /* 0x000fde0000000000 */
[----:B------:R-:W-:-:S15]  /*0840*/  NOP ;  /* 0x0000000000007918 */ /* 0x000fde0000000000 */
[----:B------:R-:W-:-:S15]  /*0850*/  NOP ;  /* 0x0000000000007918 */ /* 0x000fde0000000000 */
[----:B--2---:R-:W0:Y:S02]  /*0860*/  DMUL R6, R26, UR6 ;  /* 0x000000061a067c28 */ /* 0x004e240008000000 */
[----:B0-----:R-:W-:Y:S02]  /*0870*/  FSEL R6, R26, R6, P2 ;  /* 0x000000061a067208 */ /* 0x001fe40001000000 */
[----:B------:R-:W-:-:S15]  /*0880*/  FSEL R7, R27, R7, P2 ;  /* 0x000000071b077208 */ /* 0x000fde0001000000 */
[----:B------:R-:W-:-:S15]  /*0890*/  NOP ;  /* 0x0000000000007918 */ /* 0x000fde0000000000 */
[----:B------:R-:W-:-:S15]  /*08a0*/  NOP ;  /* 0x0000000000007918 */ /* 0x000fde0000000000 */
[----:B------:R-:W-:-:S15]  /*08b0*/  NOP ;  /* 0x0000000000007918 */ /* 0x000fde0000000000 */
[----:B----4-:R-:W-:Y:S01]  /*08c0*/  @!P5 DSETP.GT.AND P6, PT, R4, RZ, PT ;  /* 0x000000ff0400d22a */ /* 0x010fe20003fc4000 */
[----:B------:R-:W-:-:S15]  /*08d0*/  ISETP.NE.AND P5, PT, R22, RZ, PT ;  /* 0x000000ff1600720c */ /* 0x000fde0003fa5270 */
[----:B------:R-:W-:-:S15]  /*08e0*/  NOP ;  /* 0x0000000000007918 */ /* 0x000fde0000000000 */
[----:B------:R-:W-:-:S15]  /*08f0*/  NOP ;  /* 0x0000000000007918 */ /* 0x000fde0000000000 */
[----:B------:R-:W-:-:S15]  /*0900*/  NOP ;  /* 0x0000000000007918 */ /* 0x000fde0000000000 */
[----:B------:R-:W-:-:S03]  /*0910*/  NOP ;  /* 0x0000000000007918 */ /* 0x000fc60000000000 */
[----:B------:R-:W0:Y:S02]  /*0920*/  DMUL R4, R8, UR6 ;  /* 0x0000000608047c28 */ /* 0x000e240008000000 */
[----:B0-----:R-:W-:Y:S02]  /*0930*/  FSEL R4, R8, R4, P0 ;  /* 0x0000000408047208 */ /* 0x001fe40000000000 */
[----:B------:R-:W-:Y:S02]  /*0940*/  FSEL R5, R9, R5, P0 ;  /* 0x0000000509057208 */ /* 0x000fe40000000000 */
[----:B------:R-:W-:-:S15]  /*0950*/  ISETP.NE.AND P0, PT, R20, RZ, PT ;  /* 0x000000ff1400720c */ /* 0x000fde0003f05270 */
[----:B------:R-:W-:-:S15]  /*0960*/  NOP ;  /* 0x0000000000007918 */ /* 0x000fde0000000000 */
[----:B------:R-:W-:-:S15]  /*0970*/  NOP ;  /* 0x0000000000007918 */ /* 0x000fde0000000000 */
[----:B------:R-:W-:-:S13]  /*0980*/  NOP ;  /* 0x0000000000007918 */ /* 0x000fda0000000000 */
[----:B------:R-:W0:Y:S02]  /*0990*/  DMUL R8, R24, UR6 ;  /* 0x0000000618087c28 */ /* 0x000e240008000000 */
[----:B0-----:R-:W-:Y:S02]  /*09a0*/  FSEL R8, R24, R8, P0 ;  /* 0x0000000818087208 */ /* 0x001fe40000000000 */
[----:B------:R-:W-:Y:S02]  /*09b0*/  FSEL R9, R25, R9, P0 ;  /* 0x0000000919097208 */ /* 0x000fe40000000000 */
[----:B------:R-:W-:-:S15]  /*09c0*/  ISETP.GE.U32.AND P0, PT, R3, R2, PT ;  /* 0x000000020300720c */ /* 0x000fde0003f06070 */
[----:B------:R-:W-:-:S15]  /*09d0*/  NOP ;  /* 0x0000000000007918 */ /* 0x000fde0000000000 */
[----:B------:R-:W-:-:S15]  /*09e0*/  NOP ;  /* 0x0000000000007918 */ /* 0x000fde0000000000 */
[----:B------:R-:W-:-:S13]  /*09f0*/  NOP ;  /* 0x0000000000007918 */ /* 0x000fda0000000000 */
[----:B------:R-:W0:Y:S02]  /*0a00*/  DMUL R20, R12, UR6 ;  /* 0x000000060c147c28 */ /* 0x000e240008000000 */
[----:B0-----:R-:W-:Y:S02]  /*0a10*/  FSEL R12, R12, R20, P5 ;  /* 0x000000140c0c7208 */ /* 0x001fe40002800000 */
[----:B------:R-:W-:-:S15]  /*0a20*/  FSEL R13, R13, R21, P5 ;  /* 0x000000150d0d7208 */ /* 0x000fde0002800000 */
[----:B------:R-:W-:-:S15]  /*0a30*/  NOP ;  /* 0x0000000000007918 */ /* 0x000fde0000000000 */
[----:B------:R-:W-:-:S15]  /*0a40*/  NOP ;  /* 0x0000000000007918 */ /* 0x000fde0000000000 */
[----:B------:R-:W-:-:S15]  /*0a50*/  NOP ;  /* 0x0000000000007918 */ /* 0x000fde0000000000 */
[----:B-----5:R-:W0:Y:S02]  /*0a60*/  DMUL R20, R18, UR6 ;  /* 0x0000000612147c28 */ /* 0x020e240008000000 */
        /* <DEDUP_REMOVED lines=16> */
[----:B------:R-:W-:Y:S02]  /*0b70*/  IMAD R23, R0, 0x400, R3 ;  /* 0x0000040000177824 */ /* 0x000fe400078e0203 */
[----:B------:R-:W-:-:S05]  /*0b80*/  VIADD R3, R3, 0x80 ;  /* 0x0000008003037836 */ /* 0x000fca0000000000 */
[----:B------:R-:W-:Y:S01]  /*0b90*/  ISETP.GE.U32.AND P0, PT, R3, R2, PT ;  /* 0x000000020300720c */ /* 0x000fe20003f06070 */
[----:B0-----:R-:W-:-:S05]  /*0ba0*/  IMAD.WIDE.U32 R20, R23, 0x8, R20 ;  /* 0x0000000817147825 */ /* 0x001fca00078e0014 */
[----:B------:R0:W-:Y:S07]  /*0bb0*/  STG.E.64 desc[UR4][R20.64], R4 ;  /* 0x0000000414007986 */ /* 0x0001ee000c101b04 */
[----:B------:R-:W-:Y:S05]  /*0bc0*/  @P0 BRA `(.L_x_3303) ;  /* 0x0000000000300947 */ /* 0x000fea0003800000 */
[----:B0-----:R-:W0:Y:S01]  /*0bd0*/  LDC.64 R4, c[0x0][0x398] ;  /* 0x0000e600ff047b82 */ /* 0x001e220000000a00 */
[----:B------:R-:W-:Y:S02]  /*0be0*/  IMAD R21, R0, 0x400, R3 ;  /* 0x0000040000157824 */ /* 0x000fe400078e0203 */
[----:B------:R-:W-:Y:S02]  /*0bf0*/  VIADD R3, R3, 0x80 ;  /* 0x0000008003037836 */ /* 0x000fe40000000000 */
[----:B0-----:R-:W-:-:S05]  /*0c00*/  IMAD.WIDE.U32 R4, R21, 0x8, R4 ;  /* 0x0000000815047825 */ /* 0x001fca00078e0004 */
[----:B------:R0:W-:Y:S02]  /*0c10*/  STG.E.64 desc[UR4][R4.64], R12 ;  /* 0x0000000c04007986 */ /* 0x0001e4000c101b04 */
.L_x_3302:
[----:B------:R-:W-:-:S13]  /*0c20*/  ISETP.GE.U32.AND P0, PT, R3, R2, PT ;  /* 0x000000020300720c */ /* 0x000fda0003f06070 */
[----:B------:R-:W-:Y:S05]  /*0c30*/  @P0 BRA `(.L_x_3304) ;  /* 0x0000000000300947 */ /* 0x000fea0003800000 */
[----:B0-----:R-:W0:Y:S01]  /*0c40*/  LDC.64 R4, c[0x0][0x398] ;  /* 0x0000e600ff047b82 */ /* 0x001e220000000a00 */
[----:B------:R-:W-:Y:S02]  /*0c50*/  IMAD R13, R0, 0x400, R3 ;  /* 0x00000400000d7824 */ /* 0x000fe400078e0203 */
[----:B------:R-:W-:Y:S02]  /*0c60*/  VIADD R3, R3, 0x80 ;  /* 0x0000008003037836 */ /* 0x000fe40000000000 */
[----:B0-----:R-:W-:-:S05]  /*0c70*/  IMAD.WIDE.U32 R4, R13, 0x8, R4 ;  /* 0x000000080d047825 */ /* 0x001fca00078e0004 */
[----:B------:R1:W-:Y:S02]  /*0c80*/  STG.E.64 desc[UR4][R4.64], R8 ;  /* 0x0000000804007986 */ /* 0x0003e4000c101b04 */
.L_x_3303:
[----:B------:R-:W-:-:S13]  /*0c90*/  ISETP.GE.U32.AND P0, PT, R3, R2, PT ;  /* 0x000000020300720c */ /* 0x000fda0003f06070 */
[----:B------:R-:W-:Y:S05]  /*0ca0*/  @P0 BRA `(.L_x_3305) ;  /* 0x0000000000300947 */ /* 0x000fea0003800000 */
[----:B01----:R-:W0:Y:S01]  /*0cb0*/  LDC.64 R4, c[0x0][0x398] ;  /* 0x0000e600ff047b82 */ /* 0x003e220000000a00 */
[----:B------:R-:W-:Y:S02]  /*0cc0*/  IMAD R9, R0, 0x400, R3 ;  /* 0x0000040000097824 */ /* 0x000fe400078e0203 */
[----:B------:R-:W-:Y:S02]  /*0cd0*/  VIADD R3, R3, 0x80 ;  /* 0x0000008003037836 */ /* 0x000fe40000000000 */
[----:B0-----:R-:W-:-:S05]  /*0ce0*/  IMAD.WIDE.U32 R4, R9, 0x8, R4 ;  /* 0x0000000809047825 */ /* 0x001fca00078e0004 */
[----:B------:R1:W-:Y:S02]  /*0cf0*/  STG.E.64 desc[UR4][R4.64], R10 ;  /* 0x0000000a04007986 */ /* 0x0003e4000c101b04 */
.L_x_3304:
[----:B------:R-:W-:-:S13]  /*0d00*/  ISETP.GE.U32.AND P0, PT, R3, R2, PT ;  /* 0x000000020300720c */ /* 0x000fda0003f06070 */
[----:B------:R-:W-:Y:S05]  /*0d10*/  @P0 BRA `(.L_x_3306) ;  /* 0x0000000000340947 */ /* 0x000fea0003800000 */
[----:B01----:R-:W0:Y:S01]  /*0d20*/  LDC.64 R4, c[0x0][0x398] ;  /* 0x0000e600ff047b82 */ /* 0x003e220000000a00 */
[----:B------:R-:W-:Y:S01]  /*0d30*/  IMAD R9, R0, 0x400, R3 ;  /* 0x0000040000097824 */ /* 0x000fe200078e0203 */
[----:B------:R-:W-:-:S03]  /*0d40*/  IADD3 R3, PT, PT, R3, 0x80, RZ ;  /* 0x0000008003037810 */ /* 0x000fc60007ffe0ff */
[----:B0-----:R-:W-:-:S05]  /*0d50*/  IMAD.WIDE.U32 R4, R9, 0x8, R4 ;  /* 0x0000000809047825 */ /* 0x001fca00078e0004 */
[----:B------:R2:W-:Y:S02]  /*0d60*/  STG.E.64 desc[UR4][R4.64], R6 ;  /* 0x0000000604007986 */ /* 0x0005e4000c101b04 */
.L_x_3305:
[----:B------:R-:W-:-:S13]  /*0d70*/  ISETP.GE.U32.AND P0, PT, R3, R2, PT ;  /* 0x000000020300720c */ /* 0x000fda0003f06070 */
[----:B------:R-:W-:Y:S05]  /*0d80*/  @P0 BREAK.RELIABLE B1 ;  /* 0x0000000000010942 */ /* 0x000fea0003800100 */
[----:B------:R-:W-:Y:S05]  /*0d90*/  @P0 BRA `(.L_x_3307) ;  /* 0x0000000000300947 */ /* 0x000fea0003800000 */
[----:B012---:R-:W0:Y:S01]  /*0da0*/  LDC.64 R4, c[0x0][0x398] ;  /* 0x0000e600ff047b82 */ /* 0x007e220000000a00 */
[----:B------:R-:W-:Y:S02]  /*0db0*/  IMAD R7, R0, 0x400, R3 ;  /* 0x0000040000077824 */ /* 0x000fe400078e0203 */
[----:B------:R-:W-:Y:S02]  /*0dc0*/  VIADD R3, R3, 0x80 ;  /* 0x0000008003037836 */ /* 0x000fe40000000000 */
[----:B0-----:R-:W-:-:S05]  /*0dd0*/  IMAD.WIDE.U32 R4, R7, 0x8, R4 ;  /* 0x0000000807047825 */ /* 0x001fca00078e0004 */
[----:B------:R2:W-:Y:S02]  /*0de0*/  STG.E.64 desc[UR4][R4.64], R18 ;  /* 0x0000001204007986 */ /* 0x0005e4000c101b04 */
.L_x_3306:
[----:B------:R-:W-:Y:S05]  /*0df0*/  BSYNC.RELIABLE B1 ;  /* 0x0000000000017941 */ /* 0x000fea0003800100 */
.L_x_3301:
[----:B------:R-:W-:-:S13]  /*0e00*/  ISETP.GE.U32.AND P0, PT, R3, R2, PT ;  /* 0x000000020300720c */ /* 0x000fda0003f06070 */
[----:B012---:R-:W0:Y:S01]  /*0e10*/  @!P0 LDC.64 R4, c[0x0][0x398] ;  /* 0x0000e600ff048b82 */ /* 0x007e220000000a00 */
[----:B------:R-:W-:Y:S02]  /*0e20*/  @!P0 IMAD R7, R0, 0x400, R3 ;  /* 0x0000040000078824 */ /* 0x000fe400078e0203 */
[----:B------:R-:W-:Y:S02]  /*0e30*/  @!P0 VIADD R3, R3, 0x80 ;  /* 0x0000008003038836 */ /* 0x000fe40000000000 */
[----:B0-----:R-:W-:-:S05]  /*0e40*/  @!P0 IMAD.WIDE.U32 R4, R7, 0x8, R4 ;  /* 0x0000000807048825 */ /* 0x001fca00078e0004 */
[----:B------:R3:W-:Y:S02]  /*0e50*/  @!P0 STG.E.64 desc[UR4][R4.64], R16 ;  /* 0x0000001004008986 */ /* 0x0007e4000c101b04 */
.L_x_3307:
[----:B------:R-:W-:Y:S05]  /*0e60*/  BSYNC.RECONVERGENT B0 ;  /* 0x0000000000007941 */ /* 0x000fea0003800200 */
.L_x_3300:
[----:B------:R-:W-:Y:S05]  /*0e70*/  WARPSYNC.ALL ;  /* 0x0000000000007948 */ /* 0x000fea0003800000 */
[----:B------:R-:W-:-:S13]  /*0e80*/  ISETP.GE.U32.AND P0, PT, R3, R2, PT ;  /* 0x000000020300720c */ /* 0x000fda0003f06070 */
[----:B------:R-:W-:Y:S05]  /*0e90*/  @P0 EXIT ;  /* 0x000000000000094d */ /* 0x000fea0003800000 */
[----:B0123--:R-:W0:Y:S01]  /*0ea0*/  LDC.64 R4, c[0x0][0x398] ;  /* 0x0000e600ff047b82 */ /* 0x00fe220000000a00 */
[----:B------:R-:W-:-:S04]  /*0eb0*/  IMAD R3, R0, 0x400, R3 ;  /* 0x0000040000037824 */ /* 0x000fc800078e0203 */
[----:B0-----:R-:W-:-:S05]  /*0ec0*/  IMAD.WIDE.U32 R2, R3, 0x8, R4 ;  /* 0x0000000803027825 */ /* 0x001fca00078e0004 */
[----:B------:R-:W-:Y:S01]  /*0ed0*/  STG.E.64 desc[UR4][R2.64], R14 ;  /* 0x0000000e02007986 */ /* 0x000fe2000c101b04 */
[----:B------:R-:W-:Y:S05]  /*0ee0*/  EXIT ;  /* 0x000000000000794d */ /* 0x000fea0003800000 */
.L_x_3299:
[----:B------:R-:W0:Y:S01]  /*0ef0*/  S2R R29, SR_TID.X ;  /* 0x00000000001d7919 */ /* 0x000e220000002100 */
[----:B------:R-:W1:Y:S01]  /*0f00*/  LDC.64 R2, c[0x0][0x3a0] ;  /* 0x0000e800ff027b82 */ /* 0x000e620000000a00 */
[----:B------:R-:W-:Y:S01]  /*0f10*/  IMAD.SHL.U32 R0, R0, 0x400, RZ ;  /* 0x0000040000007824 */ /* 0x000fe200078e00ff */
[----:B------:R-:W2:Y:S03]  /*0f20*/  LDCU.64 UR6, c[0x0][0x388] ;  /* 0x00007100ff0677ac */ /* 0x000ea60008000a00 */
[----:B-1----:R-:W-:-:S04]  /*0f30*/  IMAD.WIDE.U32 R2, R0, 0x8, R2 ;  /* 0x0000000800027825 */ /* 0x002fc800078e0002 */
[----:B0-----:R-:W-:-:S05]  /*0f40*/  IMAD.WIDE.U32 R2, R29, 0x10, R2 ;  /* 0x000000101d027825 */ /* 0x001fca00078e0002 */
[----:B------:R-:W3:Y:S04]  /*0f50*/  LDG.E.128 R4, desc[UR4][R2.64] ;  /* 0x0000000402047981 */ /* 0x000ee8000c1e1d00 */
[----:B------:R-:W4:Y:S04]  /*0f60*/  LDG.E.128 R24, desc[UR4][R2.64+0x800] ;  /* 0x0008000402187981 */ /* 0x000f28000c1e1d00 */
[----:B------:R-:W5:Y:S04]  /*0f70*/  LDG.E.128 R16, desc[UR4][R2.64+0x1800] ;  /* 0x0018000402107981 */ /* 0x000f68000c1e1d00 */
[----:B------:R-:W2:Y:S01]  /*0f80*/  LDG.E.128 R20, desc[UR4][R2.64+0x1000] ;  /* 0x0010000402147981 */ /* 0x000ea2000c1e1d00 */
[----:B---3--:R0:W-:Y:S02]  /*0f90*/  DSETP.GT.AND P6, PT, R4, RZ, PT ;  /* 0x000000ff0400722a */ /* 0x0081e40003fc4000 */
[----:B0-----:R-:W0:Y:S02]  /*0fa0*/  LDC.64 R4, c[0x0][0x3a8] ;  /* 0x0000ea00ff047b82 */ /* 0x001e240000000a00 */
[----:B0-----:R-:W-:-:S04]  /*0fb0*/  IMAD.WIDE.U32 R4, R0, 0x8, R4 ;  /* 0x0000000800047825 */ /* 0x001fc800078e0004 */
[----:B------:R-:W-:-:S05]  /*0fc0*/  IMAD.WIDE.U32 R28, R29, 0x10, R4 ;  /* 0x000000101d1c7825 */ /* 0x000fca00078e0004 */
[----:B------:R-:W3:Y:S04]  /*0fd0*/  LDG.E.128 R8, desc[UR4][R28.64+0x800] ;  /* 0x000800041c087981 */ /* 0x000ee8000c1e1d00 */
[----:B------:R-:W5:-:S15]  /*0fe0*/  LDG.E.128 R12, desc[UR4][R28.64+0x1000] ;  /* 0x001000041c0c7981 */ /* 0x000f5e000c1e1d00 */
[----:B------:R-:W-:-:S15]  /*0ff0*/  NOP ;  /* 0x0000000000007918 */ /* 0x000fde0000000000 */
[----:B------:R-:W-:-:S15]  /*1000*/  NOP ;  /* 0x0000000000007918 */ /* 0x000fde0000000000 */
[----:B------:R-:W-:-:S02]  /*1010*/  NOP ;  /* 0x0000000000007918 */ /* 0x000fc40000000000 */
[----:B------:R0:W-:Y:S02]  /*1020*/  DSETP.GT.AND P5, PT, R6, RZ, PT ;  /* 0x000000ff0600722a */ /* 0x0001e40003fa4000 */
[----:B0-----:R-:W5:-:S15]  /*1030*/  LDG.E.128 R4, desc[UR4][R28.64] ;  /* 0x000000041c047981 */ /* 0x001f5e000c1e1d00 */
[----:B------:R-:W-:-:S15]  /*1040*/  NOP ;  /* 0x0000000000007918 */ /* 0x000fde0000000000 */
[----:B------:R-:W-:-:S15]  /*1050*/  NOP ;  /* 0x0000000000007918 */ /* 0x000fde0000000000 */
[----:B------:R-:W-:-:S15]  /*1060*/  NOP ;  /* 0x0000000000007918 */ /* 0x000fde0000000000 */
[----:B------:R-:W-:-:S02]  /*1070*/  NOP ;  /* 0x0000000000007918 */ /* 0x000fc40000000000 */
[----:B----4-:R-:W-:-:S15]  /*1080*/  DSETP.GT.AND P4, PT, R24, RZ, PT ;  /* 0x000000ff1800722a */ /* 0x010fde0003f84000 */
[----:B------:R-:W-:-:S15]  /*1090*/  NOP ;  /* 0x0000000000007918 */ /* 0x000fde0000000000 */
[----:B------:R-:W-:-:S15]  /*10a0*/  NOP ;  /* 0x0000000000007918 */ /* 0x000fde0000000000 */
[----:B------:R-:W-:-:S15]  /*10b0*/  NOP ;  /* 0x0000000000007918 */ /* 0x000fde0000000000 */
[----:B------:R-:W-:-:S04]  /*10c0*/  NOP ;  /* 0x0000000000007918 */ /* 0x000fc80000000000 */
[----:B------:R0:W-:Y:S02]  /*10d0*/  DSETP.GT.AND P3, PT, R26, RZ, PT ;  /* 0x000000ff1a00722a */ /* 0x0001e40003f64000 */
[----:B0-----:R0:W4:Y:S02]  /*10e0*/  LDG.E.128 R24, desc[UR4][R28.64+0x1800] ;  /* 0x001800041c187981 */ /* 0x001124000c1e1d00 */
[----:B0-----:R-:W0:-:S15]  /*10f0*/  S2R R29, SR_TID.X ;  /* 0x00000000001d7919 */ /* 0x001e1e0000002100 */
[----:B------:R-:W-:-:S15]  /*1100*/  NOP ;  /* 0x0000000000007918 */ /* 0x000fde0000000000 */
[----:B------:R-:W-:-:S15]  /*1110*/  NOP ;  /* 0x0000000000007918 */ /* 0x000fde0000000000 */
[----:B------:R-:W-:-:S15]  /*1120*/  NOP ;  /* 0x0000000000007918 */ /* 0x000fde0000000000 */
[----:B--2---:R-:W-:-:S15]  /*1130*/  DSETP.GT.AND P1, PT, R22, RZ, PT ;  /* 0x000000ff1600722a */ /* 0x004fde0003f24000 */
[----:B------:R-:W-:-:S15]  /*1140*/  NOP ;  /* 0x0000000000007918 */ /* 0x000fde0000000000 */
[----:B------:R-:W-:-:S15]  /*1150*/  NOP ;  /* 0x0000000000007918 */ /* 0x000fde0000000000 */
[----:B------:R-:W-:-:S15]  /*1160*/  NOP ;  /* 0x0000000000007918 */ /* 0x000fde0000000000 */
[----:B------:R-:W-:-:S04]  /*1170*/  NOP ;  /* 0x0000000000007918 */ /* 0x000fc80000000000 */
[----:B---3--:R-:W-:-:S15]  /*1180*/  DMUL R22, R10, UR6 ;  /* 0x000000060a167c28 */ /* 0x008fde0008000000 */
[----:B------:R-:W-:-:S15]  /*1190*/  NOP ;  /* 0x0000000000007918 */ /* 0x000fde0000000000 */
[----:B------:R-:W-:-:S15]  /*11a0*/  NOP ;  /* 0x0000000000007918 */ /* 0x000fde0000000000 */
[----:B------:R-:W-:-:S15]  /*11b0*/  NOP ;  /* 0x0000000000007918 */ /* 0x000fde0000000000 */
[----:B------:R-:W-:-:S04]  /*11c0*/  NOP ;  /* 0x0000000000007918 */ /* 0x000fc80000000000 */
[----:B-----5:R-:W1:Y:S02]  /*11d0*/  DMUL R2, R4, UR6 ;  /* 0x0000000604027c28 */ /* 0x020e640008000000 */
[----:B-1----:R-:W-:Y:S02]  /*11e0*/  FSEL R2, R4, R2, P6 ;  /* 0x0000000204027208 */ /* 0x002fe40003000000 */
[----:B------:R-:W-:-:S15]  /*11f0*/  FSEL R3, R5, R3, P6 ;  /* 0x0000000305037208 */ /* 0x000fde0003000000 */
[----:B------:R-:W-:-:S15]  /*1200*/  NOP ;  /* 0x0000000000007918 */ /* 0x000fde0000000000 */
[----:B------:R-:W-:-:S15]  /*1210*/  NOP ;  /* 0x0000000000007918 */ /* 0x000fde0000000000 */
[----:B------:R-:W-:-:S15]  /*1220*/  NOP ;  /* 0x0000000000007918 */ /* 0x000fde0000000000 */
[----:B------:R-:W-:-:S15]  /*1230*/  DSETP.GT.AND P6, PT, R18, RZ, PT ;  /* 0x000000ff1200722a */ /* 0x000fde0003fc4000 */
[----:B------:R-:W-:-:S15]  /*1240*/  NOP ;  /* 0x0000000000007918 */ /* 0x000fde0000000000 */
[----:B------:R-:W-:-:S15]  /*1250*/  NOP ;  /* 0x0000000000007918 */ /* 0x000fde0000000000 */
[----:B------:R-:W-:-:S15]  /*1260*/  NOP ;  /* 0x0000000000007918 */ /* 0x000fde0000000000 */
[----:B------:R-:W-:-:S04]  /*1270*/  NOP ;  /* 0x0000000000007918 */ /* 0x000fc80000000000 */
[----:B------:R-:W1:Y:S02]  /*1280*/  DMUL R4, R6, UR6 ;  /* 0x0000000606047c28 */ /* 0x000e640008000000 */
[----:B-1----:R-:W-:Y:S02]  /*1290*/  FSEL R4, R6, R4, P5 ;  /* 0x0000000406047208 */ /* 0x002fe40002800000 */
[----:B------:R-:W-:-:S15]  /*12a0*/  FSEL R5, R7, R5, P5 ;  /* 0x0000000507057208 */ /* 0x000fde0002800000 */
[----:B------:R-:W-:-:S15]  /*12b0*/  NOP ;  /* 0x0000000000007918 */ /* 0x000fde0000000000 */
[----:B------:R-:W-:-:S15]  /*12c0*/  NOP ;  /* 0x0000000000007918 */ /* 0x000fde0000000000 */
[----:B------:R-:W-:-:S15]  /*12d0*/  NOP ;  /* 0x0000000000007918 */ /* 0x000fde0000000000 */
[----:B------:R-:W1:Y:S02]  /*12e0*/  DMUL R18, R8, UR6 ;  /* 0x0000000608127c28 */ /* 0x000e640008000000 */
[----:B-1----:R-:W-:Y:S02]  /*12f0*/  FSEL R6, R8, R18, P4 ;  /* 0x0000001208067208 */ /* 0x002fe40002000000 */
[----:B------:R-:W-:Y:S02]  /*1300*/  FSEL R7, R9, R19, P4 ;  /* 0x0000001309077208 */ /* 0x000fe40002000000 */
[----:B------:R-:W-:Y:S02]  /*1310*/  FSEL R8, R10, R22, P3 ;  /* 0x000000160a087208 */ /* 0x000fe40001800000 */
[----:B------:R-:W-:Y:S02]  /*1320*/  FSEL R9, R11, R23, P3 ;  /* 0x000000170b097208 */ /* 0x000fe40001800000 */
[----:B------:R-:W1:Y:S02]  /*1330*/  LDC.64 R22, c[0x0][0x398] ;  /* 0x0000e600ff167b82 */ /* 0x000e640000000a00 */
[----:B-1----:R-:W-:-:S15]  /*1340*/  IMAD.WIDE.U32 R22, R0, 0x8, R22 ;  /* 0x0000000800167825 */ /* 0x002fde00078e0016 */
[----:B------:R-:W-:-:S15]  /*1350*/  NOP ;  /* 0x0000000000007918 */ /* 0x000fde0000000000 */
[----:B------:R-:W-:-:S15]  /*1360*/  NOP ;  /* 0x0000000000007918 */ /* 0x000fde0000000000 */
[----:B------:R-:W-:-:S07]  /*1370*/  NOP ;  /* 0x0000000000007918 */ /* 0x000fce0000000000 */
[----:B------:R-:W-:-:S15]  /*1380*/  DSETP.GT.AND P2, PT, R20, RZ, PT ;  /* 0x000000ff1400722a */ /* 0x000fde0003f44000 */
[----:B------:R-:W-:-:S15]  /*1390*/  NOP ;  /* 0x0000000000007918 */ /* 0x000fde0000000000 */
[----:B------:R-:W-:-:S15]  /*13a0*/  NOP ;  /* 0x0000000000007918 */ /* 0x000fde0000000000 */
[----:B------:R-:W-:-:S15]  /*13b0*/  NOP ;  /* 0x0000000000007918 */ /* 0x000fde0000000000 */
[----:B------:R-:W-:-:S04]  /*13c0*/  NOP ;  /* 0x0000000000007918 */ /* 0x000fc80000000000 */
[----:B------:R-:W-:-:S15]  /*13d0*/  DSETP.GT.AND P0, PT, R16, RZ, PT ;  /* 0x000000ff1000722a */ /* 0x000fde0003f04000 */
[----:B------:R-:W-:-:S15]  /*13e0*/  NOP ;  /* 0x0000000000007918 */ /* 0x000fde0000000000 */
[----:B------:R-:W-:-:S15]  /*13f0*/  NOP ;  /* 0x0000000000007918 */ /* 0x000fde0000000000 */
[----:B------:R-:W-:-:S15]  /*1400*/  NOP ;  /* 0x0000000000007918 */ /* 0x000fde0000000000 */
[----:B------:R-:W-:-:S04]  /*1410*/  NOP ;  /* 0x0000000000007918 */ /* 0x000fc80000000000 */
[----:B------:R-:W1:Y:S02]  /*1420*/  DMUL R20, R12, UR6 ;  /* 0x000000060c147c28 */ /* 0x000e640008000000 */
[----:B-1----:R-:W-:Y:S02]  /*1430*/  FSEL R11, R13, R21, P2 ;  /* 0x000000150d0b7208 */ /* 0x002fe40001000000 */
[----:B------:R-:W-:Y:S01]  /*1440*/  FSEL R0, R12, R20, P2 ;  /* 0x000000140c007208 */ /* 0x000fe20001000000 */
[----:B0-----:R-:W-:-:S15]  /*1450*/  IMAD.WIDE.U32 R20, R29, 0x10, R22 ;  /* 0x000000101d147825 */ /* 0x001fde00078e0016 */
[----:B------:R-:W-:-:S15]  /*1460*/  NOP ;  /* 0x0000000000007918 */ /* 0x000fde0000000000 */
[----:B------:R-:W-:-:S15]  /*1470*/  NOP ;  /* 0x0000000000007918 */ /* 0x000fde0000000000 */
[----:B------:R-:W-:-:S14]  /*1480*/  NOP ;  /* 0x0000000000007918 */ /* 0x000fdc0000000000 */
[----:B------:R-:W0:Y:S02]  /*1490*/  DMUL R16, R14, UR6 ;  /* 0x000000060e107c28 */ /* 0x000e240008000000 */
[----:B0-----:R-:W-:Y:S02]  /*14a0*/  FSEL R17, R15, R17, P1 ;  /* 0x000000110f117208 */ /* 0x001fe40000800000 */
[----:B------:R-:W-:Y:S01]  /*14b0*/  MOV R15, R5 ;  /* 0x00000005000f7202 */ /* 0x000fe20000000f00 */
[----:B------:R-:W-:Y:S01]  /*14c0*/  IMAD.MOV.U32 R5, RZ, RZ, R7 ;  /* 0x000000ffff057224 */ /* 0x000fe200078e0007 */
[----:B------:R-:W-:Y:S01]  /*14d0*/  FSEL R10, R14, R16, P1 ;  /* 0x000000100e0a7208 */ /* 0x000fe20000800000 */
[----:B------:R-:W-:Y:S02]  /*14e0*/  IMAD.MOV.U32 R14, RZ, RZ, R4 ;  /* 0x000000ffff0e7224 */ /* 0x000fe400078e0004 */
[----:B------:R-:W-:Y:S02]  /*14f0*/  IMAD.MOV.U32 R7, RZ, RZ, R9 ;  /* 0x000000ffff077224 */ /* 0x000fe400078e0009 */
[----:B------:R-:W-:-:S02]  /*1500*/  IMAD.MOV.U32 R4, RZ, RZ, R6 ;  /* 0x000000ffff047224 */ /* 0x000fc400078e0006 */
[----:B------:R-:W-:Y:S02]  /*1510*/  IMAD.MOV.U32 R9, RZ, RZ, R11 ;  /* 0x000000ffff097224 */ /* 0x000fe400078e000b */
[----:B------:R-:W-:Y:S02]  /*1520*/  IMAD.MOV.U32 R6, RZ, RZ, R8 ;  /* 0x000000ffff067224 */ /* 0x000fe400078e0008 */
[----:B------:R-:W-:Y:S02]  /*1530*/  IMAD.MOV.U32 R11, RZ, RZ, R17 ;  /* 0x000000ffff0b7224 */ /* 0x000fe400078e0011 */
[----:B------:R-:W-:Y:S01]  /*1540*/  IMAD.MOV.U32 R8, RZ, RZ, R0 ;  /* 0x000000ffff087224 */ /* 0x000fe200078e0000 */
[----:B------:R-:W-:Y:S04]  /*1550*/  STG.E.128 desc[UR4][R20.64+0x800], R4 ;  /* 0x0008000414007986 */ /* 0x000fe8000c101d04 */
[----:B------:R-:W-:-:S15]  /*1560*/  STG.E.128 desc[UR4][R20.64+0x1000], R8 ;  /* 0x0010000814007986 */ /* 0x000fde000c101d04 */
[----:B------:R-:W-:-:S15]  /*1570*/  NOP ;  /* 0x0000000000007918 */ /* 0x000fde0000000000 */
[----:B------:R-:W-:-:S10]  /*1580*/  NOP ;  /* 0x0000000000007918 */ /* 0x000fd40000000000 */
[----:B----4-:R-:W0:Y:S02]  /*1590*/  DMUL R18, R24, UR6 ;  /* 0x0000000618127c28 */ /* 0x010e240008000000 */
[----:B0-----:R-:W-:Y:S02]  /*15a0*/  FSEL R25, R25, R19, P0 ;  /* 0x0000001319197208 */ /* 0x001fe40000000000 */
[----:B------:R-:W-:-:S03]  /*15b0*/  FSEL R16, R24, R18, P0 ;  /* 0x0000001218107208 */ /* 0x000fc60000000000 */
[----:B------:R-:W-:-:S15]  /*15c0*/  IMAD.MOV.U32 R17, RZ, RZ, R25 ;  /* 0x000000ffff117224 */ /* 0x000fde00078e0019 */
[----:B------:R-:W-:-:S15]  /*15d0*/  NOP ;  /* 0x0000000000007918 */ /* 0x000fde0000000000 */
[----:B------:R-:W-:-:S15]  /*15e0*/  NOP ;  /* 0x0000000000007918 */ /* 0x000fde0000000000 */
[----:B------:R-:W-:-:S12]  /*15f0*/  NOP ;  /* 0x0000000000007918 */ /* 0x000fd80000000000 */
[----:B------:R-:W0:Y:S02]  /*1600*/  DMUL R12, R26, UR6 ;  /* 0x000000061a0c7c28 */ /* 0x000e240008000000 */
[----:B0-----:R-:W-:Y:S01]  /*1610*/  FSEL R18, R26, R12, P6 ;  /* 0x0000000c1a127208 */ /* 0x001fe20003000000 */
[----:B------:R-:W-:Y:S01]  /*1620*/  IMAD.MOV.U32 R12, RZ, RZ, R2 ;  /* 0x000000ffff0c7224 */ /* 0x000fe200078e0002 */
[----:B------:R-:W-:Y:S01]  /*1630*/  FSEL R19, R27, R13, P6 ;  /* 0x0000000d1b137208 */ /* 0x000fe20003000000 */
[----:B------:R-:W-:-:S04]  /*1640*/  IMAD.MOV.U32 R13, RZ, RZ, R3 ;  /* 0x000000ffff0d7224 */ /* 0x000fc800078e0003 */
[----:B------:R-:W-:Y:S04]  /*1650*/  STG.E.128 desc[UR4][R20.64+0x1800], R16 ;  /* 0x0018001014007986 */ /* 0x000fe8000c101d04 */
[----:B------:R-:W-:Y:S01]  /*1660*/  STG.E.128 desc[UR4][R20.64], R12 ;  /* 0x0000000c14007986 */ /* 0x000fe2000c101d04 */
[----:B------:R-:W-:Y:S05]  /*1670*/  EXIT ;  /* 0x000000000000794d */ /* 0x000fea0003800000 */
.L_x_3308:
        /* <DEDUP_REMOVED lines=16> */
.L_x_5677:


//--------------------- .text._ZN2at6native29vectorized_elementwise_kernelILi4EZZZNS0_66_GLOBAL__N__d53a5ca4_28_ActivationLeakyReluKernel_cu_9e10b42f_310626leaky_relu_backward_kernelERNS_18TensorIteratorBaseERKN3c106ScalarEENKUlvE_clEvENKUlvE_clEvEUlddE_St5arrayIPcLm3EEEEviT0_T1_ --------------------------
	.section	.text._ZN2at6native29vectorized_elementwise_kernelILi4EZZZNS0_66_GLOBAL__N__d53a5ca4_28_ActivationLeakyReluKernel_cu_9e10b42f_310626leaky_relu_backward_kernelERNS_18TensorIteratorBaseERKN3c106ScalarEENKUlvE_clEvENKUlvE_clEvEUlddE_St5arrayIPcLm3EEEEviT0_T1_,"ax",@progbits
	.align	128
        .global         _ZN2at6native29vectorized_elementwise_kernelILi4EZZZNS0_66_GLOBAL__N__d53a5ca4_28_ActivationLeakyReluKernel_cu_9e10b42f_310626leaky_relu_backward_kernelERNS_18TensorIteratorBaseERKN3c106ScalarEENKUlvE_clEvENKUlvE_clEvEUlddE_St5arrayIPcLm3EEEEviT0_T1_
        .type           _ZN2at6native29vectorized_elementwise_kernelILi4EZZZNS0_66_GLOBAL__N__d53a5ca4_28_ActivationLeakyReluKernel_cu_9e10b42f_310626leaky_relu_backward_kernelERNS_18TensorIteratorBaseERKN3c106ScalarEENKUlvE_clEvENKUlvE_clEvEUlddE_St5arrayIPcLm3EEEEviT0_T1_,@function
        .size           _ZN2at6native29vectorized_elementwise_kernelILi4EZZZNS0_66_GLOBAL__N__d53a5ca4_28_ActivationLeakyReluKernel_cu_9e10b42f_310626leaky_relu_backward_kernelERNS_18TensorIteratorBaseERKN3c106ScalarEENKUlvE_clEvENKUlvE_clEvEUlddE_St5arrayIPcLm3EEEEviT0_T1_,(.L_x_5678 - _ZN2at6native29vectorized_elementwise_kernelILi4EZZZNS0_66_GLOBAL__N__d53a5ca4_28_ActivationLeakyReluKernel_cu_9e10b42f_310626leaky_relu_backward_kernelERNS_18TensorIteratorBaseERKN3c106ScalarEENKUlvE_clEvENKUlvE_clEvEUlddE_St5arrayIPcLm3EEEEviT0_T1_)
        .other          _ZN2at6native29vectorized_elementwise_kernelILi4EZZZNS0_66_GLOBAL__N__d53a5ca4_28_ActivationLeakyReluKernel_cu_9e10b42f_310626leaky_relu_backward_kernelERNS_18TensorIteratorBaseERKN3c106ScalarEENKUlvE_clEvENKUlvE_clEvEUlddE_St5arrayIPcLm3EEEEviT0_T1_,@"STO_CUDA_ENTRY STV_DEFAULT"
_ZN2at6native29vectorized_elementwise_kernelILi4EZZZNS0_66_GLOBAL__N__d53a5ca4_28_ActivationLeakyReluKernel_cu_9e10b42f_310626leaky_relu_backward_kernelERNS_18TensorIteratorBaseERKN3c106ScalarEENKUlvE_clEvENKUlvE_clEvEUlddE_St5arrayIPcLm3EEEEviT0_T1_:
.text._ZN2at6native29vectorized_elementwise_kernelILi4EZZZNS0_66_GLOBAL__N__d53a5ca4_28_ActivationLeakyReluKernel_cu_9e10b42f_310626leaky_relu_backward_kernelERNS_18TensorIteratorBaseERKN3c106ScalarEENKUlvE_clEvENKUlvE_clEvEUlddE_St5arrayIPcLm3EEEEviT0_T1_:
        /* <DEDUP_REMOVED lines=96> */
[----:B------:R-:W-:Y:S01]  /*0600*/  ISETP.NE.AND P0, PT, R6, RZ, PT ;  /* 0x000000ff0600720c */ /* 0x000fe20003f05270 */
[----:B------:R-:W-:Y:S02]  /*0610*/  @!P5 VIADD R5, R5, 0x80 ;  /* 0x000000800505d836 */ /* 0x000fe40000000000 */
        /* <DEDUP_REMOVED lines=96> */
.L_x_3312:
[----:B------:R-:W-:-:S13]  /*0c20*/  ISETP.GE.U32.AND P0, PT, R3, R2, PT ;  /* 0x000000020300720c */ /* 0x000fda0003f06070 */
[----:B------:R-:W-:Y:S05]  /*0c30*/  @P0 BRA `(.L_x_3314) ;  /* 0x0000000000300947 */ /* 0x000fea0003800000 */
[----:B0-----:R-:W0:Y:S01]  /*0c40*/  LDC.64 R4, c[0x0][0x398] ;  /* 0x0000e600ff047b82 */ /* 0x001e220000000a00 */
[----:B------:R-:W-:Y:S01]  /*0c50*/  IMAD R13, R0, 0x400, R3 ;  /* 0x00000400000d7824 */ /* 0x000fe200078e0203 */
[----:B------:R-:W-:-:S03]  /*0c60*/  IADD3 R3, PT, PT, R3, 0x80, RZ ;  /* 0x0000008003037810 */ /* 0x000fc60007ffe0ff */
[----:B0-----:R-:W-:-:S05]  /*0c70*/  IMAD.WIDE.U32 R4, R13, 0x8, R4 ;  /* 0x000000080d047825 */ /* 0x001fca00078e0004 */
[----:B------:R1:W-:Y:S02]  /*0c80*/  STG.E.64 desc[UR4][R4.64], R8 ;  /* 0x0000000804007986 */ /* 0x0003e4000c101b04 */
.L_x_3313:
[----:B------:R-:W-:-:S13]  /*0c90*/  ISETP.GE.U32.AND P0, PT, R3, R2, PT ;  /* 0x000000020300720c */ /* 0x000fda0003f06070 */
[----:B------:R-:W-:Y:S05]  /*0ca0*/  @P0 BRA `(.L_x_3315) ;  /* 0x0000000000300947 */ /* 0x000fea0003800000 */
[----:B01----:R-:W0:Y:S01]  /*0cb0*/  LDC.64 R4, c[0x0][0x398] ;  /* 0x0000e600ff047b82 */ /* 0x003e220000000a00 */
[----:B------:R-:W-:Y:S02]  /*0cc0*/  IMAD R9, R0, 0x400, R3 ;  /* 0x0000040000097824 */ /* 0x000fe400078e0203 */
[----:B------:R-:W-:Y:S02]  /*0cd0*/  VIADD R3, R3, 0x80 ;  /* 0x0000008003037836 */ /* 0x000fe40000000000 */
[----:B0-----:R-:W-:-:S05]  /*0ce0*/  IMAD.WIDE.U32 R4, R9, 0x8, R4 ;  /* 0x0000000809047825 */ /* 0x001fca00078e0004 */
[----:B------:R1:W-:Y:S02]  /*0cf0*/  STG.E.64 desc[UR4][R4.64], R10 ;  /* 0x0000000a04007986 */ /* 0x0003e4000c101b04 */
.L_x_3314:
[----:B------:R-:W-:-:S13]  /*0d00*/  ISETP.GE.U32.AND P0, PT, R3, R2, PT ;  /* 0x000000020300720c */ /* 0x000fda0003f06070 */
[----:B------:R-:W-:Y:S05]  /*0d10*/  @P0 BRA `(.L_x_3316) ;  /* 0x0000000000340947 */ /* 0x000fea0003800000 */
[----:B01----:R-:W0:Y:S01]  /*0d20*/  LDC.64 R4, c[0x0][0x398] ;  /* 0x0000e600ff047b82 */ /* 0x003e220000000a00 */
[----:B------:R-:W-:Y:S02]  /*0d30*/  IMAD R9, R0, 0x400, R3 ;  /* 0x0000040000097824 */ /* 0x000fe400078e0203 */
[----:B------:R-:W-:Y:S02]  /*0d40*/  VIADD R3, R3, 0x80 ;  /* 0x0000008003037836 */ /* 0x000fe40000000000 */
[----:B0-----:R-:W-:-:S05]  /*0d50*/  IMAD.WIDE.U32 R4, R9, 0x8, R4 ;  /* 0x0000000809047825 */ /* 0x001fca00078e0004 */
[----:B------:R2:W-:Y:S02]  /*0d60*/  STG.E.64 desc[UR4][R4.64], R6 ;  /* 0x0000000604007986 */ /* 0x0005e4000c101b04 */
.L_x_3315:
        /* <DEDUP_REMOVED lines=8> */
.L_x_3316:
[----:B------:R-:W-:Y:S05]  /*0df0*/  BSYNC.RELIABLE B1 ;  /* 0x0000000000017941 */ /* 0x000fea0003800100 */
.L_x_3311:
[----:B------:R-:W-:-:S13]  /*0e00*/  ISETP.GE.U32.AND P0, PT, R3, R2, PT ;  /* 0x000000020300720c */ /* 0x000fda0003f06070 */
[----:B012---:R-:W0:Y:S01]  /*0e10*/  @!P0 LDC.64 R4, c[0x0][0x398] ;  /* 0x0000e600ff048b82 */ /* 0x007e220000000a00 */
[----:B------:R-:W-:Y:S02]  /*0e20*/  @!P0 IMAD R7, R0, 0x400, R3 ;  /* 0x0000040000078824 */ /* 0x000fe400078e0203 */
[----:B------:R-:W-:Y:S02]  /*0e30*/  @!P0 VIADD R3, R3, 0x80 ;  /* 0x0000008003038836 */ /* 0x000fe40000000000 */
[----:B0-----:R-:W-:-:S05]  /*0e40*/  @!P0 IMAD.WIDE.U32 R4, R7, 0x8, R4 ;  /* 0x0000000807048825 */ /* 0x001fca00078e0004 */
[----:B------:R3:W-:Y:S02]  /*0e50*/  @!P0 STG.E.64 desc[UR4][R4.64], R16 ;  /* 0x0000001004008986 */ /* 0x0007e4000c101b04 */
.L_x_3317:
[----:B------:R-:W-:Y:S05]  /*0e60*/  BSYNC.RECONVERGENT B0 ;  /* 0x0000000000007941 */ /* 0x000fea0003800200 */
.L_x_3310:
        /* <DEDUP_REMOVED lines=8> */
.L_x_3309:
[----:B------:R-:W0:Y:S01]  /*0ef0*/  S2R R29, SR_TID.X ;  /* 0x00000000001d7919 */ /* 0x000e220000002100 */
[----:B------:R-:W1:Y:S01]  /*0f00*/  LDC.64 R2, c[0x0][0x3a0] ;  /* 0x0000e800ff027b82 */ /* 0x000e620000000a00 */
[----:B------:R-:W-:Y:S01]  /*0f10*/  IMAD.SHL.U32 R0, R0, 0x400, RZ ;  /* 0x0000040000007824 */ /* 0x000fe200078e00ff */
[----:B------:R-:W2:Y:S06]  /*0f20*/  LDCU.64 UR6, c[0x0][0x388] ;  /* 0x00007100ff0677ac */ /* 0x000eac0008000a00 */
[----:B------:R-:W3:Y:S01]  /*0f30*/  LDC.64 R12, c[0x0][0x3a8] ;  /* 0x0000ea00ff0c7b82 */ /* 0x000ee20000000a00 */
[----:B-1----:R-:W-:-:S04]  /*0f40*/  IMAD.WIDE.U32 R2, R0, 0x8, R2 ;  /* 0x0000000800027825 */ /* 0x002fc800078e0002 */
[----:B0-----:R-:W-:-:S05]  /*0f50*/  IMAD.WIDE.U32 R2, R29, 0x20, R2 ;  /* 0x000000201d027825 */ /* 0x001fca00078e0002 */
[----:B------:R-:W4:Y:S01]  /*0f60*/  LDG.E.ENL2.256 R20, R4, desc[UR4][R2.64] ;  /* 0xfe0000040204797e */ /* 0x000f220008121914 */
[----:B---3--:R-:W-:-:S04]  /*0f70*/  IMAD.WIDE.U32 R12, R0, 0x8, R12 ;  /* 0x00000008000c7825 */ /* 0x008fc800078e000c */
[----:B------:R-:W-:-:S05]  /*0f80*/  IMAD.WIDE.U32 R28, R29, 0x20, R12 ;  /* 0x000000201d1c7825 */ /* 0x000fca00078e000c */
[----:B------:R-:W2:Y:S01]  /*0f90*/  LDG.E.ENL2.256 R16, R12, desc[UR4][R28.64] ;  /* 0xfe0000041c0c797e */ /* 0x000ea20008121910 */
[----:B----4-:R-:W-:-:S15]  /*0fa0*/  DSETP.GT.AND P6, PT, R4, RZ, PT ;  /* 0x000000ff0400722a */ /* 0x010fde0003fc4000 */
[----:B------:R-:W-:-:S15]  /*0fb0*/  NOP ;  /* 0x0000000000007918 */ /* 0x000fde0000000000 */
[----:B------:R-:W-:-:S15]  /*0fc0*/  NOP ;  /* 0x0000000000007918 */ /* 0x000fde0000000000 */
[----:B------:R-:W-:-:S15]  /*0fd0*/  NOP ;  /* 0x0000000000007918 */ /* 0x000fde0000000000 */
[----:B------:R-:W-:-:S04]  /*0fe0*/  NOP ;  /* 0x0000000000007918 */ /* 0x000fc80000000000 */
[----:B------:R0:W-:Y:S02]  /*0ff0*/  DSETP.GT.AND P5, PT, R6, RZ, PT ;  /* 0x000000ff0600722a */ /* 0x0001e40003fa4000 */
[----:B0-----:R-:W3:-:S15]  /*1000*/  LDG.E.ENL2.256 R8, R4, desc[UR4][R2.64+0x1000] ;  /* 0xfe0080040204797e */ /* 0x001ede0008121908 */
[----:B------:R-:W-:-:S15]  /*1010*/  NOP ;  /* 0x0000000000007918 */ /* 0x000fde0000000000 */
[----:B------:R-:W-:-:S15]  /*1020*/  NOP ;  /* 0x0000000000007918 */ /* 0x000fde0000000000 */
[----:B------:R-:W-:-:S15]  /*1030*/  NOP ;  /* 0x0000000000007918 */ /* 0x000fde0000000000 */
[----:B------:R-:W-:-:S02]  /*1040*/  NOP ;  /* 0x0000000000007918 */ /* 0x000fc40000000000 */
[----:B------:R-:W-:-:S15]  /*1050*/  DSETP.GT.AND P4, PT, R20, RZ, PT ;  /* 0x000000ff1400722a */ /* 0x000fde0003f84000 */
[----:B------:R-:W-:-:S15]  /*1060*/  NOP ;  /* 0x0000000000007918 */ /* 0x000fde0000000000 */
[----:B------:R-:W-:-:S15]  /*1070*/  NOP ;  /* 0x0000000000007918 */ /* 0x000fde0000000000 */
[----:B------:R-:W-:-:S15]  /*1080*/  NOP ;  /* 0x0000000000007918 */ /* 0x000fde0000000000 */
[----:B------:R-:W-:-:S04]  /*1090*/  NOP ;  /* 0x0000000000007918 */ /* 0x000fc80000000000 */
[----:B------:R0:W-:Y:S02]  /*10a0*/  DSETP.GT.AND P3, PT, R22, RZ, PT ;  /* 0x000000ff1600722a */ /* 0x0001e40003f64000 */
[----:B0-----:R-:W4:-:S15]  /*10b0*/  LDG.E.ENL2.256 R24, R20, desc[UR4][R28.64+0x1000] ;  /* 0xfe0080041c14797e */ /* 0x001f1e0008121918 */
[----:B------:R-:W-:-:S15]  /*10c0*/  NOP ;  /* 0x0000000000007918 */ /* 0x000fde0000000000 */
[----:B------:R-:W-:-:S15]  /*10d0*/  NOP ;  /* 0x0000000000007918 */ /* 0x000fde0000000000 */
[----:B------:R-:W-:-:S15]  /*10e0*/  NOP ;  /* 0x0000000000007918 */ /* 0x000fde0000000000 */
[----:B------:R-:W-:-:S02]  /*10f0*/  NOP ;  /* 0x0000000000007918 */ /* 0x000fc40000000000 */
[----:B---3--:R-:W-:-:S15]  /*1100*/  DSETP.GT.AND P2, PT, R4, RZ, PT ;  /* 0x000000ff0400722a */ /* 0x008fde0003f44000 */
        /* <DEDUP_REMOVED lines=17> */
[----:B------:R-:W0:Y:S01]  /*1220*/  S2R R17, SR_TID.X ;  /* 0x0000000000117919 */ /* 0x000e220000002100 */
[----:B------:R-:W-:-:S15]  /*1230*/  FSEL R6, R16, R6, P4 ;  /* 0x0000000610067208 */ /* 0x000fde0002000000 */
[----:B------:R-:W-:-:S15]  /*1240*/  NOP ;  /* 0x0000000000007918 */ /* 0x000fde0000000000 */
[----:B------:R-:W-:-:S15]  /*1250*/  NOP ;  /* 0x0000000000007918 */ /* 0x000fde0000000000 */
[----:B------:R-:W-:-:S14]  /*1260*/  NOP ;  /* 0x0000000000007918 */ /* 0x000fdc0000000000 */
[----:B------:R-:W1:Y:S02]  /*1270*/  DMUL R4, R14, UR6 ;  /* 0x000000060e047c28 */ /* 0x000e640008000000 */
[----:B-1----:R-:W-:Y:S02]  /*1280*/  FSEL R4, R14, R4, P5 ;  /* 0x000000040e047208 */ /* 0x002fe40002800000 */
[----:B------:R-:W-:Y:S02]  /*1290*/  FSEL R5, R15, R5, P5 ;  /* 0x000000050f057208 */ /* 0x000fe40002800000 */
[----:B------:R-:W1:Y:S02]  /*12a0*/  LDC.64 R14, c[0x0][0x398] ;  /* 0x0000e600ff0e7b82 */ /* 0x000e640000000a00 */
[----:B-1----:R-:W-:-:S15]  /*12b0*/  IMAD.WIDE.U32 R14, R0, 0x8, R14 ;  /* 0x00000008000e7825 */ /* 0x002fde00078e000e */
[----:B------:R-:W-:-:S15]  /*12c0*/  NOP ;  /* 0x0000000000007918 */ /* 0x000fde0000000000 */
[----:B------:R-:W-:-:S15]  /*12d0*/  NOP ;  /* 0x0000000000007918 */ /* 0x000fde0000000000 */
[----:B------:R-:W-:-:S11]  /*12e0*/  NOP ;  /* 0x0000000000007918 */ /* 0x000fd60000000000 */
[----:B----4-:R-:W1:Y:S02]  /*12f0*/  DMUL R28, R20, UR6 ;  /* 0x00000006141c7c28 */ /* 0x010e640008000000 */
[----:B-1----:R-:W-:Y:S02]  /*1300*/  FSEL R0, R20, R28, P2 ;  /* 0x0000001c14007208 */ /* 0x002fe40001000000 */
[----:B------:R-:W-:Y:S01]  /*1310*/  FSEL R21, R21, R29, P2 ;  /* 0x0000001d15157208 */ /* 0x000fe20001000000 */
[----:B0-----:R-:W-:-:S15]  /*1320*/  IMAD.WIDE.U32 R28, R17, 0x20, R14 ;  /* 0x00000020111c7825 */ /* 0x001fde00078e000e */
[----:B------:R-:W-:-:S15]  /*1330*/  NOP ;  /* 0x0000000000007918 */ /* 0x000fde0000000000 */
[----:B------:R-:W-:-:S15]  /*1340*/  NOP ;  /* 0x0000000000007918 */ /* 0x000fde0000000000 */
[----:B------:R-:W-:-:S14]  /*1350*/  NOP ;  /* 0x0000000000007918 */ /* 0x000fdc0000000000 */
[----:B------:R-:W-:-:S15]  /*1360*/  DSETP.GT.AND P0, PT, R8, RZ, PT ;  /* 0x000000ff0800722a */ /* 0x000fde0003f04000 */
[----:B------:R-:W-:-:S15]  /*1370*/  NOP ;  /* 0x0000000000007918 */ /* 0x000fde0000000000 */
[----:B------:R-:W-:-:S15]  /*1380*/  NOP ;  /* 0x0000000000007918 */ /* 0x000fde0000000000 */
[----:B------:R-:W-:-:S15]  /*1390*/  NOP ;  /* 0x0000000000007918 */ /* 0x000fde0000000000 */
[----:B------:R-:W-:-:S04]  /*13a0*/  NOP ;  /* 0x0000000000007918 */ /* 0x000fc80000000000 */
[----:B------:R-:W0:Y:S02]  /*13b0*/  DMUL R8, R18, UR6 ;  /* 0x0000000612087c28 */ /* 0x000e240008000000 */
[----:B0-----:R-:W-:Y:S02]  /*13c0*/  FSEL R8, R18, R8, P3 ;  /* 0x0000000812087208 */ /* 0x001fe40001800000 */
        /* <DEDUP_REMOVED lines=9> */
[----:B------:R-:W0:Y:S02]  /*1460*/  DMUL R14, R26, UR6 ;  /* 0x000000061a0e7c28 */ /* 0x000e240008000000 */
[----:B0-----:R-:W-:Y:S01]  /*1470*/  FSEL R18, R26, R14, P6 ;  /* 0x0000000e1a127208 */ /* 0x001fe20003000000 */
[----:B------:R-:W-:Y:S01]  /*1480*/  IMAD.MOV.U32 R14, RZ, RZ, R4 ;  /* 0x000000ffff0e7224 */ /* 0x000fe200078e0004 */
[----:B------:R-:W-:Y:S01]  /*1490*/  FSEL R19, R27, R15, P6 ;  /* 0x0000000f1b137208 */ /* 0x000fe20003000000 */
[----:B------:R-:W-:Y:S02]  /*14a0*/  IMAD.MOV.U32 R15, RZ, RZ, R5 ;  /* 0x000000ffff0f7224 */ /* 0x000fe400078e0005 */
[----:B------:R-:W-:Y:S02]  /*14b0*/  IMAD.MOV.U32 R4, RZ, RZ, R6 ;  /* 0x000000ffff047224 */ /* 0x000fe400078e0006 */
[----:B------:R-:W-:Y:S02]  /*14c0*/  IMAD.MOV.U32 R5, RZ, RZ, R7 ;  /* 0x000000ffff057224 */ /* 0x000fe400078e0007 */
[----:B------:R-:W-:-:S02]  /*14d0*/  IMAD.MOV.U32 R6, RZ, RZ, R8 ;  /* 0x000000ffff067224 */ /* 0x000fc400078e0008 */
[----:B------:R-:W-:Y:S02]  /*14e0*/  IMAD.MOV.U32 R7, RZ, RZ, R9 ;  /* 0x000000ffff077224 */ /* 0x000fe400078e0009 */
[----:B------:R-:W-:Y:S02]  /*14f0*/  IMAD.MOV.U32 R8, RZ, RZ, R0 ;  /* 0x000000ffff087224 */ /* 0x000fe400078e0000 */
[----:B------:R-:W-:-:S15]  /*1500*/  IMAD.MOV.U32 R9, RZ, RZ, R21 ;  /* 0x000000ffff097224 */ /* 0x000fde00078e0015 */
[----:B------:R-:W-:-:S15]  /*1510*/  NOP ;  /* 0x0000000000007918 */ /* 0x000fde0000000000 */
[----:B------:R-:W-:-:S15]  /*1520*/  NOP ;  /* 0x0000000000007918 */ /* 0x000fde0000000000 */
[----:B------:R-:W-:-:S02]  /*1530*/  NOP ;  /* 0x0000000000007918 */ /* 0x000fc40000000000 */
[----:B------:R-:W0:Y:S02]  /*1540*/  DMUL R12, R24, UR6 ;  /* 0x00000006180c7c28 */ /* 0x000e240008000000 */
[----:B0-----:R-:W-:Y:S02]  /*1550*/  FSEL R16, R24, R12, P0 ;  /* 0x0000000c18107208 */ /* 0x001fe40000000000 */
[----:B------:R-:W-:Y:S01]  /*1560*/  FSEL R17, R25, R13, P0 ;  /* 0x0000000d19117208 */ /* 0x000fe20000000000 */
[----:B------:R-:W-:Y:S01]  /*1570*/  IMAD.MOV.U32 R13, RZ, RZ, R3 ;  /* 0x000000ffff0d7224 */ /* 0x000fe200078e0003 */
[----:B------:R-:W-:-:S05]  /*1580*/  MOV R12, R2 ;  /* 0x00000002000c7202 */ /* 0x000fca0000000f00 */
[----:B------:R-:W-:-:S15]  /*1590*/  STG.E.ENL2.256 desc[UR4][R28.64], R12, R4 ;  /* 0xf800000c1c04797f */ /* 0x000fde000f121804 */
[----:B------:R-:W-:-:S15]  /*15a0*/  NOP ;  /* 0x0000000000007918 */ /* 0x000fde0000000000 */
[----:B------:R-:W-:-:S15]  /*15b0*/  NOP ;  /* 0x0000000000007918 */ /* 0x000fde0000000000 */
[----:B------:R-:W-:-:S08]  /*15c0*/  NOP ;  /* 0x0000000000007918 */ /* 0x000fd00000000000 */
[----:B------:R-:W0:Y:S02]  /*15d0*/  DMUL R10, R22, UR6 ;  /* 0x00000006160a7c28 */ /* 0x000e240008000000 */
[----:B0-----:R-:W-:Y:S02]  /*15e0*/  FSEL R10, R22, R10, P1 ;  /* 0x0000000a160a7208 */ /* 0x001fe40000800000 */
[----:B------:R-:W-:-:S05]  /*15f0*/  FSEL R11, R23, R11, P1 ;  /* 0x0000000b170b7208 */ /* 0x000fca0000800000 */
[----:B------:R-:W-:Y:S01]  /*1600*/  STG.E.ENL2.256 desc[UR4][R28.64+0x1000], R8, R16 ;  /* 0xf80080081c10797f */ /* 0x000fe2000f121804 */
[----:B------:R-:W-:Y:S05]  /*1610*/  EXIT ;  /* 0x000000000000794d */ /* 0x000fea0003800000 */
.L_x_3318:
        /* <DEDUP_REMOVED lines=14> */
.L_x_5678:


//--------------------- .text._ZN2at6native29vectorized_elementwise_kernelILi8EZZZNS0_66_GLOBAL__N__d53a5ca4_28_ActivationLeakyReluKernel_cu_9e10b42f_310626leaky_relu_backward_kernelERNS_18TensorIteratorBaseERKN3c106ScalarEENKUlvE_clEvENKUlvE_clEvEUlddE_St5arrayIPcLm3EEEEviT0_T1_ --------------------------
	.section	.text._ZN2at6native29vectorized_elementwise_kernelILi8EZZZNS0_66_GLOBAL__N__d53a5ca4_28_ActivationLeakyReluKernel_cu_9e10b42f_310626leaky_relu_backward_kernelERNS_18TensorIteratorBaseERKN3c106ScalarEENKUlvE_clEvENKUlvE_clEvEUlddE_St5arrayIPcLm3EEEEviT0_T1_,"ax",@progbits
	.align	128
        .global         _ZN2at6native29vectorized_elementwise_kernelILi8EZZZNS0_66_GLOBAL__N__d53a5ca4_28_ActivationLeakyReluKernel_cu_9e10b42f_310626leaky_relu_backward_kernelERNS_18TensorIteratorBaseERKN3c106ScalarEENKUlvE_clEvENKUlvE_clEvEUlddE_St5arrayIPcLm3EEEEviT0_T1_
        .type           _ZN2at6native29vectorized_elementwise_kernelILi8EZZZNS0_66_GLOBAL__N__d53a5ca4_28_ActivationLeakyReluKernel_cu_9e10b42f_310626leaky_relu_backward_kernelERNS_18TensorIteratorBaseERKN3c106ScalarEENKUlvE_clEvENKUlvE_clEvEUlddE_St5arrayIPcLm3EEEEviT0_T1_,@function
        .size           _ZN2at6native29vectorized_elementwise_kernelILi8EZZZNS0_66_GLOBAL__N__d53a5ca4_28_ActivationLeakyReluKernel_cu_9e10b42f_310626leaky_relu_backward_kernelERNS_18TensorIteratorBaseERKN3c106ScalarEENKUlvE_clEvENKUlvE_clEvEUlddE_St5arrayIPcLm3EEEEviT0_T1_,(.L_x_5679 - _ZN2at6native29vectorized_elementwise_kernelILi8EZZZNS0_66_GLOBAL__N__d53a5ca4_28_ActivationLeakyReluKernel_cu_9e10b42f_310626leaky_relu_backward_kernelERNS_18TensorIteratorBaseERKN3c106ScalarEENKUlvE_clEvENKUlvE_clEvEUlddE_St5arrayIPcLm3EEEEviT0_T1_)
        .other          _ZN2at6native29vectorized_elementwise_kernelILi8EZZZNS0_66_GLOBAL__N__d53a5ca4_28_ActivationLeakyReluKernel_cu_9e10b42f_310626leaky_relu_backward_kernelERNS_18TensorIteratorBaseERKN3c106ScalarEENKUlvE_clEvENKUlvE_clEvEUlddE_St5arrayIPcLm3EEEEviT0_T1_,@"STO_CUDA_ENTRY STV_DEFAULT"
_ZN2at6native29vectorized_elementwise_kernelILi8EZZZNS0_66_GLOBAL__N__d53a5ca4_28_ActivationLeakyReluKernel_cu_9e10b42f_310626leaky_relu_backward_kernelERNS_18TensorIteratorBaseERKN3c106ScalarEENKUlvE_clEvENKUlvE_clEvEUlddE_St5arrayIPcLm3EEEEviT0_T1_:
.text._ZN2at6native29vectorized_elementwise_kernelILi8EZZZNS0_66_GLOBAL__N__d53a5ca4_28_ActivationLeakyReluKernel_cu_9e10b42f_310626leaky_relu_backward_kernelERNS_18TensorIteratorBaseERKN3c106ScalarEENKUlvE_clEvENKUlvE_clEvEUlddE_St5arrayIPcLm3EEEEviT0_T1_:
[----:B------:R-:W-:Y:S01]  /*0000*/  LDC R1, c[0x0][0x37c] ;  /* 0x0000df00ff017b82 */ /* 0x000fe20000000800 */
[----:B------:R-:W-:Y:S05]  /*0010*/  EXIT ;  /* 0x000000000000794d */ /* 0x000fea0003800000 */
.L_x_3319:
        /* <DEDUP_REMOVED lines=14> */
.L_x_5679:


//--------------------- .text._ZN2at6native18elementwise_kernelILi128ELi4EZNS0_15gpu_kernel_implIZZZNS0_66_GLOBAL__N__d53a5ca4_28_ActivationLeakyReluKernel_cu_9e10b42f_310617leaky_relu_kernelERNS_18TensorIteratorBaseERKN3c106ScalarEENKUlvE_clEvENKUlvE2_clEvEUlNS6_8BFloat16EE_EEvS5_RKT_EUliE_EEviT1_ --------------------------
	.section	.text._ZN2at6native18elementwise_kernelILi128ELi4EZNS0_15gpu_kernel_implIZZZNS0_66_GLOBAL__N__d53a5ca4_28_ActivationLeakyReluKernel_cu_9e10b42f_310617leaky_relu_kernelERNS_18TensorIteratorBaseERKN3c106ScalarEENKUlvE_clEvENKUlvE2_clEvEUlNS6_8BFloat16EE_EEvS5_RKT_EUliE_EEviT1_,"ax",@progbits
	.align	128
        .global         _ZN2at6native18elementwise_kernelILi128ELi4EZNS0_15gpu_kernel_implIZZZNS0_66_GLOBAL__N__d53a5ca4_28_ActivationLeakyReluKernel_cu_9e10b42f_310617leaky_relu_kernelERNS_18TensorIteratorBaseERKN3c106ScalarEENKUlvE_clEvENKUlvE2_clEvEUlNS6_8BFloat16EE_EEvS5_RKT_EUliE_EEviT1_
        .type           _ZN2at6native18elementwise_kernelILi128ELi4EZNS0_15gpu_kernel_implIZZZNS0_66_GLOBAL__N__d53a5ca4_28_ActivationLeakyReluKernel_cu_9e10b42f_310617leaky_relu_kernelERNS_18TensorIteratorBaseERKN3c106ScalarEENKUlvE_clEvENKUlvE2_clEvEUlNS6_8BFloat16EE_EEvS5_RKT_EUliE_EEviT1_,@function
        .size           _ZN2at6native18elementwise_kernelILi128ELi4EZNS0_15gpu_kernel_implIZZZNS0_66_GLOBAL__N__d53a5ca4_28_ActivationLeakyReluKernel_cu_9e10b42f_310617leaky_relu_kernelERNS_18TensorIteratorBaseERKN3c106ScalarEENKUlvE_clEvENKUlvE2_clEvEUlNS6_8BFloat16EE_EEvS5_RKT_EUliE_EEviT1_,(.L_x_5680 - _ZN2at6native18elementwise_kernelILi128ELi4EZNS0_15gpu_kernel_implIZZZNS0_66_GLOBAL__N__d53a5ca4_28_ActivationLeakyReluKernel_cu_9e10b42f_310617leaky_relu_kernelERNS_18TensorIteratorBaseERKN3c106ScalarEENKUlvE_clEvENKUlvE2_clEvEUlNS6_8BFloat16EE_EEvS5_RKT_EUliE_EEviT1_)
        .other          _ZN2at6native18elementwise_kernelILi128ELi4EZNS0_15gpu_kernel_implIZZZNS0_66_GLOBAL__N__d53a5ca4_28_ActivationLeakyReluKernel_cu_9e10b42f_310617leaky_relu_kernelERNS_18TensorIteratorBaseERKN3c106ScalarEENKUlvE_clEvENKUlvE2_clEvEUlNS6_8BFloat16EE_EEvS5_RKT_EUliE_EEviT1_,@"STO_CUDA_ENTRY STV_DEFAULT"
_ZN2at6native18elementwise_kernelILi128ELi4EZNS0_15gpu_kernel_implIZZZNS0_66_GLOBAL__N__d53a5ca4_28_ActivationLeakyReluKernel_cu_9e10b42f_310617leaky_relu_kernelERNS_18TensorIteratorBaseERKN3c106ScalarEENKUlvE_clEvENKUlvE2_clEvEUlNS6_8BFloat16EE_EEvS5_RKT_EUliE_EEviT1_:
.text._ZN2at6native18elementwise_kernelILi128ELi4EZNS0_15gpu_kernel_implIZZZNS0_66_GLOBAL__N__d53a5ca4_28_ActivationLeakyReluKernel_cu_9e10b42f_310617leaky_relu_kernelERNS_18TensorIteratorBaseERKN3c106ScalarEENKUlvE_clEvENKUlvE2_clEvEUlNS6_8BFloat16EE_EEvS5_RKT_EUliE_EEviT1_:
[----:B------:R-:W0:Y:S01]  /*0000*/  LDC R1, c[0x0][0x37c] ;  /* 0x0000df00ff017b82 */ /* 0x000e220000000800 */
[----:B------:R-:W1:Y:S07]  /*0010*/  S2R R17, SR_TID.X ;  /* 0x0000000000117919 */ /* 0x000e6e0000002100 */
[----:B------:R-:W2:Y:S01]  /*0020*/  S2UR UR4, SR_CTAID.X ;  /* 0x00000000000479c3 */ /* 0x000ea20000002500 */
[----:B------:R-:W3:Y:S01]  /*0030*/  LDCU UR39, c[0x0][0x388] ;  /* 0x00007100ff2777ac */ /* 0x000ee20008000800 */
[----:B------:R-:W-:Y:S01]  /*0040*/  BSSY.RECONVERGENT B6, `(.L_x_3320) ;  /* 0x0000332000067945 */ /* 0x000fe20003800200 */
[----:B------:R-:W4:Y:S01]  /*0050*/  LDCU UR5, c[0x0][0x380] ;  /* 0x00007000ff0577ac */ /* 0x000f220008000800 */
[----:B------:R-:W0:Y:S01]  /*0060*/  LDCU.64 UR36, c[0x0][0x358] ;  /* 0x00006b00ff2477ac */ /* 0x000e220008000a00 */
[----:B------:R-:W0:Y:S01]  /*0070*/  LDCU.U8 UR41, c[0x0][0x5a0] ;  /* 0x0000b400ff2977ac */ /* 0x000e220008000000 */
[----:B------:R-:W0:Y:S01]  /*0080*/  LDCU.U8 UR42, c[0x0][0x5a1] ;  /* 0x0000b420ff2a77ac */ /* 0x000e220008000000 */
[----:B---3--:R-:W-:-:S02]  /*0090*/  UIADD3 UR40, UPT, UPT, UR39, -0x1, URZ ;  /* 0xffffffff27287890 */ /* 0x008fc4000fffe0ff */
[----:B--2---:R-:W-:Y:S02]  /*00a0*/  USHF.L.U32 UR4, UR4, 0x9, URZ ;  /* 0x0000000904047899 */ /* 0x004fe400080006ff */
[----:B------:R-:W-:-:S04]  /*00b0*/  UISETP.LT.U32.AND UP0, UPT, UR40, 0x18, UPT ;  /* 0x000000182800788c */ /* 0x000fc8000bf01070 */
[----:B------:R-:W-:Y:S01]  /*00c0*/  USEL UR38, UR40, 0x18, UP0 ;  /* 0x0000001828267887 */ /* 0x000fe20008000000 */
[----:B-1----:R-:W-:-:S03]  /*00d0*/  LOP3.LUT R17, R17, UR4, RZ, 0xfc, !PT ;  /* 0x0000000411117c12 */ /* 0x002fc6000f8efcff */
[----:B------:R-:W-:Y:S01]  /*00e0*/  UIADD3 UR38, UPT, UPT, UR38, 0x1, URZ ;  /* 0x0000000126267890 */ /* 0x000fe2000fffe0ff */
[----:B----4-:R-:W-:-:S13]  /*00f0*/  ISETP.GE.AND P0, PT, R17, UR5, PT ;  /* 0x0000000511007c0c */ /* 0x010fda000bf06270 */
[----:B0-----:R-:W-:Y:S05]  /*0100*/  @P0 BRA `(.L_x_3321) ;  /* 0x0000003000940947 */ /* 0x001fea0003800000 */
[----:B------:R-:W-:Y:S01]  /*0110*/  UISETP.NE.AND UP0, UPT, UR39, URZ, UPT ;  /* 0x000000ff2700728c */ /* 0x000fe2000bf05270 */
[----:B------:R-:W-:Y:S02]  /*0120*/  IMAD.MOV.U32 R0, RZ, RZ, RZ ;  /* 0x000000ffff007224 */ /* 0x000fe400078e00ff */
[----:B------:R-:W-:-:S06]  /*0130*/  IMAD.MOV.U32 R16, RZ, RZ, RZ ;  /* 0x000000ffff107224 */ /* 0x000fcc00078e00ff */
[----:B------:R-:W-:Y:S05]  /*0140*/  BRA.U !UP0, `(.L_x_3322) ;  /* 0x0000001108a87547 */ /* 0x000fea000b800000 */
[----:B------:R-:W0:Y:S01]  /*0150*/  LDCU.64 UR4, c[0x0][0x390] ;  /* 0x00007200ff0477ac */ /* 0x000e220008000a00 */
[----:B------:R-:W-:Y:S01]  /*0160*/  IMAD.MOV.U32 R16, RZ, RZ, RZ ;  /* 0x000000ffff107224 */ /* 0x000fe200078e00ff */
[----:B------:R-:W1:Y:S01]  /*0170*/  LDCU UR6, c[0x0][0x38c] ;  /* 0x00007180ff0677ac */ /* 0x000e620008000800 */
[----:B------:R-:W2:Y:S01]  /*0180*/  LDCU.64 UR8, c[0x0][0x4b8] ;  /* 0x00009700ff0877ac */ /* 0x000ea20008000a00 */
[----:B------:R-:W-:Y:S01]  /*0190*/  UISETP.NE.AND UP0, UPT, UR40, URZ, UPT ;  /* 0x000000ff2800728c */ /* 0x000fe2000bf05270 */
[----:B0-----:R-:W-:-:S05]  /*01a0*/  IMAD.HI.U32 R2, R17, UR4, R16 ;  /* 0x0000000411027c27 */ /* 0x001fca000f8e0010 */
[----:B------:R-:W-:-:S04]  /*01b0*/  SHF.R.U32.HI R3, RZ, UR5, R2 ;  /* 0x00000005ff037c19 */ /* 0x000fc80008011602 */
[----:B------:R-:W-:-:S05]  /*01c0*/  IADD3 R0, PT, PT, -R3, RZ, RZ ;  /* 0x000000ff03007210 */ /* 0x000fca0007ffe1ff */
[----:B-1----:R-:W-:-:S04]  /*01d0*/  IMAD R0, R0, UR6, R17 ;  /* 0x0000000600007c24 */ /* 0x002fc8000f8e0211 */
[C---:B--2---:R-:W-:Y:S02]  /*01e0*/  IMAD R16, R0.reuse, UR8, RZ ;  /* 0x0000000800107c24 */ /* 0x044fe4000f8e02ff */
[----:B------:R-:W-:Y:S01]  /*01f0*/  IMAD R0, R0, UR9, RZ ;  /* 0x0000000900007c24 */ /* 0x000fe2000f8e02ff */
[----:B------:R-:W-:Y:S06]  /*0200*/  BRA.U !UP0, `(.L_x_3322) ;  /* 0x0000001108787547 */ /* 0x000fec000b800000 */
[----:B------:R-:W0:Y:S01]  /*0210*/  LDCU.64 UR6, c[0x0][0x398] ;  /* 0x00007300ff0677ac */ /* 0x000e220008000a00 */
[----:B------:R-:W-:Y:S01]  /*0220*/  IMAD.MOV.U32 R2, RZ, RZ, RZ ;  /* 0x000000ffff027224 */ /* 0x000fe200078e00ff */
[----:B------:R-:W1:Y:S01]  /*0230*/  LDCU UR4, c[0x0][0x3a0] ;  /* 0x00007400ff0477ac */ /* 0x000e620008000800 */
[----:B------:R-:W2:Y:S01]  /*0240*/  LDCU.64 UR8, c[0x0][0x4c0] ;  /* 0x00009800ff0877ac */ /* 0x000ea20008000a00 */
[----:B------:R-:W-:Y:S01]  /*0250*/  UISETP.NE.AND UP0, UPT, UR38, 0x2, UPT ;  /* 0x000000022600788c */ /* 0x000fe2000bf05270 */
[----:B0-----:R-:W-:-:S05]  /*0260*/  IMAD.HI.U32 R4, R3, UR7, R2 ;  /* 0x0000000703047c27 */ /* 0x001fca000f8e0002 */
[----:B-1----:R-:W-:-:S05]  /*0270*/  SHF.R.U32.HI R5, RZ, UR4, R4 ;  /* 0x00000004ff057c19 */ /* 0x002fca0008011604 */
[----:B------:R-:W-:-:S04]  /*0280*/  IMAD.MOV R2, RZ, RZ, -R5 ;  /* 0x000000ffff027224 */ /* 0x000fc800078e0a05 */
[----:B------:R-:W-:-:S04]  /*0290*/  IMAD R3, R2, UR6, R3 ;  /* 0x0000000602037c24 */ /* 0x000fc8000f8e0203 */
[C---:B--2---:R-:W-:Y:S02]  /*02a0*/  IMAD R16, R3.reuse, UR8, R16 ;  /* 0x0000000803107c24 */ /* 0x044fe4000f8e0210 */
[----:B------:R-:W-:Y:S01]  /*02b0*/  IMAD R0, R3, UR9, R0 ;  /* 0x0000000903007c24 */ /* 0x000fe2000f8e0200 */
[----:B------:R-:W-:Y:S06]  /*02c0*/  BRA.U !UP0, `(.L_x_3322) ;  /* 0x0000001108487547 */ /* 0x000fec000b800000 */
[----:B------:R-:W0:Y:S01]  /*02d0*/  LDCU.64 UR4, c[0x0][0x3a8] ;  /* 0x00007500ff0477ac */ /* 0x000e220008000a00 */
[----:B------:R-:W-:Y:S01]  /*02e0*/  IMAD.MOV.U32 R4, RZ, RZ, RZ ;  /* 0x000000ffff047224 */ /* 0x000fe200078e00ff */
[----:B------:R-:W1:Y:S01]  /*02f0*/  LDCU UR6, c[0x0][0x3a4] ;  /* 0x00007480ff0677ac */ /* 0x000e620008000800 */
[----:B------:R-:W2:Y:S01]  /*0300*/  LDCU.64 UR8, c[0x0][0x4c8] ;  /* 0x00009900ff0877ac */ /* 0x000ea20008000a00 */
[----:B------:R-:W-:Y:S01]  /*0310*/  UISETP.NE.AND UP0, UPT, UR38, 0x3, UPT ;  /* 0x000000032600788c */ /* 0x000fe2000bf05270 */
[----:B0-----:R-:W-:-:S05]  /*0320*/  IMAD.HI.U32 R2, R5, UR4, R4 ;  /* 0x0000000405027c27 */ /* 0x001fca000f8e0004 */
[----:B------:R-:W-:-:S04]  /*0330*/  SHF.R.U32.HI R3, RZ, UR5, R2 ;  /* 0x00000005ff037c19 */ /* 0x000fc80008011602 */
[----:B------:R-:W-:-:S05]  /*0340*/  IADD3 R4, PT, PT, -R3, RZ, RZ ;  /* 0x000000ff03047210 */ /* 0x000fca0007ffe1ff */
[----:B-1----:R-:W-:-:S04]  /*0350*/  IMAD R5, R4, UR6, R5 ;  /* 0x0000000604057c24 */ /* 0x002fc8000f8e0205 */
        /* <DEDUP_REMOVED lines=258> */
[----:B------:R-:W2:Y:S02]  /*1380*/  LDCU.64 UR8, c[0x0][0x578] ;  /* 0x0000af00ff0877ac */ /* 0x000ea40008000a00 */
[----:B0-----:R-:W-:-:S05]  /*1390*/  IMAD.HI.U32 R2, R5, UR4, R4 ;  /* 0x0000000405027c27 */ /* 0x001fca000f8e0004 */
[----:B------:R-:W-:-:S04]  /*13a0*/  SHF.R.U32.HI R2, RZ, UR5, R2 ;  /* 0x00000005ff027c19 */ /* 0x000fc80008011602 */
[----:B------:R-:W-:-:S05]  /*13b0*/  IADD3 R3, PT, PT, -R2, RZ, RZ ;  /* 0x000000ff02037210 */ /* 0x000fca0007ffe1ff */
[----:B-1----:R-:W-:-:S04]  /*13c0*/  IMAD R5, R3, UR6, R5 ;  /* 0x0000000603057c24 */ /* 0x002fc8000f8e0205 */
[C---:B--2---:R-:W-:Y:S02]  /*13d0*/  IMAD R16, R5.reuse, UR8, R16 ;  /* 0x0000000805107c24 */ /* 0x044fe4000f8e0210 */
[----:B------:R-:W-:-:S07]  /*13e0*/  IMAD R0, R5, UR9, R0 ;  /* 0x0000000905007c24 */ /* 0x000fce000f8e0200 */
.L_x_3322:
        /* <DEDUP_REMOVED lines=18> */
.L_x_3326:
[----:B------:R-:W2:Y:S02]  /*1510*/  LDG.E.U8 R2, desc[UR36][R2.64] ;  /* 0x0000002402027981 */ /* 0x000ea4000c1e1100 */
[----:B--2---:R-:W-:-:S04]  /*1520*/  I2FP.F32.U32 R0, R2 ;  /* 0x0000000200007245 */ /* 0x004fc80000201000 */
[----:B------:R-:W-:Y:S01]  /*1530*/  F2FP.BF16.F32.PACK_AB R0, RZ, R0 ;  /* 0x00000000ff00723e */ /* 0x000fe200000010ff */
[----:B------:R-:W-:Y:S06]  /*1540*/  BRA `(.L_x_3328) ;  /* 0x0000000c00a47947 */ /* 0x000fec0003800000 */
.L_x_3325:
        /* <DEDUP_REMOVED lines=10> */
.L_x_3330:
[----:B------:R-:W2:Y:S02]  /*15f0*/  LDG.E R2, desc[UR36][R2.64] ;  /* 0x0000002402027981 */ /* 0x000ea4000c1e1900 */
[----:B--2---:R-:W-:-:S04]  /*1600*/  I2FP.F32.S32 R0, R2 ;  /* 0x0000000200007245 */ /* 0x004fc80000201400 */
[----:B------:R-:W-:Y:S01]  /*1610*/  F2FP.BF16.F32.PACK_AB R0, RZ, R0 ;  /* 0x00000000ff00723e */ /* 0x000fe200000010ff */
[----:B------:R-:W-:Y:S06]  /*1620*/  BRA `(.L_x_3328) ;  /* 0x0000000c006c7947 */ /* 0x000fec0003800000 */
.L_x_3329:
[----:B------:R-:W2:Y:S02]  /*1630*/  LDG.E.U16 R2, desc[UR36][R2.64] ;  /* 0x0000002402027981 */ /* 0x000ea4000c1e1500 */
[----:B--2---:R-:W0:Y:S02]  /*1640*/  I2F.S16 R0, R2 ;  /* 0x0000000200007306 */ /* 0x004e240000101400 */
[----:B0-----:R-:W-:Y:S01]  /*1650*/  F2FP.BF16.F32.PACK_AB R0, RZ, R0 ;  /* 0x00000000ff00723e */ /* 0x001fe200000010ff */
[----:B------:R-:W-:Y:S06]  /*1660*/  BRA `(.L_x_3328) ;  /* 0x0000000c005c7947 */ /* 0x000fec0003800000 */
.L_x_3324:
        /* <DEDUP_REMOVED lines=9> */
.L_x_3332:
[----:B------:R-:W2:Y:S02]  /*1700*/  LDG.E.U16 R0, desc[UR36][R2.64] ;  /* 0x0000002402007981 */ /* 0x000ea4000c1e1500 */
[----:B--2---:R-:W-:-:S05]  /*1710*/  HADD2.F32 R0, -RZ, R0.H0_H0 ;  /* 0x20000000ff007230 */ /* 0x004fca0000004100 */
[----:B------:R-:W-:Y:S01]  /*1720*/  F2FP.BF16.F32.PACK_AB R0, RZ, R0 ;  /* 0x00000000ff00723e */ /* 0x000fe200000010ff */
[----:B------:R-:W-:Y:S06]  /*1730*/  BRA `(.L_x_3328) ;  /* 0x0000000c00287947 */ /* 0x000fec0003800000 */
.L_x_3331:
        /* <DEDUP_REMOVED lines=9> */
.L_x_3334:
[----:B------:R-:W2:Y:S02]  /*17d0*/  LDG.E.U16 R2, desc[UR36][R2.64] ;  /* 0x0000002402027981 */ /* 0x000ea4000c1e1500 */
[----:B--2---:R-:W-:-:S05]  /*17e0*/  HADD2.F32 R0, -RZ, R2.H0_H0 ;  /* 0x20000002ff007230 */ /* 0x004fca0000004100 */
[----:B------:R-:W-:Y:S01]  /*17f0*/  F2FP.BF16.F32.PACK_AB R0, RZ, R0 ;  /* 0x00000000ff00723e */ /* 0x000fe200000010ff */
[----:B------:R-:W-:Y:S06]  /*1800*/  BRA `(.L_x_3328) ;  /* 0x0000000800f47947 */ /* 0x000fec0003800000 */
.L_x_3333:
        /* <DEDUP_REMOVED lines=12> */
.L_x_3323:
        /* <DEDUP_REMOVED lines=13> */
.L_x_3337:
        /* <DEDUP_REMOVED lines=12> */
.L_x_3336:
        /* <DEDUP_REMOVED lines=27> */
.L_x_3339:
        /* <DEDUP_REMOVED lines=13> */
.L_x_3338:
[----:B------:R0:W5:Y:S01]  /*1ce0*/  LDG.E.U16 R0, desc[UR36][R2.64] ;  /* 0x0000002402007981 */ /* 0x000162000c1e1500 */
[----:B------:R-:W-:Y:S05]  /*1cf0*/  BRA `(.L_x_3328) ;  /* 0x0000000400b87947 */ /* 0x000fea0003800000 */
.L_x_3335:
        /* <DEDUP_REMOVED lines=12> */
.L_x_3342:
        /* <DEDUP_REMOVED lines=21> */
.L_x_3346:
[----:B------:R-:W-:Y:S05]  /*1f10*/  BSYNC.RECONVERGENT B1 ;  /* 0x0000000000017941 */ /* 0x000fea0003800200 */
.L_x_3345:
[----:B------:R-:W-:Y:S01]  /*1f20*/  IMAD.SHL.U32 R0, R0, 0x100000, RZ ;  /* 0x0010000000007824 */ /* 0x000fe200078e00ff */
[----:B------:R-:W-:-:S04]  /*1f30*/  LEA R2, R2, 0x3b800000, 0x17 ;  /* 0x3b80000002027811 */ /* 0x000fc800078eb8ff */
[----:B------:R-:W-:-:S07]  /*1f40*/  LOP3.LUT R0, R2, R0, R7, 0xfe, !PT ;  /* 0x0000000002007212 */ /* 0x000fce00078efe07 */
.L_x_3344:
[----:B------:R-:W-:Y:S05]  /*1f50*/  BSYNC.RECONVERGENT B0 ;  /* 0x0000000000007941 */ /* 0x000fea0003800200 */
.L_x_3343:
[----:B------:R-:W-:Y:S01]  /*1f60*/  F2FP.BF16.F32.PACK_AB R0, RZ, R0 ;  /* 0x00000000ff00723e */ /* 0x000fe200000010ff */
[----:B------:R-:W-:Y:S06]  /*1f70*/  BRA `(.L_x_3328) ;  /* 0x0000000400187947 */ /* 0x000fec0003800000 */
.L_x_3341:
[----:B------:R-:W2:Y:S01]  /*1f80*/  LDG.E.U8 R3, desc[UR36][R2.64] ;  /* 0x0000002402037981 */ /* 0x000ea2000c1e1100 */
[----:B------:R-:W-:Y:S01]  /*1f90*/  BSSY.RECONVERGENT B0, `(.L_x_3347) ;  /* 0x0000018000007945 */ /* 0x000fe20003800200 */
        /* <DEDUP_REMOVED lines=19> */
.L_x_3350:
[----:B------:R-:W-:Y:S05]  /*20d0*/  BSYNC.RECONVERGENT B1 ;  /* 0x0000000000017941 */ /* 0x000fea0003800200 */
.L_x_3349:
[----:B------:R-:W-:Y:S02]  /*20e0*/  SHF.L.U32 R0, R0, 0x15, RZ ;  /* 0x0000001500007819 */ /* 0x000fe400000006ff */
[----:B------:R-:W-:-:S04]  /*20f0*/  LEA R2, R2, 0x37800000, 0x17 ;  /* 0x3780000002027811 */ /* 0x000fc800078eb8ff */
[----:B------:R-:W-:-:S07]  /*2100*/  LOP3.LUT R0, R2, R0, R7, 0xfe, !PT ;  /* 0x0000000002007212 */ /* 0x000fce00078efe07 */
.L_x_3348:
[----:B------:R-:W-:Y:S05]  /*2110*/  BSYNC.RECONVERGENT B0 ;  /* 0x0000000000007941 */ /* 0x000fea0003800200 */
.L_x_3347:
[----:B------:R-:W-:Y:S01]  /*2120*/  F2FP.BF16.F32.PACK_AB R0, RZ, R0 ;  /* 0x00000000ff00723e */ /* 0x000fe200000010ff */
[----:B------:R-:W-:Y:S06]  /*2130*/  BRA `(.L_x_3328) ;  /* 0x0000000000a87947 */ /* 0x000fec0003800000 */
.L_x_3340:
[----:B------:R-:W-:-:S09]  /*2140*/  UISETP.NE.AND UP0, UPT, UR4, 0x1c, UPT ;  /* 0x0000001c0400788c */ /* 0x000fd2000bf05270 */
[----:B------:R-:W-:Y:S05]  /*2150*/  BRA.U !UP0, `(.L_x_3351) ;  /* 0x0000000108947547 */ /* 0x000fea000b800000 */
[----:B------:R-:W-:-:S09]  /*2160*/  UISETP.NE.AND UP0, UPT, UR4, 0x1d, UPT ;  /* 0x0000001d0400788c */ /* 0x000fd2000bf05270 */
[----:B------:R-:W-:Y:S05]  /*2170*/  BRA.U !UP0, `(.L_x_3352) ;  /* 0x00000001087c7547 */ /* 0x000fea000b800000 */
[----:B------:R-:W-:-:S09]  /*2180*/  UISETP.NE.AND UP0, UPT, UR4, 0x2c, UPT ;  /* 0x0000002c0400788c */ /* 0x000fd2000bf05270 */
[----:B------:R-:W-:Y:S05]  /*2190*/  BRA.U !UP0, `(.L_x_3353) ;  /* 0x0000000108487547 */ /* 0x000fea000b800000 */
.L_x_3327:
        /* <DEDUP_REMOVED lines=16> */
.L_x_3354:
[----:B------:R-:W-:Y:S01]  /*22a0*/  PRMT R0, RZ, 0x7610, R0 ;  /* 0x00007610ff007816 */ /* 0x000fe20000000000 */
[----:B------:R-:W-:Y:S06]  /*22b0*/  BRA `(.L_x_3328) ;  /* 0x0000000000487947 */ /* 0x000fec0003800000 */
.L_x_3353:
        /* <DEDUP_REMOVED lines=8> */
.L_x_3356:
[----:B------:R-:W-:Y:S05]  /*2340*/  BSYNC.RECONVERGENT B0 ;  /* 0x0000000000007941 */ /* 0x000fea0003800200 */
.L_x_3355:
[----:B------:R-:W-:Y:S01]  /*2350*/  F2FP.BF16.F32.PACK_AB R0, RZ, R0 ;  /* 0x00000000ff00723e */ /* 0x000fe200000010ff */
[----:B------:R-:W-:Y:S06]  /*2360*/  BRA `(.L_x_3328) ;  /* 0x00000000001c7947 */ /* 0x000fec0003800000 */
.L_x_3352:
[----:B------:R-:W2:Y:S02]  /*2370*/  LDG.E.64 R2, desc[UR36][R2.64] ;  /* 0x0000002402027981 */ /* 0x000ea4000c1e1b00 */
[----:B--2---:R-:W0:Y:S02]  /*2380*/  I2F.U64 R0, R2 ;  /* 0x0000000200007312 */ /* 0x004e240000301000 */
[----:B0-----:R-:W-:Y:S01]  /*2390*/  F2FP.BF16.F32.PACK_AB R0, RZ, R0 ;  /* 0x00000000ff00723e */ /* 0x001fe200000010ff */
[----:B------:R-:W-:Y:S06]  /*23a0*/  BRA `(.L_x_3328) ;  /* 0x00000000000c7947 */ /* 0x000fec0003800000 */
.L_x_3351:
[----:B------:R-:W2:Y:S02]  /*23b0*/  LDG.E R2, desc[UR36][R2.64] ;  /* 0x0000002402027981 */ /* 0x000ea4000c1e1900 */
[----:B--2---:R-:W-:-:S04]  /*23c0*/  I2FP.F32.U32 R0, R2 ;  /* 0x0000000200007245 */ /* 0x004fc80000201000 */
[----:B------:R-:W-:-:S07]  /*23d0*/  F2FP.BF16.F32.PACK_AB R0, RZ, R0 ;  /* 0x00000000ff00723e */ /* 0x000fce00000010ff */
.L_x_3328:
[----:B------:R-:W1:Y:S01]  /*23e0*/  LDCU UR5, c[0x0][0x590] ;  /* 0x0000b200ff0577ac */ /* 0x000e620008000800 */
[----:B-----5:R-:W-:Y:S01]  /*23f0*/  IMAD.U32 R0, R0, 0x10000, RZ ;  /* 0x0001000000007824 */ /* 0x020fe200078e00ff */
[----:B------:R-:W0:Y:S04]  /*2400*/  LDCU.64 UR6, c[0x0][0x580] ;  /* 0x0000b000ff0677ac */ /* 0x000e280008000a00 */
[----:B------:R-:W-:Y:S01]  /*2410*/  FSETP.GT.FTZ.AND P0, PT, R0, RZ, PT ;  /* 0x000000ff0000720b */ /* 0x000fe20003f14000 */
[----:B------:R-:W-:-:S04]  /*2420*/  UPRMT UR4, UR41, 0x9910, URZ ;  /* 0x0000991029047896 */ /* 0x000fc800080000ff */
[----:B------:R-:W-:-:S08]  /*2430*/  UISETP.GT.AND UP0, UPT, UR4, 0x9, UPT ;  /* 0x000000090400788c */ /* 0x000fd0000bf04270 */
[----:B-1----:R-:W-:Y:S01]  /*2440*/  @!P0 FMUL.FTZ R0, R0, UR5 ;  /* 0x0000000500008c20 */ /* 0x002fe20008410000 */
[----:B0-----:R-:W-:-:S03]  /*2450*/  IADD3 R2, P0, PT, R16, UR6, RZ ;  /* 0x0000000610027c10 */ /* 0x001fc6000ff1e0ff */
[----:B------:R0:W1:Y:S02]  /*2460*/  F2F.BF16.F32 R5, R0 ;  /* 0x0000000000057304 */ /* 0x0000640000202000 */
[----:B------:R-:W-:Y:S01]  /*2470*/  IMAD.X R3, RZ, RZ, UR7, P0 ;  /* 0x00000007ff037e24 */ /* 0x000fe200080e06ff */
        /* <DEDUP_REMOVED lines=9> */
[----:B01----:R-:W-:-:S04]  /*2510*/  IMAD.U32 R0, R5, 0x10000, RZ ;  /* 0x0001000005007824 */ /* 0x003fc800078e00ff */
[----:B------:R-:W0:Y:S02]  /*2520*/  F2I.FTZ.TRUNC.NTZ R5, R0 ;  /* 0x0000000000057305 */ /* 0x000e24000021f100 */
[----:B0-----:R0:W-:Y:S01]  /*2530*/  STG.E.U8 desc[UR36][R2.64], R5 ;  /* 0x0000000502007986 */ /* 0x0011e2000c101124 */
[----:B------:R-:W-:Y:S05]  /*2540*/  BRA `(.L_x_3362) ;  /* 0x0000000c00807947 */ /* 0x000fea0003800000 */
.L_x_3360:
[----:B-1----:R-:W-:-:S06]  /*2550*/  SHF.L.U32 R5, R5, 0x10, RZ ;  /* 0x0000001005057819 */ /* 0x002fcc00000006ff */
[----:B------:R-:W1:Y:S02]  /*2560*/  F2I.S64.TRUNC R4, R5 ;  /* 0x0000000500047311 */ /* 0x000e64000020d900 */
[----:B-1----:R4:W-:Y:S01]  /*2570*/  STG.E.U8 desc[UR36][R2.64], R4 ;  /* 0x0000000402007986 */ /* 0x0029e2000c101124 */
[----:B------:R-:W-:Y:S05]  /*2580*/  BRA `(.L_x_3362) ;  /* 0x0000000c00707947 */ /* 0x000fea0003800000 */
.L_x_3359:
[----:B------:R-:W-:-:S09]  /*2590*/  UISETP.NE.AND UP0, UPT, UR4, 0x2, UPT ;  /* 0x000000020400788c */ /* 0x000fd2000bf05270 */
[----:B------:R-:W-:Y:S05]  /*25a0*/  BRA.U !UP0, `(.L_x_3363) ;  /* 0x0000000108307547 */ /* 0x000fea000b800000 */
[----:B------:R-:W-:-:S09]  /*25b0*/  UISETP.NE.AND UP0, UPT, UR4, 0x3, UPT ;  /* 0x000000030400788c */ /* 0x000fd2000bf05270 */
[----:B------:R-:W-:Y:S05]  /*25c0*/  BRA.U !UP0, `(.L_x_3364) ;  /* 0x0000000108187547 */ /* 0x000fea000b800000 */
[----:B------:R-:W-:-:S09]  /*25d0*/  UISETP.NE.AND UP0, UPT, UR4, 0x4, UPT ;  /* 0x000000040400788c */ /* 0x000fd2000bf05270 */
[----:B------:R-:W-:Y:S05]  /*25e0*/  BRA.U UP0, `(.L_x_3361) ;  /* 0x0000000900b87547 */ /* 0x000fea000b800000 */
[----:B-1----:R-:W-:-:S06]  /*25f0*/  IMAD.U32 R5, R5, 0x10000, RZ ;  /* 0x0001000005057824 */ /* 0x002fcc00078e00ff */
[----:B------:R-:W1:Y:S02]  /*2600*/  F2I.S64.TRUNC R4, R5 ;  /* 0x0000000500047311 */ /* 0x000e64000020d900 */
[----:B-1----:R1:W-:Y:S01]  /*2610*/  STG.E.64 desc[UR36][R2.64], R4 ;  /* 0x0000000402007986 */ /* 0x0023e2000c101b24 */
[----:B------:R-:W-:Y:S05]  /*2620*/  BRA `(.L_x_3362) ;  /* 0x0000000c00487947 */ /* 0x000fea0003800000 */
.L_x_3364:
[----:B-1----:R-:W-:-:S06]  /*2630*/  IMAD.U32 R5, R5, 0x10000, RZ ;  /* 0x0001000005057824 */ /* 0x002fcc00078e00ff */
[----:B------:R-:W1:Y:S02]  /*2640*/  F2I.FTZ.TRUNC.NTZ R5, R5 ;  /* 0x0000000500057305 */ /* 0x000e64000021f100 */
[----:B-1----:R2:W-:Y:S01]  /*2650*/  STG.E desc[UR36][R2.64], R5 ;  /* 0x0000000502007986 */ /* 0x0025e2000c101924 */
[----:B------:R-:W-:Y:S05]  /*2660*/  BRA `(.L_x_3362) ;  /* 0x0000000c00387947 */ /* 0x000fea0003800000 */
.L_x_3363:
[----:B-1----:R-:W-:-:S06]  /*2670*/  IMAD.U32 R5, R5, 0x10000, RZ ;  /* 0x0001000005057824 */ /* 0x002fcc00078e00ff */
[----:B------:R-:W1:Y:S02]  /*2680*/  F2I.FTZ.TRUNC.NTZ R5, R5 ;  /* 0x0000000500057305 */ /* 0x000e64000021f100 */
[----:B-1----:R3:W-:Y:S01]  /*2690*/  STG.E.U16 desc[UR36][R2.64], R5 ;  /* 0x0000000502007986 */ /* 0x0027e2000c101524 */
[----:B------:R-:W-:Y:S05]  /*26a0*/  BRA `(.L_x_3362) ;  /* 0x0000000c00287947 */ /* 0x000fea0003800000 */
.L_x_3358:
[----:B------:R-:W-:-:S09]  /*26b0*/  UISETP.GT.AND UP0, UPT, UR4, 0x6, UPT ;  /* 0x000000060400788c */ /* 0x000fd2000bf04270 */
[----:B------:R-:W-:Y:S05]  /*26c0*/  BRA.U UP0, `(.L_x_3365) ;  /* 0x00000001002c7547 */ /* 0x000fea000b800000 */
[----:B------:R-:W-:-:S09]  /*26d0*/  UISETP.NE.AND UP0, UPT, UR4, 0x5, UPT ;  /* 0x000000050400788c */ /* 0x000fd2000bf05270 */
[----:B------:R-:W-:Y:S05]  /*26e0*/  BRA.U !UP0, `(.L_x_3366) ;  /* 0x0000000108147547 */ /* 0x000fea000b800000 */
[----:B------:R-:W-:-:S09]  /*26f0*/  UISETP.NE.AND UP0, UPT, UR4, 0x6, UPT ;  /* 0x000000060400788c */ /* 0x000fd2000bf05270 */
[----:B------:R-:W-:Y:S05]  /*2700*/  BRA.U UP0, `(.L_x_3361) ;  /* 0x0000000900707547 */ /* 0x000fea000b800000 */
[----:B-1----:R-:W-:-:S05]  /*2710*/  SHF.L.U32 R5, R5, 0x10, RZ ;  /* 0x0000001005057819 */ /* 0x002fca00000006ff */
[----:B------:R1:W-:Y:S01]  /*2720*/  STG.E desc[UR36][R2.64], R5 ;  /* 0x0000000502007986 */ /* 0x0003e2000c101924 */
[----:B------:R-:W-:Y:S05]  /*2730*/  BRA `(.L_x_3362) ;  /* 0x0000000c00047947 */ /* 0x000fea0003800000 */
.L_x_3366:
[----:B01----:R-:W-:-:S05]  /*2740*/  IMAD.U32 R0, R5, 0x10000, RZ ;  /* 0x0001000005007824 */ /* 0x003fca00078e00ff */
[----:B------:R-:W-:-:S05]  /*2750*/  F2FP.F16.F32.PACK_AB R0, RZ, R0 ;  /* 0x00000000ff00723e */ /* 0x000fca00000000ff */
[----:B------:R0:W-:Y:S01]  /*2760*/  STG.E.U16 desc[UR36][R2.64], R0 ;  /* 0x0000000002007986 */ /* 0x0001e2000c101524 */
[----:B------:R-:W-:Y:S05]  /*2770*/  BRA `(.L_x_3362) ;  /* 0x0000000800f47947 */ /* 0x000fea0003800000 */
.L_x_3365:
        /* <DEDUP_REMOVED lines=10> */
.L_x_3368:
[----:B-1----:R-:W-:-:S04]  /*2820*/  SHF.L.U32 R5, R5, 0x10, RZ ;  /* 0x0000001005057819 */ /* 0x002fc800000006ff */
[----:B------:R-:W-:-:S04]  /*2830*/  F2FP.F16.F32.PACK_AB R5, RZ, R5 ;  /* 0x00000005ff05723e */ /* 0x000fc800000000ff */
[----:B------:R-:W-:-:S05]  /*2840*/  PRMT R5, R5, 0x5410, RZ ;  /* 0x0000541005057816 */ /* 0x000fca00000000ff */
[----:B------:R1:W-:Y:S01]  /*2850*/  STG.E desc[UR36][R2.64], R5 ;  /* 0x0000000502007986 */ /* 0x0003e2000c101924 */
[----:B------:R-:W-:Y:S05]  /*2860*/  BRA `(.L_x_3362) ;  /* 0x0000000800b87947 */ /* 0x000fea0003800000 */
.L_x_3367:
[----:B-1----:R-:W-:-:S04]  /*2870*/  IMAD.U32 R4, R5, 0x10000, RZ ;  /* 0x0001000005047824 */ /* 0x002fc800078e00ff */
[----:B------:R-:W-:-:S06]  /*2880*/  FMUL.FTZ R4, R4, 1 ;  /* 0x3f80000004047820 */ /* 0x000fcc0000410000 */
[----:B------:R-:W1:Y:S02]  /*2890*/  F2F.F64.F32 R4, R4 ;  /* 0x0000000400047310 */ /* 0x000e640000201800 */
[----:B-1----:R1:W-:Y:S01]  /*28a0*/  STG.E.64 desc[UR36][R2.64], R4 ;  /* 0x0000000402007986 */ /* 0x0023e2000c101b24 */
[----:B------:R-:W-:Y:S05]  /*28b0*/  BRA `(.L_x_3362) ;  /* 0x0000000800a47947 */ /* 0x000fea0003800000 */
.L_x_3357:
        /* <DEDUP_REMOVED lines=13> */
.L_x_3371:
[----:B-1----:R-:W-:Y:S01]  /*2990*/  IMAD.U32 R5, R5, 0x10000, RZ ;  /* 0x0001000005057824 */ /* 0x002fe200078e00ff */
[----:B------:R-:W-:-:S03]  /*29a0*/  CS2R R6, SRZ ;  /* 0x0000000000067805 */ /* 0x000fc6000001ff00 */
[----:B------:R-:W-:-:S06]  /*29b0*/  FMUL.FTZ R5, R5, 1 ;  /* 0x3f80000005057820 */ /* 0x000fcc0000410000 */
[----:B------:R-:W1:Y:S02]  /*29c0*/  F2F.F64.F32 R4, R5 ;  /* 0x0000000500047310 */ /* 0x000e640000201800 */
[----:B-1----:R1:W-:Y:S01]  /*29d0*/  STG.E.128 desc[UR36][R2.64], R4 ;  /* 0x0000000402007986 */ /* 0x0023e2000c101d24 */
[----:B------:R-:W-:Y:S05]  /*29e0*/  BRA `(.L_x_3362) ;  /* 0x0000000800587947 */ /* 0x000fea0003800000 */
.L_x_3370:
[----:B------:R-:W-:-:S09]  /*29f0*/  UISETP.NE.AND UP0, UPT, UR4, 0xf, UPT ;  /* 0x0000000f0400788c */ /* 0x000fd2000bf05270 */
[----:B------:R-:W-:Y:S05]  /*2a00*/  BRA.U !UP0, `(.L_x_3372) ;  /* 0x0000000108a07547 */ /* 0x000fea000b800000 */
[----:B------:R-:W-:-:S09]  /*2a10*/  UISETP.NE.AND UP0, UPT, UR4, 0x17, UPT ;  /* 0x000000170400788c */ /* 0x000fd2000bf05270 */
[----:B------:R-:W-:Y:S05]  /*2a20*/  BRA.U !UP0, `(.L_x_3373) ;  /* 0x00000001084c7547 */ /* 0x000fea000b800000 */
[----:B------:R-:W-:-:S09]  /*2a30*/  UISETP.NE.AND UP0, UPT, UR4, 0x18, UPT ;  /* 0x000000180400788c */ /* 0x000fd2000bf05270 */
[----:B------:R-:W-:Y:S05]  /*2a40*/  BRA.U UP0, `(.L_x_3361) ;  /* 0x0000000500a07547 */ /* 0x000fea000b800000 */
[----:B-1----:R-:W-:Y:S01]  /*2a50*/  SHF.L.U32 R7, R5, 0x10, RZ ;  /* 0x0000001005077819 */ /* 0x002fe200000006ff */
[----:B------:R-:W-:Y:S01]  /*2a60*/  BSSY.RECONVERGENT B0, `(.L_x_3374) ;  /* 0x000000c000007945 */ /* 0x000fe20003800200 */
[----:B0-----:R-:W-:Y:S02]  /*2a70*/  IMAD.MOV.U32 R0, RZ, RZ, 0x7f ;  /* 0x0000007fff007424 */ /* 0x001fe400078e00ff */
        /* <DEDUP_REMOVED lines=10> */
.L_x_3375:
[----:B------:R-:W-:Y:S05]  /*2b20*/  BSYNC.RECONVERGENT B0 ;  /* 0x0000000000007941 */ /* 0x000fea0003800200 */
.L_x_3374:
[----:B------:R-:W-:-:S05]  /*2b30*/  LOP3.LUT R5, R0, 0x80, R5, 0xf8, !PT ;  /* 0x0000008000057812 */ /* 0x000fca00078ef805 */
[----:B------:R0:W-:Y:S01]  /*2b40*/  STG.E.U8 desc[UR36][R2.64], R5 ;  /* 0x0000000502007986 */ /* 0x0001e2000c101124 */
[----:B------:R-:W-:Y:S05]  /*2b50*/  BRA `(.L_x_3362) ;  /* 0x0000000400fc7947 */ /* 0x000fea0003800000 */
.L_x_3373:
[----:B-1----:R-:W-:Y:S01]  /*2b60*/  IMAD.U32 R7, R5, 0x10000, RZ ;  /* 0x0001000005077824 */ /* 0x002fe200078e00ff */
[----:B------:R-:W-:Y:S04]  /*2b70*/  BSSY.RECONVERGENT B0, `(.L_x_3376) ;  /* 0x000000e000007945 */ /* 0x000fe80003800200 */
[----:B------:R-:W-:Y:S02]  /*2b80*/  LOP3.LUT R6, R7, 0x7fffffff, RZ, 0xc0, !PT ;  /* 0x7fffffff07067812 */ /* 0x000fe400078ec0ff */
[----:B------:R-:W-:Y:S02]  /*2b90*/  SHF.R.U32.HI R5, RZ, 0x18, R7 ;  /* 0x00000018ff057819 */ /* 0x000fe40000011607 */
[----:B------:R-:W-:-:S13]  /*2ba0*/  ISETP.GE.U32.AND P1, PT, R6, 0x47800000, PT ;  /* 0x478000000600780c */ /* 0x000fda0003f26070 */
[----:B0-----:R-:W-:Y:S01]  /*2bb0*/  @P1 IMAD.MOV.U32 R0, RZ, RZ, 0x7f ;  /* 0x0000007fff001424 */ /* 0x001fe200078e00ff */
        /* <DEDUP_REMOVED lines=9> */
.L_x_3377:
[----:B------:R-:W-:Y:S05]  /*2c50*/  BSYNC.RECONVERGENT B0 ;  /* 0x0000000000007941 */ /* 0x000fea0003800200 */
.L_x_3376:
[----:B------:R-:W-:-:S05]  /*2c60*/  LOP3.LUT R5, R0, 0x80, R5, 0xf8, !PT ;  /* 0x0000008000057812 */ /* 0x000fca00078ef805 */
[----:B------:R0:W-:Y:S01]  /*2c70*/  STG.E.U8 desc[UR36][R2.64], R5 ;  /* 0x0000000502007986 */ /* 0x0001e2000c101124 */
[----:B------:R-:W-:Y:S05]  /*2c80*/  BRA `(.L_x_3362) ;  /* 0x0000000400b07947 */ /* 0x000fea0003800000 */
.L_x_3372:
[----:B-1----:R1:W-:Y:S01]  /*2c90*/  STG.E.U16 desc[UR36][R2.64], R5 ;  /* 0x0000000502007986 */ /* 0x0023e2000c101524 */
[----:B------:R-:W-:Y:S05]  /*2ca0*/  BRA `(.L_x_3362) ;  /* 0x0000000400a87947 */ /* 0x000fea0003800000 */
.L_x_3369:
        /* <DEDUP_REMOVED lines=9> */
[----:B------:R-:W1:Y:S02]  /*2d40*/  F2I.FTZ.U32.TRUNC.NTZ R5, R5 ;  /* 0x0000000500057305 */ /* 0x000e64000021f000 */
[----:B-1----:R1:W-:Y:S01]  /*2d50*/  STG.E.U16 desc[UR36][R2.64], R5 ;  /* 0x0000000502007986 */ /* 0x0023e2000c101524 */
[----:B------:R-:W-:Y:S05]  /*2d60*/  BRA `(.L_x_3362) ;  /* 0x0000000400787947 */ /* 0x000fea0003800000 */
.L_x_3380:
[----:B-1----:R-:W-:Y:S01]  /*2d70*/  IMAD.U32 R5, R5, 0x10000, RZ ;  /* 0x0001000005057824 */ /* 0x002fe200078e00ff */
[----:B------:R-:W-:Y:S01]  /*2d80*/  BSSY.RECONVERGENT B0, `(.L_x_3381) ;  /* 0x0000014000007945 */ /* 0x000fe20003800200 */
[----:B0-----:R-:W-:-:S03]  /*2d90*/  IMAD.MOV.U32 R0, RZ, RZ, 0x80 ;  /* 0x00000080ff007424 */ /* 0x001fc600078e00ff */
        /* <DEDUP_REMOVED lines=10> */
.L_x_3383:
[----:B------:R-:W-:-:S04]  /*2e40*/  SHF.R.U32.HI R0, RZ, 0x14, R5 ;  /* 0x00000014ff007819 */ /* 0x000fc80000011605 */
[----:B------:R-:W-:-:S04]  /*2e50*/  LOP3.LUT R0, R0, 0x1, RZ, 0xc0, !PT ;  /* 0x0000000100007812 */ /* 0x000fc800078ec0ff */
[----:B------:R-:W-:-:S04]  /*2e60*/  IADD3 R0, PT, PT, R5, 0x487ffff, R0 ;  /* 0x0487ffff05007810 */ /* 0x000fc80007ffe000 */
[----:B------:R-:W-:-:S04]  /*2e70*/  SHF.R.U32.HI R0, RZ, 0x14, R0 ;  /* 0x00000014ff007819 */ /* 0x000fc80000011600 */
[----:B------:R-:W-:-:S07]  /*2e80*/  LOP3.LUT R4, R0, 0xff, RZ, 0xc0, !PT ;  /* 0x000000ff00047812 */ /* 0x000fce00078ec0ff */
.L_x_3384:
[----:B------:R-:W-:-:S04]  /*2e90*/  SHF.R.U32.HI R5, RZ, 0x18, R5 ;  /* 0x00000018ff057819 */ /* 0x000fc80000011605 */
[----:B------:R-:W-:-:S04]  /*2ea0*/  LOP3.LUT R4, R4, 0x80, R5, 0xf8, !PT ;  /* 0x0000008004047812 */ /* 0x000fc800078ef805 */
[----:B------:R-:W-:-:S07]  /*2eb0*/  PRMT R0, R4, 0x7610, R0 ;  /* 0x0000761004007816 */ /* 0x000fce0000000000 */
.L_x_3382:
[----:B------:R-:W-:Y:S05]  /*2ec0*/  BSYNC.RECONVERGENT B0 ;  /* 0x0000000000007941 */ /* 0x000fea0003800200 */
.L_x_3381:
[----:B------:R0:W-:Y:S01]  /*2ed0*/  STG.E.U8 desc[UR36][R2.64], R0 ;  /* 0x0000000002007986 */ /* 0x0001e2000c101124 */
[----:B------:R-:W-:Y:S05]  /*2ee0*/  BRA `(.L_x_3362) ;  /* 0x0000000400187947 */ /* 0x000fea0003800000 */
.L_x_3379:
[----:B-1----:R-:W-:Y:S01]  /*2ef0*/  IMAD.U32 R5, R5, 0x10000, RZ ;  /* 0x0001000005057824 */ /* 0x002fe200078e00ff */
[----:B------:R-:W-:Y:S01]  /*2f00*/  BSSY.RECONVERGENT B0, `(.L_x_3385) ;  /* 0x0000014000007945 */ /* 0x000fe20003800200 */
[----:B0-----:R-:W-:-:S03]  /*2f10*/  MOV R0, 0x80 ;  /* 0x0000008000007802 */ /* 0x001fc60000000f00 */
        /* <DEDUP_REMOVED lines=10> */
.L_x_3387:
[----:B------:R-:W-:-:S04]  /*2fc0*/  SHF.R.U32.HI R0, RZ, 0x15, R5 ;  /* 0x00000015ff007819 */ /* 0x000fc80000011605 */
[----:B------:R-:W-:-:S04]  /*2fd0*/  LOP3.LUT R0, R0, 0x1, RZ, 0xc0, !PT ;  /* 0x0000000100007812 */ /* 0x000fc800078ec0ff */
[----:B------:R-:W-:-:S04]  /*2fe0*/  IADD3 R0, PT, PT, R5, 0x88fffff, R0 ;  /* 0x088fffff05007810 */ /* 0x000fc80007ffe000 */
[----:B------:R-:W-:-:S04]  /*2ff0*/  SHF.R.U32.HI R0, RZ, 0x15, R0 ;  /* 0x00000015ff007819 */ /* 0x000fc80000011600 */
[----:B------:R-:W-:-:S07]  /*3000*/  LOP3.LUT R4, R0, 0xff, RZ, 0xc0, !PT ;  /* 0x000000ff00047812 */ /* 0x000fce00078ec0ff */
.L_x_3388:
[----:B------:R-:W-:-:S04]  /*3010*/  SHF.R.U32.HI R5, RZ, 0x18, R5 ;  /* 0x00000018ff057819 */ /* 0x000fc80000011605 */
[----:B------:R-:W-:-:S04]  /*3020*/  LOP3.LUT R4, R4, 0x80, R5, 0xf8, !PT ;  /* 0x0000008004047812 */ /* 0x000fc800078ef805 */
[----:B------:R-:W-:-:S07]  /*3030*/  PRMT R0, R4, 0x7610, R0 ;  /* 0x0000761004007816 */ /* 0x000fce0000000000 */
.L_x_3386:
[----:B------:R-:W-:Y:S05]  /*3040*/  BSYNC.RECONVERGENT B0 ;  /* 0x0000000000007941 */ /* 0x000fea0003800200 */
.L_x_3385:
[----:B------:R0:W-:Y:S01]  /*3050*/  STG.E.U8 desc[UR36][R2.64], R0 ;  /* 0x0000000002007986 */ /* 0x0001e2000c101124 */
[----:B------:R-:W-:Y:S05]  /*3060*/  BRA `(.L_x_3362) ;  /* 0x0000000000b87947 */ /* 0x000fea0003800000 */
.L_x_3378:
[----:B------:R-:W-:-:S09]  /*3070*/  UISETP.NE.AND UP0, UPT, UR4, 0x1c, UPT ;  /* 0x0000001c0400788c */ /* 0x000fd2000bf05270 */
[----:B------:R-:W-:Y:S05]  /*3080*/  BRA.U !UP0, `(.L_x_3389) ;  /* 0x0000000108a47547 */ /* 0x000fea000b800000 */
[----:B------:R-:W-:-:S09]  /*3090*/  UISETP.NE.AND UP0, UPT, UR4, 0x1d, UPT ;  /* 0x0000001d0400788c */ /* 0x000fd2000bf05270 */
[----:B------:R-:W-:Y:S05]  /*30a0*/  BRA.U !UP0, `(.L_x_3390) ;  /* 0x00000001088c7547 */ /* 0x000fea000b800000 */
[----:B------:R-:W-:-:S09]  /*30b0*/  UISETP.NE.AND UP0, UPT, UR4, 0x2c, UPT ;  /* 0x0000002c0400788c */ /* 0x000fd2000bf05270 */
[----:B------:R-:W-:Y:S05]  /*30c0*/  BRA.U !UP0, `(.L_x_3391) ;  /* 0x0000000108447547 */ /* 0x000fea000b800000 */
.L_x_3361:
[----:B0-----:R-:W-:Y:S01]  /*30d0*/  MOV R0, 0x0 ;  /* 0x0000000000007802 */ /* 0x001fe20000000f00 */
[----:B------:R-:W0:Y:S01]  /*30e0*/  LDCU.64 UR6, c[0x4][0x128] ;  /* 0x01002500ff0677ac */ /* 0x000e220008000a00 */
[----:B------:R-:W-:Y:S02]  /*30f0*/  HFMA2 R12, -RZ, RZ, 0, 5.9604644775390625e-08 ;  /* 0x00000001ff0c7431 */ /* 0x000fe400000001ff */
[----:B------:R-:W-:Y:S01]  /*3100*/  IMAD.MOV.U32 R8, RZ, RZ, 0x65 ;  /* 0x00000065ff087424 */ /* 0x000fe200078e00ff */
[----:B------:R2:W3:Y:S01]  /*3110*/  LDC.64 R2, c[0x4][R0] ;  /* 0x0100000000027b82 */ /* 0x0004e20000000a00 */
[----:B------:R-:W4:Y:S01]  /*3120*/  LDCU.64 UR8, c[0x4][0x130] ;  /* 0x01002600ff0877ac */ /* 0x000f220008000a00 */
[----:B------:R-:W-:Y:S01]  /*3130*/  IMAD.MOV.U32 R13, RZ, RZ, RZ ;  /* 0x000000ffff0d7224 */ /* 0x000fe200078e00ff */
[----:B------:R-:W5:Y:S01]  /*3140*/  LDCU.64 UR4, c[0x4][0x40] ;  /* 0x01000800ff0477ac */ /* 0x000f620008000a00 */
[----:B0-----:R-:W-:Y:S02]  /*3150*/  IMAD.U32 R4, RZ, RZ, UR6 ;  /* 0x00000006ff047e24 */ /* 0x001fe4000f8e00ff */
[----:B-1----:R-:W-:-:S02]  /*3160*/  IMAD.U32 R5, RZ, RZ, UR7 ;  /* 0x00000007ff057e24 */ /* 0x002fc4000f8e00ff */
[----:B----4-:R-:W-:Y:S01]  /*3170*/  IMAD.U32 R6, RZ, RZ, UR8 ;  /* 0x00000008ff067e24 */ /* 0x010fe2000f8e00ff */
[----:B------:R-:W-:Y:S01]  /*3180*/  MOV R7, UR9 ;  /* 0x0000000900077c02 */ /* 0x000fe20008000f00 */
[----:B-----5:R-:W-:Y:S02]  /*3190*/  IMAD.U32 R10, RZ, RZ, UR4 ;  /* 0x00000004ff0a7e24 */ /* 0x020fe4000f8e00ff */
[----:B--2---:R-:W-:-:S07]  /*31a0*/  IMAD.U32 R11, RZ, RZ, UR5 ;  /* 0x00000005ff0b7e24 */ /* 0x004fce000f8e00ff */
[----:B------:R-:W-:-:S07]  /*31b0*/  LEPC R20, `(.L_x_3392) ;  /* 0x000000001014794e */ /* 0x000fce0000000000 */
[----:B---3--:R-:W-:Y:S05]  /*31c0*/  CALL.ABS.NOINC R2 ;  /* 0x0000000002007343 */ /* 0x008fea0003c00000 */
.L_x_3392:
[----:B------:R-:W-:Y:S05]  /*31d0*/  BRA `(.L_x_3362) ;  /* 0x00000000005c7947 */ /* 0x000fea0003800000 */
.L_x_3391:
[----:B-1----:R-:W-:-:S05]  /*31e0*/  IMAD.U32 R5, R5, 0x10000, RZ ;  /* 0x0001000005057824 */ /* 0x002fca00078e00ff */
[----:B------:R-:W-:-:S04]  /*31f0*/  SHF.R.U32.HI R6, RZ, 0x17, R5 ;  /* 0x00000017ff067819 */ /* 0x000fc80000011605 */
[----:B------:R-:W-:-:S04]  /*3200*/  LOP3.LUT R4, R6, 0xff, RZ, 0xc0, !PT ;  /* 0x000000ff06047812 */ /* 0x000fc800078ec0ff */
[----:B------:R-:W-:-:S13]  /*3210*/  ISETP.NE.AND P1, PT, R4, 0xff, PT ;  /* 0x000000ff0400780c */ /* 0x000fda0003f25270 */
[--C-:B0-----:R-:W-:Y:S02]  /*3220*/  @P1 SHF.R.U32.HI R0, RZ, 0x16, R5.reuse ;  /* 0x00000016ff001819 */ /* 0x101fe40000011605 */
        /* <DEDUP_REMOVED lines=11> */
.L_x_3390:
[----:B-1----:R-:W-:-:S06]  /*32e0*/  IMAD.U32 R5, R5, 0x10000, RZ ;  /* 0x0001000005057824 */ /* 0x002fcc00078e00ff */
[----:B------:R-:W1:Y:S02]  /*32f0*/  F2I.U64.TRUNC R4, R5 ;  /* 0x0000000500047311 */ /* 0x000e64000020d800 */
[----:B-1----:R1:W-:Y:S01]  /*3300*/  STG.E.64 desc[UR36][R2.64], R4 ;  /* 0x0000000402007986 */ /* 0x0023e2000c101b24 */
[----:B------:R-:W-:Y:S05]  /*3310*/  BRA `(.L_x_3362) ;  /* 0x00000000000c7947 */ /* 0x000fea0003800000 */
.L_x_3389:
[----:B-1----:R-:W-:-:S06]  /*3320*/  SHF.L.U32 R5, R5, 0x10, RZ ;  /* 0x0000001005057819 */ /* 0x002fcc00000006ff */
[----:B------:R-:W1:Y:S02]  /*3330*/  F2I.FTZ.U32.TRUNC.NTZ R5, R5 ;  /* 0x0000000500057305 */ /* 0x000e64000021f000 */
[----:B-1----:R1:W-:Y:S02]  /*3340*/  STG.E desc[UR36][R2.64], R5 ;  /* 0x0000000502007986 */ /* 0x0023e4000c101924 */
.L_x_3362:
[----:B------:R-:W-:-:S07]  /*3350*/  VIADD R17, R17, 0x80 ;  /* 0x0000008011117836 */ /* 0x000fce0000000000 */
.L_x_3321:
[----:B------:R-:W-:Y:S05]  /*3360*/  BSYNC.RECONVERGENT B6 ;  /* 0x0000000000067941 */ /* 0x000fea0003800200 */
.L_x_3320:
[----:B------:R-:W5:Y:S01]  /*3370*/  LDCU UR4, c[0x0][0x380] ;  /* 0x00007000ff0477ac */ /* 0x000f620008000800 */
[----:B------:R-:W-:Y:S01]  /*3380*/  BSSY.RECONVERGENT B6, `(.L_x_3393) ;  /* 0x0000328000067945 */ /* 0x000fe20003800200 */
[----:B-----5:R-:W-:-:S13]  /*3390*/  ISETP.GE.AND P0, PT, R17, UR4, PT ;  /* 0x0000000411007c0c */ /* 0x020fda000bf06270 */
[----:B------:R-:W-:Y:S05]  /*33a0*/  @P0 BRA `(.L_x_3394) ;  /* 0x0000003000940947 */ /* 0x000fea0003800000 */
[----:B------:R-:W5:Y:S01]  /*33b0*/  LDCU UR4, c[0x0][0x388] ;  /* 0x00007100ff0477ac */ /* 0x000f620008000800 */
        /* <DEDUP_REMOVED lines=9> */
[----:B-1234-:R-:W-:-:S05]  /*3450*/  IMAD.HI.U32 R2, R17, UR4, R16 ;  /* 0x0000000411027c27 */ /* 0x01efca000f8e0010 */
[----:B------:R-:W-:-:S05]  /*3460*/  SHF.R.U32.HI R3, RZ, UR5, R2 ;  /* 0x00000005ff037c19 */ /* 0x000fca0008011602 */
[----:B------:R-:W-:-:S04]  /*3470*/  IMAD.MOV R0, RZ, RZ, -R3 ;  /* 0x000000ffff007224 */ /* 0x000fc800078e0a03 */
[----:B0-----:R-:W-:-:S04]  /*3480*/  IMAD R0, R0, UR6, R17 ;  /* 0x0000000600007c24 */ /* 0x001fc8000f8e0211 */
[C---:B-----5:R-:W-:Y:S02]  /*3490*/  IMAD R16, R0.reuse, UR8, RZ ;  /* 0x0000000800107c24 */ /* 0x060fe4000f8e02ff */
        /* <DEDUP_REMOVED lines=15> */
[----:B------:R-:W-:Y:S01]  /*3590*/  MOV R4, RZ ;  /* 0x000000ff00047202 */ /* 0x000fe20000000f00 */
[----:B------:R-:W1:Y:S01]  /*35a0*/  LDCU UR6, c[0x0][0x3a4] ;  /* 0x00007480ff0677ac */ /* 0x000e620008000800 */
[----:B------:R-:W2:Y:S01]  /*35b0*/  LDCU.64 UR8, c[0x0][0x4c8] ;  /* 0x00009900ff0877ac */ /* 0x000ea20008000a00 */
[----:B------:R-:W-:Y:S02]  /*35c0*/  UISETP.NE.AND UP0, UPT, UR38, 0x3, UPT ;  /* 0x000000032600788c */ /* 0x000fe4000bf05270 */
[----:B0-----:R-:W-:-:S05]  /*35d0*/  IMAD.HI.U32 R2, R5, UR4, R4 ;  /* 0x0000000405027c27 */ /* 0x001fca000f8e0004 */
[----:B------:R-:W-:-:S05]  /*35e0*/  SHF.R.U32.HI R3, RZ, UR5, R2 ;  /* 0x00000005ff037c19 */ /* 0x000fca0008011602 */
[----:B------:R-:W-:-:S04]  /*35f0*/  IMAD.MOV R4, RZ, RZ, -R3 ;  /* 0x000000ffff047224 */ /* 0x000fc800078e0a03 */
        /* <DEDUP_REMOVED lines=17> */
[----:B------:R-:W-:Y:S01]  /*3710*/  HFMA2 R4, -RZ, RZ, 0, 0 ;  /* 0x00000000ff047431 */ /* 0x000fe200000001ff */
        /* <DEDUP_REMOVED lines=160> */
[----:B-1----:R-:W-:-:S04]  /*4120*/  SHF.R.U32.HI R5, RZ, UR4, R4 ;  /* 0x00000004ff057c19 */ /* 0x002fc80008011604 */
[----:B------:R-:W-:-:S05]  /*4130*/  IADD3 R2, PT, PT, -R5, RZ, RZ ;  /* 0x000000ff05027210 */ /* 0x000fca0007ffe1ff */
        /* <DEDUP_REMOVED lines=81> */
[----:B------:R-:W-:-:S05]  /*4650*/  SHF.R.U32.HI R2, RZ, UR5, R2 ;  /* 0x00000005ff027c19 */ /* 0x000fca0008011602 */
[----:B------:R-:W-:-:S04]  /*4660*/  IMAD.MOV R3, RZ, RZ, -R2 ;  /* 0x000000ffff037224 */ /* 0x000fc800078e0a02 */
[----:B-1----:R-:W-:-:S04]  /*4670*/  IMAD R5, R3, UR6, R5 ;  /* 0x0000000603057c24 */ /* 0x002fc8000f8e0205 */
[C---:B--2---:R-:W-:Y:S02]  /*4680*/  IMAD R16, R5.reuse, UR8, R16 ;  /* 0x0000000805107c24 */ /* 0x044fe4000f8e0210 */
[----:B------:R-:W-:-:S07]  /*4690*/  IMAD R0, R5, UR9, R0 ;  /* 0x0000000905007c24 */ /* 0x000fce000f8e0200 */
.L_x_3395:
[----:B------:R-:W1:Y:S01]  /*46a0*/  LDCU.64 UR6, c[0x0][0x588] ;  /* 0x0000b100ff0677ac */ /* 0x000e620008000a00 */
        /* <DEDUP_REMOVED lines=17> */
.L_x_3399:
[----:B------:R-:W2:Y:S02]  /*47c0*/  LDG.E.U8 R2, desc[UR36][R2.64] ;  /* 0x0000002402027981 */ /* 0x000ea4000c1e1100 */
[----:B--2---:R-:W-:-:S04]  /*47d0*/  I2FP.F32.U32 R0, R2 ;  /* 0x0000000200007245 */ /* 0x004fc80000201000 */
[----:B------:R-:W-:Y:S01]  /*47e0*/  F2FP.BF16.F32.PACK_AB R0, RZ, R0 ;  /* 0x00000000ff00723e */ /* 0x000fe200000010ff */
[----:B------:R-:W-:Y:S06]  /*47f0*/  BRA `(.L_x_3401) ;  /* 0x0000000c00a47947 */ /* 0x000fec0003800000 */
.L_x_3398:
        /* <DEDUP_REMOVED lines=10> */
.L_x_3403:
[----:B------:R-:W2:Y:S02]  /*48a0*/  LDG.E R2, desc[UR36][R2.64] ;  /* 0x0000002402027981 */ /* 0x000ea4000c1e1900 */
[----:B--2---:R-:W-:-:S04]  /*48b0*/  I2FP.F32.S32 R0, R2 ;  /* 0x0000000200007245 */ /* 0x004fc80000201400 */
[----:B------:R-:W-:Y:S01]  /*48c0*/  F2FP.BF16.F32.PACK_AB R0, RZ, R0 ;  /* 0x00000000ff00723e */ /* 0x000fe200000010ff */
[----:B------:R-:W-:Y:S06]  /*48d0*/  BRA `(.L_x_3401) ;  /* 0x0000000c006c7947 */ /* 0x000fec0003800000 */
.L_x_3402:
[----:B------:R-:W2:Y:S02]  /*48e0*/  LDG.E.U16 R2, desc[UR36][R2.64] ;  /* 0x0000002402027981 */ /* 0x000ea4000c1e1500 */
[----:B--2---:R-:W0:Y:S02]  /*48f0*/  I2F.S16 R0, R2 ;  /* 0x0000000200007306 */ /* 0x004e240000101400 */
[----:B0-----:R-:W-:Y:S01]  /*4900*/  F2FP.BF16.F32.PACK_AB R0, RZ, R0 ;  /* 0x00000000ff00723e */ /* 0x001fe200000010ff */
[----:B------:R-:W-:Y:S06]  /*4910*/  BRA `(.L_x_3401) ;  /* 0x0000000c005c7947 */ /* 0x000fec0003800000 */
.L_x_3397:
        /* <DEDUP_REMOVED lines=9> */
.L_x_3405:
[----:B------:R-:W2:Y:S02]  /*49b0*/  LDG.E.U16 R0, desc[UR36][R2.64] ;  /* 0x0000002402007981 */ /* 0x000ea4000c1e1500 */
[----:B--2---:R-:W-:-:S05]  /*49c0*/  HADD2.F32 R0, -RZ, R0.H0_H0 ;  /* 0x20000000ff007230 */ /* 0x004fca0000004100 */
[----:B------:R-:W-:Y:S01]  /*49d0*/  F2FP.BF16.F32.PACK_AB R0, RZ, R0 ;  /* 0x00000000ff00723e */ /* 0x000fe200000010ff */
[----:B------:R-:W-:Y:S06]  /*49e0*/  BRA `(.L_x_3401) ;  /* 0x0000000c00287947 */ /* 0x000fec0003800000 */
.L_x_3404:
        /* <DEDUP_REMOVED lines=9> */
.L_x_3407:
[----:B------:R-:W2:Y:S02]  /*4a80*/  LDG.E.U16 R2, desc[UR36][R2.64] ;  /* 0x0000002402027981 */ /* 0x000ea4000c1e1500 */
[----:B--2---:R-:W-:-:S05]  /*4a90*/  HADD2.F32 R0, -RZ, R2.H0_H0 ;  /* 0x20000002ff007230 */ /* 0x004fca0000004100 */
[----:B------:R-:W-:Y:S01]  /*4aa0*/  F2FP.BF16.F32.PACK_AB R0, RZ, R0 ;  /* 0x00000000ff00723e */ /* 0x000fe200000010ff */
[----:B------:R-:W-:Y:S06]  /*4ab0*/  BRA `(.L_x_3401) ;  /* 0x0000000800f47947 */ /* 0x000fec0003800000 */
.L_x_3406:
        /* <DEDUP_REMOVED lines=12> */
.L_x_3396:
        /* <DEDUP_REMOVED lines=13> */
.L_x_3410:
        /* <DEDUP_REMOVED lines=12> */
.L_x_3409:
        /* <DEDUP_REMOVED lines=27> */
.L_x_3412:
        /* <DEDUP_REMOVED lines=13> */
.L_x_3411:
[----:B------:R0:W5:Y:S01]  /*4f90*/  LDG.E.U16 R0, desc[UR36][R2.64] ;  /* 0x0000002402007981 */ /* 0x000162000c1e1500 */
[----:B------:R-:W-:Y:S05]  /*4fa0*/  BRA `(.L_x_3401) ;  /* 0x0000000400b87947 */ /* 0x000fea0003800000 */
.L_x_3408:
        /* <DEDUP_REMOVED lines=12> */
.L_x_3415:
        /* <DEDUP_REMOVED lines=21> */
.L_x_3419:
[----:B------:R-:W-:Y:S05]  /*51c0*/  BSYNC.RECONVERGENT B1 ;  /* 0x0000000000017941 */ /* 0x000fea0003800200 */
.L_x_3418:
[----:B------:R-:W-:Y:S01]  /*51d0*/  IMAD.SHL.U32 R0, R0, 0x100000, RZ ;  /* 0x0010000000007824 */ /* 0x000fe200078e00ff */
[----:B------:R-:W-:-:S04]  /*51e0*/  LEA R2, R2, 0x3b800000, 0x17 ;  /* 0x3b80000002027811 */ /* 0x000fc800078eb8ff */
[----:B------:R-:W-:-:S07]  /*51f0*/  LOP3.LUT R0, R2, R0, R7, 0xfe, !PT ;  /* 0x0000000002007212 */ /* 0x000fce00078efe07 */
.L_x_3417:
[----:B------:R-:W-:Y:S05]  /*5200*/  BSYNC.RECONVERGENT B0 ;  /* 0x0000000000007941 */ /* 0x000fea0003800200 */
.L_x_3416:
[----:B------:R-:W-:Y:S01]  /*5210*/  F2FP.BF16.F32.PACK_AB R0, RZ, R0 ;  /* 0x00000000ff00723e */ /* 0x000fe200000010ff */
[----:B------:R-:W-:Y:S06]  /*5220*/  BRA `(.L_x_3401) ;  /* 0x0000000400187947 */ /* 0x000fec0003800000 */
.L_x_3414:
        /* <DEDUP_REMOVED lines=21> */
.L_x_3423:
[----:B------:R-:W-:Y:S05]  /*5380*/  BSYNC.RECONVERGENT B1 ;  /* 0x0000000000017941 */ /* 0x000fea0003800200 */
.L_x_3422:
[----:B------:R-:W-:Y:S01]  /*5390*/  IMAD.SHL.U32 R0, R0, 0x200000, RZ ;  /* 0x0020000000007824 */ /* 0x000fe200078e00ff */
[----:B------:R-:W-:-:S04]  /*53a0*/  LEA R2, R2, 0x37800000, 0x17 ;  /* 0x3780000002027811 */ /* 0x000fc800078eb8ff */
[----:B------:R-:W-:-:S07]  /*53b0*/  LOP3.LUT R0, R2, R0, R7, 0xfe, !PT ;  /* 0x0000000002007212 */ /* 0x000fce00078efe07 */
.L_x_3421:
[----:B------:R-:W-:Y:S05]  /*53c0*/  BSYNC.RECONVERGENT B0 ;  /* 0x0000000000007941 */ /* 0x000fea0003800200 */
.L_x_3420:
[----:B------:R-:W-:Y:S01]  /*53d0*/  F2FP.BF16.F32.PACK_AB R0, RZ, R0 ;  /* 0x00000000ff00723e */ /* 0x000fe200000010ff */
[----:B------:R-:W-:Y:S06]  /*53e0*/  BRA `(.L_x_3401) ;  /* 0x0000000000a87947 */ /* 0x000fec0003800000 */
.L_x_3413:
        /* <DEDUP_REMOVED lines=14> */
.L_x_3427:
[----:B------:R-:W-:Y:S05]  /*54d0*/  BSYNC.RECONVERGENT B0 ;  /* 0x0000000000007941 */ /* 0x000fea0003800200 */
.L_x_3426:
[----:B------:R-:W-:Y:S01]  /*54e0*/  F2FP.BF16.F32.PACK_AB R0, RZ, R0 ;  /* 0x00000000ff00723e */ /* 0x000fe200000010ff */
[----:B------:R-:W-:Y:S06]  /*54f0*/  BRA `(.L_x_3401) ;  /* 0x0000000000647947 */ /* 0x000fec0003800000 */
.L_x_3400:
        /* <DEDUP_REMOVED lines=16> */
.L_x_3428:
[----:B------:R-:W-:Y:S01]  /*5600*/  PRMT R0, RZ, 0x7610, R0 ;  /* 0x00007610ff007816 */ /* 0x000fe20000000000 */
[----:B------:R-:W-:Y:S06]  /*5610*/  BRA `(.L_x_3401) ;  /* 0x00000000001c7947 */ /* 0x000fec0003800000 */
.L_x_3425:
[----:B------:R-:W2:Y:S02]  /*5620*/  LDG.E.64 R2, desc[UR36][R2.64] ;  /* 0x0000002402027981 */ /* 0x000ea4000c1e1b00 */
[----:B--2---:R-:W0:Y:S02]  /*5630*/  I2F.U64 R0, R2 ;  /* 0x0000000200007312 */ /* 0x004e240000301000 */
[----:B0-----:R-:W-:Y:S01]  /*5640*/  F2FP.BF16.F32.PACK_AB R0, RZ, R0 ;  /* 0x00000000ff00723e */ /* 0x001fe200000010ff */
[----:B------:R-:W-:Y:S06]  /*5650*/  BRA `(.L_x_3401) ;  /* 0x00000000000c7947 */ /* 0x000fec0003800000 */
.L_x_3424:
[----:B------:R-:W2:Y:S02]  /*5660*/  LDG.E R2, desc[UR36][R2.64] ;  /* 0x0000002402027981 */ /* 0x000ea4000c1e1900 */
[----:B--2---:R-:W-:-:S04]  /*5670*/  I2FP.F32.U32 R0, R2 ;  /* 0x0000000200007245 */ /* 0x004fc80000201000 */
[----:B------:R-:W-:-:S07]  /*5680*/  F2FP.BF16.F32.PACK_AB R0, RZ, R0 ;  /* 0x00000000ff00723e */ /* 0x000fce00000010ff */
.L_x_3401:
        /* <DEDUP_REMOVED lines=8> */
[----:B------:R0:W1:Y:S01]  /*5710*/  F2F.BF16.F32 R5, R0 ;  /* 0x0000000000057304 */ /* 0x0000620000202000 */
[----:B------:R-:W-:Y:S01]  /*5720*/  IADD3.X R3, PT, PT, RZ, UR7, RZ, P0, !PT ;  /* 0x00000007ff037c10 */ /* 0x000fe200087fe4ff */
[----:B------:R-:W-:Y:S08]  /*5730*/  BRA.U UP0, `(.L_x_3429) ;  /* 0x00000005000c7547 */ /* 0x000ff0000b800000 */
        /* <DEDUP_REMOVED lines=12> */
.L_x_3432:
[----:B-1----:R-:W-:-:S06]  /*5800*/  IMAD.U32 R5, R5, 0x10000, RZ ;  /* 0x0001000005057824 */ /* 0x002fcc00078e00ff */
[----:B------:R-:W1:Y:S02]  /*5810*/  F2I.S64.TRUNC R4, R5 ;  /* 0x0000000500047311 */ /* 0x000e64000020d900 */
[----:B-1----:R1:W-:Y:S01]  /*5820*/  STG.E.U8 desc[UR36][R2.64], R4 ;  /* 0x0000000402007986 */ /* 0x0023e2000c101124 */
[----:B------:R-:W-:Y:S05]  /*5830*/  BRA `(.L_x_3434) ;  /* 0x0000000c006c7947 */ /* 0x000fea0003800000 */
.L_x_3431:
[----:B------:R-:W-:-:S09]  /*5840*/  UISETP.NE.AND UP0, UPT, UR4, 0x2, UPT ;  /* 0x000000020400788c */ /* 0x000fd2000bf05270 */
[----:B------:R-:W-:Y:S05]  /*5850*/  BRA.U !UP0, `(.L_x_3435) ;  /* 0x0000000108307547 */ /* 0x000fea000b800000 */
[----:B------:R-:W-:-:S09]  /*5860*/  UISETP.NE.AND UP0, UPT, UR4, 0x3, UPT ;  /* 0x000000030400788c */ /* 0x000fd2000bf05270 */
[----:B------:R-:W-:Y:S05]  /*5870*/  BRA.U !UP0, `(.L_x_3436) ;  /* 0x0000000108187547 */ /* 0x000fea000b800000 */
[----:B------:R-:W-:-:S09]  /*5880*/  UISETP.NE.AND UP0, UPT, UR4, 0x4, UPT ;  /* 0x000000040400788c */ /* 0x000fd2000bf05270 */
[----:B------:R-:W-:Y:S05]  /*5890*/  BRA.U UP0, `(.L_x_3433) ;  /* 0x0000000900787547 */ /* 0x000fea000b800000 */
[----:B-1----:R-:W-:-:S06]  /*58a0*/  SHF.L.U32 R5, R5, 0x10, RZ ;  /* 0x0000001005057819 */ /* 0x002fcc00000006ff */
[----:B------:R-:W1:Y:S02]  /*58b0*/  F2I.S64.TRUNC R4, R5 ;  /* 0x0000000500047311 */ /* 0x000e64000020d900 */
[----:B-1----:R1:W-:Y:S01]  /*58c0*/  STG.E.64 desc[UR36][R2.64], R4 ;  /* 0x0000000402007986 */ /* 0x0023e2000c101b24 */
[----:B------:R-:W-:Y:S05]  /*58d0*/  BRA `(.L_x_3434) ;  /* 0x0000000c00447947 */ /* 0x000fea0003800000 */
.L_x_3436:
[----:B-1----:R-:W-:-:S06]  /*58e0*/  IMAD.U32 R5, R5, 0x10000, RZ ;  /* 0x0001000005057824 */ /* 0x002fcc00078e00ff */
[----:B------:R-:W1:Y:S02]  /*58f0*/  F2I.FTZ.TRUNC.NTZ R5, R5 ;  /* 0x0000000500057305 */ /* 0x000e64000021f100 */
[----:B-1----:R1:W-:Y:S01]  /*5900*/  STG.E desc[UR36][R2.64], R5 ;  /* 0x0000000502007986 */ /* 0x0023e2000c101924 */
[----:B------:R-:W-:Y:S05]  /*5910*/  BRA `(.L_x_3434) ;  /* 0x0000000c00347947 */ /* 0x000fea0003800000 */
.L_x_3435:
[----:B-1----:R-:W-:-:S06]  /*5920*/  IMAD.U32 R5, R5, 0x10000, RZ ;  /* 0x0001000005057824 */ /* 0x002fcc00078e00ff */
[----:B------:R-:W1:Y:S02]  /*5930*/  F2I.FTZ.TRUNC.NTZ R5, R5 ;  /* 0x0000000500057305 */ /* 0x000e64000021f100 */
[----:B-1----:R1:W-:Y:S01]  /*5940*/  STG.E.U16 desc[UR36][R2.64], R5 ;  /* 0x0000000502007986 */ /* 0x0023e2000c101524 */
[----:B------:R-:W-:Y:S05]  /*5950*/  BRA `(.L_x_3434) ;  /* 0x0000000c00247947 */ /* 0x000fea0003800000 */
.L_x_3430:
        /* <DEDUP_REMOVED lines=9> */
.L_x_3438:
[----:B01----:R-:W-:-:S05]  /*59f0*/  IMAD.U32 R0, R5, 0x10000, RZ ;  /* 0x0001000005007824 */ /* 0x003fca00078e00ff */
[----:B------:R-:W-:-:S05]  /*5a00*/  F2FP.F16.F32.PACK_AB R0, RZ, R0 ;  /* 0x00000000ff00723e */ /* 0x000fca00000000ff */
[----:B------:R0:W-:Y:S01]  /*5a10*/  STG.E.U16 desc[UR36][R2.64], R0 ;  /* 0x0000000002007986 */ /* 0x0001e2000c101524 */
[----:B------:R-:W-:Y:S05]  /*5a20*/  BRA `(.L_x_3434) ;  /* 0x0000000800f07947 */ /* 0x000fea0003800000 */
.L_x_3437:
[----:B------:R-:W-:-:S09]  /*5a30*/  UISETP.NE.AND UP0, UPT, UR4, 0x7, UPT ;  /* 0x000000070400788c */ /* 0x000fd2000bf05270 */
[----:B------:R-:W-:Y:S05]  /*5a40*/  BRA.U !UP0, `(.L_x_3439) ;  /* 0x0000000108347547 */ /* 0x000fea000b800000 */
[----:B------:R-:W-:-:S09]  /*5a50*/  UISETP.NE.AND UP0, UPT, UR4, 0x8, UPT ;  /* 0x000000080400788c */ /* 0x000fd2000bf05270 */
[----:B------:R-:W-:Y:S05]  /*5a60*/  BRA.U !UP0, `(.L_x_3440) ;  /* 0x0000000108187547 */ /* 0x000fea000b800000 */
[----:B------:R-:W-:-:S09]  /*5a70*/  UISETP.NE.AND UP0, UPT, UR4, 0x9, UPT ;  /* 0x000000090400788c */ /* 0x000fd2000bf05270 */
[----:B------:R-:W-:Y:S05]  /*5a80*/  BRA.U UP0, `(.L_x_3433) ;  /* 0x0000000500fc7547 */ /* 0x000fea000b800000 */
[----:B-1----:R-:W-:Y:S01]  /*5a90*/  IMAD.U32 R4, R5, 0x10000, RZ ;  /* 0x0001000005047824 */ /* 0x002fe200078e00ff */
[----:B------:R-:W-:-:S05]  /*5aa0*/  MOV R5, RZ ;  /* 0x000000ff00057202 */ /* 0x000fca0000000f00 */
[----:B------:R1:W-:Y:S01]  /*5ab0*/  STG.E.64 desc[UR36][R2.64], R4 ;  /* 0x0000000402007986 */ /* 0x0003e2000c101b24 */
[----:B------:R-:W-:Y:S05]  /*5ac0*/  BRA `(.L_x_3434) ;  /* 0x0000000800c87947 */ /* 0x000fea0003800000 */
.L_x_3440:
[----:B-1----:R-:W-:-:S05]  /*5ad0*/  IMAD.U32 R5, R5, 0x10000, RZ ;  /* 0x0001000005057824 */ /* 0x002fca00078e00ff */
[----:B------:R-:W-:-:S04]  /*5ae0*/  F2FP.F16.F32.PACK_AB R5, RZ, R5 ;  /* 0x00000005ff05723e */ /* 0x000fc800000000ff */
[----:B------:R-:W-:-:S05]  /*5af0*/  PRMT R5, R5, 0x5410, RZ ;  /* 0x0000541005057816 */ /* 0x000fca00000000ff */
[----:B------:R1:W-:Y:S01]  /*5b00*/  STG.E desc[UR36][R2.64], R5 ;  /* 0x0000000502007986 */ /* 0x0003e2000c101924 */
[----:B------:R-:W-:Y:S05]  /*5b10*/  BRA `(.L_x_3434) ;  /* 0x0000000800b47947 */ /* 0x000fea0003800000 */
.L_x_3439:
[----:B-1----:R-:W-:-:S04]  /*5b20*/  IMAD.U32 R4, R5, 0x10000, RZ ;  /* 0x0001000005047824 */ /* 0x002fc800078e00ff */
[----:B------:R-:W-:-:S06]  /*5b30*/  FMUL.FTZ R4, R4, 1 ;  /* 0x3f80000004047820 */ /* 0x000fcc0000410000 */
[----:B------:R-:W1:Y:S02]  /*5b40*/  F2F.F64.F32 R4, R4 ;  /* 0x0000000400047310 */ /* 0x000e640000201800 */
[----:B-1----:R1:W-:Y:S01]  /*5b50*/  STG.E.64 desc[UR36][R2.64], R4 ;  /* 0x0000000402007986 */ /* 0x0023e2000c101b24 */
[----:B------:R-:W-:Y:S05]  /*5b60*/  BRA `(.L_x_3434) ;  /* 0x0000000800a07947 */ /* 0x000fea0003800000 */
.L_x_3429:
        /* <DEDUP_REMOVED lines=14> */
.L_x_3444:
[----:B-1----:R-:W-:Y:S01]  /*5c50*/  IMAD.U32 R5, R5, 0x10000, RZ ;  /* 0x0001000005057824 */ /* 0x002fe200078e00ff */
[----:B------:R-:W-:Y:S01]  /*5c60*/  BSSY.RECONVERGENT B0, `(.L_x_3445) ;  /* 0x0000013000007945 */ /* 0x000fe20003800200 */
[----:B0-----:R-:W-:-:S03]  /*5c70*/  IMAD.MOV.U32 R0, RZ, RZ, 0x80 ;  /* 0x00000080ff007424 */ /* 0x001fc600078e00ff */
        /* <DEDUP_REMOVED lines=14> */
[----:B------:R-:W-:-:S07]  /*5d60*/  MOV R0, R4 ;  /* 0x0000000400007202 */ /* 0x000fce0000000f00 */
.L_x_3447:
[----:B------:R-:W-:-:S04]  /*5d70*/  SHF.R.U32.HI R5, RZ, 0x18, R5 ;  /* 0x00000018ff057819 */ /* 0x000fc80000011605 */
[----:B------:R-:W-:-:S07]  /*5d80*/  LOP3.LUT R0, R0, 0x80, R5, 0xf8, !PT ;  /* 0x0000008000007812 */ /* 0x000fce00078ef805 */
.L_x_3446:
[----:B------:R-:W-:Y:S05]  /*5d90*/  BSYNC.RECONVERGENT B0 ;  /* 0x0000000000007941 */ /* 0x000fea0003800200 */
.L_x_3445:
[----:B------:R0:W-:Y:S01]  /*5da0*/  STG.E.U8 desc[UR36][R2.64], R0 ;  /* 0x0000000002007986 */ /* 0x0001e2000c101124 */
[----:B------:R-:W-:Y:S05]  /*5db0*/  BRA `(.L_x_3434) ;  /* 0x00000008000c7947 */ /* 0x000fea0003800000 */
.L_x_3443:
        /* <DEDUP_REMOVED lines=18> */
.L_x_3450:
[----:B------:R-:W-:-:S04]  /*5ee0*/  SHF.R.U32.HI R5, RZ, 0x18, R5 ;  /* 0x00000018ff057819 */ /* 0x000fc80000011605 */
[----:B------:R-:W-:-:S07]  /*5ef0*/  LOP3.LUT R0, R0, 0x80, R5, 0xf8, !PT ;  /* 0x0000008000007812 */ /* 0x000fce00078ef805 */
.L_x_3449:
[----:B------:R-:W-:Y:S05]  /*5f00*/  BSYNC.RECONVERGENT B0 ;  /* 0x0000000000007941 */ /* 0x000fea0003800200 */
.L_x_3448:
[----:B------:R0:W-:Y:S01]  /*5f10*/  STG.E.U8 desc[UR36][R2.64], R0 ;  /* 0x0000000002007986 */ /* 0x0001e2000c101124 */
[----:B------:R-:W-:Y:S05]  /*5f20*/  BRA `(.L_x_3434) ;  /* 0x0000000400b07947 */ /* 0x000fea0003800000 */
.L_x_3442:
        /* <DEDUP_REMOVED lines=22> */
.L_x_3452:
[----:B-1----:R-:W-:-:S06]  /*6090*/  SHF.L.U32 R5, R5, 0x10, RZ ;  /* 0x0000001005057819 */ /* 0x002fcc00000006ff */
[----:B------:R-:W1:Y:S02]  /*60a0*/  F2I.U64.TRUNC R4, R5 ;  /* 0x0000000500047311 */ /* 0x000e64000020d800 */
[----:B-1----:R1:W-:Y:S01]  /*60b0*/  STG.E.64 desc[UR36][R2.64], R4 ;  /* 0x0000000402007986 */ /* 0x0023e2000c101b24 */
[----:B------:R-:W-:Y:S05]  /*60c0*/  BRA `(.L_x_3434) ;  /* 0x0000000400487947 */ /* 0x000fea0003800000 */
.L_x_3451:
[----:B-1----:R-:W-:-:S06]  /*60d0*/  IMAD.U32 R5, R5, 0x10000, RZ ;  /* 0x0001000005057824 */ /* 0x002fcc00078e00ff */
[----:B------:R-:W1:Y:S02]  /*60e0*/  F2I.FTZ.U32.TRUNC.NTZ R5, R5 ;  /* 0x0000000500057305 */ /* 0x000e64000021f000 */
[----:B-1----:R1:W-:Y:S01]  /*60f0*/  STG.E desc[UR36][R2.64], R5 ;  /* 0x0000000502007986 */ /* 0x0023e2000c101924 */
[----:B------:R-:W-:Y:S05]  /*6100*/  BRA `(.L_x_3434) ;  /* 0x0000000400387947 */ /* 0x000fea0003800000 */
.L_x_3441:
        /* <DEDUP_REMOVED lines=11> */
.L_x_3454:
[----:B-1----:R-:W-:Y:S02]  /*61c0*/  SHF.L.U32 R5, R5, 0x10, RZ ;  /* 0x0000001005057819 */ /* 0x002fe400000006ff */
[----:B------:R-:W-:-:S03]  /*61d0*/  CS2R R6, SRZ ;  /* 0x0000000000067805 */ /* 0x000fc6000001ff00 */
[----:B------:R-:W-:-:S06]  /*61e0*/  FMUL.FTZ R5, R5, 1 ;  /* 0x3f80000005057820 */ /* 0x000fcc0000410000 */
[----:B------:R-:W1:Y:S02]  /*61f0*/  F2F.F64.F32 R4, R5 ;  /* 0x0000000500047310 */ /* 0x000e640000201800 */
[----:B-1----:R1:W-:Y:S01]  /*6200*/  STG.E.128 desc[UR36][R2.64], R4 ;  /* 0x0000000402007986 */ /* 0x0023e2000c101d24 */
[----:B------:R-:W-:Y:S05]  /*6210*/  BRA `(.L_x_3434) ;  /* 0x0000000000f47947 */ /* 0x000fea0003800000 */
.L_x_3453:
[----:B------:R-:W-:-:S09]  /*6220*/  UISETP.NE.AND UP0, UPT, UR4, 0xf, UPT ;  /* 0x0000000f0400788c */ /* 0x000fd2000bf05270 */
[----:B------:R-:W-:Y:S05]  /*6230*/  BRA.U !UP0, `(.L_x_3455) ;  /* 0x0000000108e87547 */ /* 0x000fea000b800000 */
[----:B------:R-:W-:-:S09]  /*6240*/  UISETP.NE.AND UP0, UPT, UR4, 0x17, UPT ;  /* 0x000000170400788c */ /* 0x000fd2000bf05270 */
[----:B------:R-:W-:Y:S05]  /*6250*/  BRA.U !UP0, `(.L_x_3456) ;  /* 0x0000000108907547 */ /* 0x000fea000b800000 */
[----:B------:R-:W-:-:S09]  /*6260*/  UISETP.NE.AND UP0, UPT, UR4, 0x18, UPT ;  /* 0x000000180400788c */ /* 0x000fd2000bf05270 */
[----:B------:R-:W-:Y:S05]  /*6270*/  BRA.U !UP0, `(.L_x_3457) ;  /* 0x0000000108447547 */ /* 0x000fea000b800000 */
.L_x_3433:
[----:B0-----:R-:W-:Y:S01]  /*6280*/  MOV R0, 0x0 ;  /* 0x0000000000007802 */ /* 0x001fe20000000f00 */
        /* <DEDUP_REMOVED lines=11> */
[----:B-----5:R-:W-:Y:S01]  /*6340*/  IMAD.U32 R10, RZ, RZ, UR8 ;  /* 0x00000008ff0a7e24 */ /* 0x020fe2000f8e00ff */
[----:B--2---:R-:W-:-:S07]  /*6350*/  MOV R11, UR9 ;  /* 0x00000009000b7c02 */ /* 0x004fce0008000f00 */
[----:B------:R-:W-:-:S07]  /*6360*/  LEPC R20, `(.L_x_3458) ;  /* 0x000000001014794e */ /* 0x000fce0000000000 */
[----:B---3--:R-:W-:Y:S05]  /*6370*/  CALL.ABS.NOINC R2 ;  /* 0x0000000002007343 */ /* 0x008fea0003c00000 */
.L_x_3458:
[----:B------:R-:W-:Y:S05]  /*6380*/  BRA `(.L_x_3434) ;  /* 0x0000000000987947 */ /* 0x000fea0003800000 */
.L_x_3457:
[----:B-1----:R-:W-:Y:S01]  /*6390*/  IMAD.U32 R7, R5, 0x10000, RZ ;  /* 0x0001000005077824 */ /* 0x002fe200078e00ff */
[----:B------:R-:W-:Y:S01]  /*63a0*/  BSSY.RECONVERGENT B0, `(.L_x_3459) ;  /* 0x000000c000007945 */ /* 0x000fe20003800200 */
[----:B0-----:R-:W-:-:S03]  /*63b0*/  IMAD.MOV.U32 R0, RZ, RZ, 0x7f ;  /* 0x0000007fff007424 */ /* 0x001fc600078e00ff */
        /* <DEDUP_REMOVED lines=10> */
.L_x_3460:
[----:B------:R-:W-:Y:S05]  /*6460*/  BSYNC.RECONVERGENT B0 ;  /* 0x0000000000007941 */ /* 0x000fea0003800200 */
.L_x_3459:
[----:B------:R-:W-:-:S05]  /*6470*/  LOP3.LUT R5, R0, 0x80, R5, 0xf8, !PT ;  /* 0x0000008000057812 */ /* 0x000fca00078ef805 */
[----:B------:R3:W-:Y:S01]  /*6480*/  STG.E.U8 desc[UR36][R2.64], R5 ;  /* 0x0000000502007986 */ /* 0x0007e2000c101124 */
[----:B------:R-:W-:Y:S05]  /*6490*/  BRA `(.L_x_3434) ;  /* 0x0000000000547947 */ /* 0x000fea0003800000 */
.L_x_3456:
[----:B-1----:R-:W-:Y:S01]  /*64a0*/  SHF.L.U32 R5, R5, 0x10, RZ ;  /* 0x0000001005057819 */ /* 0x002fe200000006ff */
[----:B------:R-:W-:Y:S03]  /*64b0*/  BSSY.RECONVERGENT B0, `(.L_x_3461) ;  /* 0x000000e000007945 */ /* 0x000fe60003800200 */
[----:B------:R-:W-:-:S04]  /*64c0*/  LOP3.LUT R4, R5, 0x7fffffff, RZ, 0xc0, !PT ;  /* 0x7fffffff05047812 */ /* 0x000fc800078ec0ff */
[----:B------:R-:W-:-:S13]  /*64d0*/  ISETP.GT.U32.AND P0, PT, R4, 0x477fffff, PT ;  /* 0x477fffff0400780c */ /* 0x000fda0003f04070 */
[----:B------:R-:W-:Y:S05]  /*64e0*/  @P0 BRA `(.L_x_3462) ;  /* 0x00000000001c0947 */ /* 0x000fea0003800000 */
[----:B------:R-:W-:-:S13]  /*64f0*/  ISETP.GE.U32.AND P0, PT, R4, 0x38800000, PT ;  /* 0x388000000400780c */ /* 0x000fda0003f06070 */
[----:B0-----:R-:W-:-:S04]  /*6500*/  @P0 SHF.R.U32.HI R0, RZ, 0x15, R5 ;  /* 0x00000015ff000819 */ /* 0x001fc80000011605 */
[----:B------:R-:W-:-:S04]  /*6510*/  @P0 LOP3.LUT R0, R0, 0x1, RZ, 0xc0, !PT ;  /* 0x0000000100000812 */ /* 0x000fc800078ec0ff */
[----:B------:R-:W-:-:S04]  /*6520*/  @P0 IADD3 R0, PT, PT, R5, 0x80fffff, R0 ;  /* 0x080fffff05000810 */ /* 0x000fc80007ffe000 */
[----:B------:R-:W-:Y:S01]  /*6530*/  @P0 SHF.R.U32.HI R0, RZ, 0x15, R0 ;  /* 0x00000015ff000819 */ /* 0x000fe20000011600 */
[----:B------:R-:W-:Y:S01]  /*6540*/  @!P0 FADD.FTZ R0, R4, 128 ;  /* 0x4300000004008421 */ /* 0x000fe20000010000 */
[----:B------:R-:W-:Y:S06]  /*6550*/  BRA `(.L_x_3463) ;  /* 0x00000000000c7947 */ /* 0x000fec0003800000 */
.L_x_3462:
[----:B0-----:R-:W-:Y:S01]  /*6560*/  IMAD.MOV.U32 R0, RZ, RZ, 0x7f ;  /* 0x0000007fff007424 */ /* 0x001fe200078e00ff */
[----:B------:R-:W-:-:S04]  /*6570*/  ISETP.GT.U32.AND P0, PT, R4, 0x7f800000, PT ;  /* 0x7f8000000400780c */ /* 0x000fc80003f04070 */
[----:B------:R-:W-:-:S09]  /*6580*/  SEL R0, R0, 0x7c, P0 ;  /* 0x0000007c00007807 */ /* 0x000fd20000000000 */
.L_x_3463:
[----:B------:R-:W-:Y:S05]  /*6590*/  BSYNC.RECONVERGENT B0 ;  /* 0x0000000000007941 */ /* 0x000fea0003800200 */
.L_x_3461:
[----:B------:R-:W-:-:S04]  /*65a0*/  SHF.R.U32.HI R5, RZ, 0x18, R5 ;  /* 0x00000018ff057819 */ /* 0x000fc80000011605 */
[----:B------:R-:W-:-:S05]  /*65b0*/  LOP3.LUT R5, R0, 0x80, R5, 0xf8, !PT ;  /* 0x0000008000057812 */ /* 0x000fca00078ef805 */
[----:B------:R2:W-:Y:S01]  /*65c0*/  STG.E.U8 desc[UR36][R2.64], R5 ;  /* 0x0000000502007986 */ /* 0x0005e2000c101124 */
[----:B------:R-:W-:Y:S05]  /*65d0*/  BRA `(.L_x_3434) ;  /* 0x0000000000047947 */ /* 0x000fea0003800000 */
.L_x_3455:
[----:B-1----:R1:W-:Y:S02]  /*65e0*/  STG.E.U16 desc[UR36][R2.64], R5 ;  /* 0x0000000502007986 */ /* 0x0023e4000c101524 */
.L_x_3434:
[----:B------:R-:W-:-:S07]  /*65f0*/  VIADD R17, R17, 0x80 ;  /* 0x0000008011117836 */ /* 0x000fce0000000000 */
.L_x_3394:
[----:B------:R-:W-:Y:S05]  /*6600*/  BSYNC.RECONVERGENT B6 ;  /* 0x0000000000067941 */ /* 0x000fea0003800200 */
.L_x_3393:
[----:B------:R-:W5:Y:S01]  /*6610*/  LDCU UR4, c[0x0][0x380] ;  /* 0x00007000ff0477ac */ /* 0x000f620008000800 */
[----:B------:R-:W-:Y:S01]  /*6620*/  BSSY.RECONVERGENT B6, `(.L_x_3464) ;  /* 0x0000328000067945 */ /* 0x000fe20003800200 */
[----:B-----5:R-:W-:-:S13]  /*6630*/  ISETP.GE.AND P0, PT, R17, UR4, PT ;  /* 0x0000000411007c0c */ /* 0x020fda000bf06270 */
[----:B------:R-:W-:Y:S05]  /*6640*/  @P0 BRA `(.L_x_3465) ;  /* 0x0000003000940947 */ /* 0x000fea0003800000 */
[----:B------:R-:W5:Y:S01]  /*6650*/  LDCU UR4, c[0x0][0x388] ;  /* 0x00007100ff0477ac */ /* 0x000f620008000800 */
[----:B0-----:R-:W-:Y:S01]  /*6660*/  MOV R0, RZ ;  /* 0x000000ff00007202 */ /* 0x001fe20000000f00 */
        /* <DEDUP_REMOVED lines=8> */
[----:B-1234-:R-:W-:-:S05]  /*66f0*/  IMAD.HI.U32 R2, R17, UR4, R16 ;  /* 0x0000000411027c27 */ /* 0x01efca000f8e0010 */
[----:B------:R-:W-:-:S04]  /*6700*/  SHF.R.U32.HI R3, RZ, UR5, R2 ;  /* 0x00000005ff037c19 */ /* 0x000fc80008011602 */
[----:B------:R-:W-:-:S05]  /*6710*/  IADD3 R0, PT, PT, -R3, RZ, RZ ;  /* 0x000000ff03007210 */ /* 0x000fca0007ffe1ff */
        /* <DEDUP_REMOVED lines=290> */
.L_x_3466:
        /* <DEDUP_REMOVED lines=18> */
.L_x_3470:
[----:B------:R-:W2:Y:S02]  /*7a60*/  LDG.E.U8 R2, desc[UR36][R2.64] ;  /* 0x0000002402027981 */ /* 0x000ea4000c1e1100 */
[----:B--2---:R-:W-:-:S04]  /*7a70*/  I2FP.F32.U32 R0, R2 ;  /* 0x0000000200007245 */ /* 0x004fc80000201000 */
[----:B------:R-:W-:Y:S01]  /*7a80*/  F2FP.BF16.F32.PACK_AB R0, RZ, R0 ;  /* 0x00000000ff00723e */ /* 0x000fe200000010ff */
[----:B------:R-:W-:Y:S06]  /*7a90*/  BRA `(.L_x_3472) ;  /* 0x0000000c00a47947 */ /* 0x000fec0003800000 */
.L_x_3469:
        /* <DEDUP_REMOVED lines=10> */
.L_x_3474:
[----:B------:R-:W2:Y:S02]  /*7b40*/  LDG.E R2, desc[UR36][R2.64] ;  /* 0x0000002402027981 */ /* 0x000ea4000c1e1900 */
[----:B--2---:R-:W-:-:S04]  /*7b50*/  I2FP.F32.S32 R0, R2 ;  /* 0x0000000200007245 */ /* 0x004fc80000201400 */
[----:B------:R-:W-:Y:S01]  /*7b60*/  F2FP.BF16.F32.PACK_AB R0, RZ, R0 ;  /* 0x00000000ff00723e */ /* 0x000fe200000010ff */
[----:B------:R-:W-:Y:S06]  /*7b70*/  BRA `(.L_x_3472) ;  /* 0x0000000c006c7947 */ /* 0x000fec0003800000 */
.L_x_3473:
[----:B------:R-:W2:Y:S02]  /*7b80*/  LDG.E.U16 R2, desc[UR36][R2.64] ;  /* 0x0000002402027981 */ /* 0x000ea4000c1e1500 */
[----:B--2---:R-:W0:Y:S02]  /*7b90*/  I2F.S16 R0, R2 ;  /* 0x0000000200007306 */ /* 0x004e240000101400 */
[----:B0-----:R-:W-:Y:S01]  /*7ba0*/  F2FP.BF16.F32.PACK_AB R0, RZ, R0 ;  /* 0x00000000ff00723e */ /* 0x001fe200000010ff */
[----:B------:R-:W-:Y:S06]  /*7bb0*/  BRA `(.L_x_3472) ;  /* 0x0000000c005c7947 */ /* 0x000fec0003800000 */
.L_x_3468:
        /* <DEDUP_REMOVED lines=9> */
.L_x_3476:
[----:B------:R-:W2:Y:S02]  /*7c50*/  LDG.E.U16 R0, desc[UR36][R2.64] ;  /* 0x0000002402007981 */ /* 0x000ea4000c1e1500 */
[----:B--2---:R-:W-:-:S05]  /*7c60*/  HADD2.F32 R0, -RZ, R0.H0_H0 ;  /* 0x20000000ff007230 */ /* 0x004fca0000004100 */
[----:B------:R-:W-:Y:S01]  /*7c70*/  F2FP.BF16.F32.PACK_AB R0, RZ, R0 ;  /* 0x00000000ff00723e */ /* 0x000fe200000010ff */
[----:B------:R-:W-:Y:S06]  /*7c80*/  BRA `(.L_x_3472) ;  /* 0x0000000c00287947 */ /* 0x000fec0003800000 */
.L_x_3475:
        /* <DEDUP_REMOVED lines=9> */
.L_x_3478:
[----:B------:R-:W2:Y:S02]  /*7d20*/  LDG.E.U16 R2, desc[UR36][R2.64] ;  /* 0x0000002402027981 */ /* 0x000ea4000c1e1500 */
[----:B--2---:R-:W-:-:S05]  /*7d30*/  HADD2.F32 R0, -RZ, R2.H0_H0 ;  /* 0x20000002ff007230 */ /* 0x004fca0000004100 */
[----:B------:R-:W-:Y:S01]  /*7d40*/  F2FP.BF16.F32.PACK_AB R0, RZ, R0 ;  /* 0x00000000ff00723e */ /* 0x000fe200000010ff */
[----:B------:R-:W-:Y:S06]  /*7d50*/  BRA `(.L_x_3472) ;  /* 0x0000000800f47947 */ /* 0x000fec0003800000 */
.L_x_3477:
        /* <DEDUP_REMOVED lines=12> */
.L_x_3467:
        /* <DEDUP_REMOVED lines=13> */
.L_x_3481:
        /* <DEDUP_REMOVED lines=12> */
.L_x_3480:
        /* <DEDUP_REMOVED lines=27> */
.L_x_3483:
        /* <DEDUP_REMOVED lines=13> */
.L_x_3482:
[----:B------:R0:W5:Y:S01]  /*8230*/  LDG.E.U16 R0, desc[UR36][R2.64] ;  /* 0x0000002402007981 */ /* 0x000162000c1e1500 */
[----:B------:R-:W-:Y:S05]  /*8240*/  BRA `(.L_x_3472) ;  /* 0x0000000400b87947 */ /* 0x000fea0003800000 */
.L_x_3479:
        /* <DEDUP_REMOVED lines=12> */
.L_x_3486:
        /* <DEDUP_REMOVED lines=21> */
.L_x_3490:
[----:B------:R-:W-:Y:S05]  /*8460*/  BSYNC.RECONVERGENT B1 ;  /* 0x0000000000017941 */ /* 0x000fea0003800200 */
.L_x_3489:
[----:B------:R-:W-:Y:S02]  /*8470*/  SHF.L.U32 R0, R0, 0x14, RZ ;  /* 0x0000001400007819 */ /* 0x000fe400000006ff */
[----:B------:R-:W-:-:S04]  /*8480*/  LEA R2, R2, 0x3b800000, 0x17 ;  /* 0x3b80000002027811 */ /* 0x000fc800078eb8ff */
[----:B------:R-:W-:-:S07]  /*8490*/  LOP3.LUT R0, R2, R0, R7, 0xfe, !PT ;  /* 0x0000000002007212 */ /* 0x000fce00078efe07 */
.L_x_3488:
[----:B------:R-:W-:Y:S05]  /*84a0*/  BSYNC.RECONVERGENT B0 ;  /* 0x0000000000007941 */ /* 0x000fea0003800200 */
.L_x_3487:
[----:B------:R-:W-:Y:S01]  /*84b0*/  F2FP.BF16.F32.PACK_AB R0, RZ, R0 ;  /* 0x00000000ff00723e */ /* 0x000fe200000010ff */
[----:B------:R-:W-:Y:S06]  /*84c0*/  BRA `(.L_x_3472) ;  /* 0x0000000400187947 */ /* 0x000fec0003800000 */
.L_x_3485:
        /* <DEDUP_REMOVED lines=21> */
.L_x_3494:
[----:B------:R-:W-:Y:S05]  /*8620*/  BSYNC.RECONVERGENT B1 ;  /* 0x0000000000017941 */ /* 0x000fea0003800200 */
.L_x_3493:
[----:B------:R-:W-:Y:S01]  /*8630*/  IMAD.SHL.U32 R0, R0, 0x200000, RZ ;  /* 0x0020000000007824 */ /* 0x000fe200078e00ff */
[----:B------:R-:W-:-:S04]  /*8640*/  LEA R2, R2, 0x37800000, 0x17 ;  /* 0x3780000002027811 */ /* 0x000fc800078eb8ff */
[----:B------:R-:W-:-:S07]  /*8650*/  LOP3.LUT R0, R2, R0, R7, 0xfe, !PT ;  /* 0x0000000002007212 */ /* 0x000fce00078efe07 */
.L_x_3492:
[----:B------:R-:W-:Y:S05]  /*8660*/  BSYNC.RECONVERGENT B0 ;  /* 0x0000000000007941 */ /* 0x000fea0003800200 */
.L_x_3491:
[----:B------:R-:W-:Y:S01]  /*8670*/  F2FP.BF16.F32.PACK_AB R0, RZ, R0 ;  /* 0x00000000ff00723e */ /* 0x000fe200000010ff */
[----:B------:R-:W-:Y:S06]  /*8680*/  BRA `(.L_x_3472) ;  /* 0x0000000000a87947 */ /* 0x000fec0003800000 */
.L_x_3484:
        /* <DEDUP_REMOVED lines=14> */
.L_x_3498:
[----:B------:R-:W-:Y:S05]  /*8770*/  BSYNC.RECONVERGENT B0 ;  /* 0x0000000000007941 */ /* 0x000fea0003800200 */
.L_x_3497:
[----:B------:R-:W-:Y:S01]  /*8780*/  F2FP.BF16.F32.PACK_AB R0, RZ, R0 ;  /* 0x00000000ff00723e */ /* 0x000fe200000010ff */
[----:B------:R-:W-:Y:S06]  /*8790*/  BRA `(.L_x_3472) ;  /* 0x0000000000647947 */ /* 0x000fec0003800000 */
.L_x_3471:
        /* <DEDUP_REMOVED lines=16> */
.L_x_3499:
[----:B------:R-:W-:Y:S01]  /*88a0*/  PRMT R0, RZ, 0x7610, R0 ;  /* 0x00007610ff007816 */ /* 0x000fe20000000000 */
[----:B------:R-:W-:Y:S06]  /*88b0*/  BRA `(.L_x_3472) ;  /* 0x00000000001c7947 */ /* 0x000fec0003800000 */
.L_x_3496:
[----:B------:R-:W2:Y:S02]  /*88c0*/  LDG.E.64 R2, desc[UR36][R2.64] ;  /* 0x0000002402027981 */ /* 0x000ea4000c1e1b00 */
[----:B--2---:R-:W0:Y:S02]  /*88d0*/  I2F.U64 R0, R2 ;  /* 0x0000000200007312 */ /* 0x004e240000301000 */
[----:B0-----:R-:W-:Y:S01]  /*88e0*/  F2FP.BF16.F32.PACK_AB R0, RZ, R0 ;  /* 0x00000000ff00723e */ /* 0x001fe200000010ff */
[----:B------:R-:W-:Y:S06]  /*88f0*/  BRA `(.L_x_3472) ;  /* 0x00000000000c7947 */ /* 0x000fec0003800000 */
.L_x_3495:
[----:B------:R-:W2:Y:S02]  /*8900*/  LDG.E R2, desc[UR36][R2.64] ;  /* 0x0000002402027981 */ /* 0x000ea4000c1e1900 */
[----:B--2---:R-:W-:-:S04]  /*8910*/  I2FP.F32.U32 R0, R2 ;  /* 0x0000000200007245 */ /* 0x004fc80000201000 */
[----:B------:R-:W-:-:S07]  /*8920*/  F2FP.BF16.F32.PACK_AB R0, RZ, R0 ;  /* 0x00000000ff00723e */ /* 0x000fce00000010ff */
.L_x_3472:
[----:B------:R-:W1:Y:S01]  /*8930*/  LDCU UR5, c[0x0][0x590] ;  /* 0x0000b200ff0577ac */ /* 0x000e620008000800 */
[----:B-----5:R-:W-:Y:S01]  /*8940*/  SHF.L.U32 R0, R0, 0x10, RZ ;  /* 0x0000001000007819 */ /* 0x020fe200000006ff */
[----:B------:R-:W0:Y:S03]  /*8950*/  LDCU.64 UR6, c[0x0][0x580] ;  /* 0x0000b000ff0677ac */ /* 0x000e260008000a00 */
[----:B------:R-:W-:Y:S01]  /*8960*/  FSETP.GT.FTZ.AND P0, PT, R0, RZ, PT ;  /* 0x000000ff0000720b */ /* 0x000fe20003f14000 */
[----:B------:R-:W-:-:S04]  /*8970*/  UPRMT UR4, UR41, 0x9910, URZ ;  /* 0x0000991029047896 */ /* 0x000fc800080000ff */
[----:B------:R-:W-:-:S08]  /*8980*/  UISETP.GT.AND UP0, UPT, UR4, 0x9, UPT ;  /* 0x000000090400788c */ /* 0x000fd0000bf04270 */
[----:B-1----:R-:W-:-:S04]  /*8990*/  @!P0 FMUL.FTZ R0, R0, UR5 ;  /* 0x0000000500008c20 */ /* 0x002fc80008410000 */
[----:B------:R1:W2:Y:S01]  /*89a0*/  F2F.BF16.F32 R5, R0 ;  /* 0x0000000000057304 */ /* 0x0002a20000202000 */
[----:B0-----:R-:W-:-:S05]  /*89b0*/  IADD3 R2, P0, PT, R16, UR6, RZ ;  /* 0x0000000610027c10 */ /* 0x001fca000ff1e0ff */
        /* <DEDUP_REMOVED lines=10> */
[----:B-12---:R-:W-:-:S04]  /*8a60*/  IMAD.U32 R0, R5, 0x10000, RZ ;  /* 0x0001000005007824 */ /* 0x006fc800078e00ff */
[----:B------:R-:W0:Y:S02]  /*8a70*/  F2I.FTZ.TRUNC.NTZ R5, R0 ;  /* 0x0000000000057305 */ /* 0x000e24000021f100 */
[----:B0-----:R4:W-:Y:S01]  /*8a80*/  STG.E.U8 desc[UR36][R2.64], R5 ;  /* 0x0000000502007986 */ /* 0x0019e2000c101124 */
[----:B------:R-:W-:Y:S05]  /*8a90*/  BRA `(.L_x_3505) ;  /* 0x0000000c007c7947 */ /* 0x000fea0003800000 */
.L_x_3503:
[----:B--2---:R-:W-:-:S06]  /*8aa0*/  SHF.L.U32 R5, R5, 0x10, RZ ;  /* 0x0000001005057819 */ /* 0x004fcc00000006ff */
[----:B------:R-:W0:Y:S02]  /*8ab0*/  F2I.S64.TRUNC R4, R5 ;  /* 0x0000000500047311 */ /* 0x000e24000020d900 */
[----:B0-----:R0:W-:Y:S01]  /*8ac0*/  STG.E.U8 desc[UR36][R2.64], R4 ;  /* 0x0000000402007986 */ /* 0x0011e2000c101124 */
[----:B------:R-:W-:Y:S05]  /*8ad0*/  BRA `(.L_x_3505) ;  /* 0x0000000c006c7947 */ /* 0x000fea0003800000 */
.L_x_3502:
        /* <DEDUP_REMOVED lines=10> */
.L_x_3507:
[----:B--2---:R-:W-:-:S06]  /*8b80*/  IMAD.U32 R5, R5, 0x10000, RZ ;  /* 0x0001000005057824 */ /* 0x004fcc00078e00ff */
[----:B------:R-:W0:Y:S02]  /*8b90*/  F2I.FTZ.TRUNC.NTZ R5, R5 ;  /* 0x0000000500057305 */ /* 0x000e24000021f100 */
[----:B0-----:R3:W-:Y:S01]  /*8ba0*/  STG.E desc[UR36][R2.64], R5 ;  /* 0x0000000502007986 */ /* 0x0017e2000c101924 */
[----:B------:R-:W-:Y:S05]  /*8bb0*/  BRA `(.L_x_3505) ;  /* 0x0000000c00347947 */ /* 0x000fea0003800000 */
.L_x_3506:
[----:B--2---:R-:W-:-:S06]  /*8bc0*/  SHF.L.U32 R5, R5, 0x10, RZ ;  /* 0x0000001005057819 */ /* 0x004fcc00000006ff */
[----:B------:R-:W0:Y:S02]  /*8bd0*/  F2I.FTZ.TRUNC.NTZ R5, R5 ;  /* 0x0000000500057305 */ /* 0x000e24000021f100 */
[----:B0-----:R0:W-:Y:S01]  /*8be0*/  STG.E.U16 desc[UR36][R2.64], R5 ;  /* 0x0000000502007986 */ /* 0x0011e2000c101524 */
[----:B------:R-:W-:Y:S05]  /*8bf0*/  BRA `(.L_x_3505) ;  /* 0x0000000c00247947 */ /* 0x000fea0003800000 */
.L_x_3501:
        /* <DEDUP_REMOVED lines=9> */
.L_x_3509:
[----:B-12---:R-:W-:-:S05]  /*8c90*/  IMAD.U32 R0, R5, 0x10000, RZ ;  /* 0x0001000005007824 */ /* 0x006fca00078e00ff */
[----:B------:R-:W-:-:S05]  /*8ca0*/  F2FP.F16.F32.PACK_AB R0, RZ, R0 ;  /* 0x00000000ff00723e */ /* 0x000fca00000000ff */
[----:B------:R0:W-:Y:S01]  /*8cb0*/  STG.E.U16 desc[UR36][R2.64], R0 ;  /* 0x0000000002007986 */ /* 0x0001e2000c101524 */
[----:B------:R-:W-:Y:S05]  /*8cc0*/  BRA `(.L_x_3505) ;  /* 0x0000000800f07947 */ /* 0x000fea0003800000 */
.L_x_3508:
[----:B------:R-:W-:-:S09]  /*8cd0*/  UISETP.NE.AND UP0, UPT, UR4, 0x7, UPT ;  /* 0x000000070400788c */ /* 0x000fd2000bf05270 */
[----:B------:R-:W-:Y:S05]  /*8ce0*/  BRA.U !UP0, `(.L_x_3510) ;  /* 0x0000000108347547 */ /* 0x000fea000b800000 */
[----:B------:R-:W-:-:S09]  /*8cf0*/  UISETP.NE.AND UP0, UPT, UR4, 0x8, UPT ;  /* 0x000000080400788c */ /* 0x000fd2000bf05270 */
[----:B------:R-:W-:Y:S05]  /*8d00*/  BRA.U !UP0, `(.L_x_3511) ;  /* 0x0000000108187547 */ /* 0x000fea000b800000 */
[----:B------:R-:W-:-:S09]  /*8d10*/  UISETP.NE.AND UP0, UPT, UR4, 0x9, UPT ;  /* 0x000000090400788c */ /* 0x000fd2000bf05270 */
[----:B------:R-:W-:Y:S05]  /*8d20*/  BRA.U UP0, `(.L_x_3504) ;  /* 0x0000000500fc7547 */ /* 0x000fea000b800000 */
[----:B--2---:R-:W-:Y:S01]  /*8d30*/  SHF.L.U32 R4, R5, 0x10, RZ ;  /* 0x0000001005047819 */ /* 0x004fe200000006ff */
[----:B------:R-:W-:-:S05]  /*8d40*/  IMAD.MOV.U32 R5, RZ, RZ, RZ ;  /* 0x000000ffff057224 */ /* 0x000fca00078e00ff */
[----:B------:R0:W-:Y:S01]  /*8d50*/  STG.E.64 desc[UR36][R2.64], R4 ;  /* 0x0000000402007986 */ /* 0x0001e2000c101b24 */
[----:B------:R-:W-:Y:S05]  /*8d60*/  BRA `(.L_x_3505) ;  /* 0x0000000800c87947 */ /* 0x000fea0003800000 */
.L_x_3511:
[----:B--2---:R-:W-:-:S05]  /*8d70*/  IMAD.U32 R5, R5, 0x10000, RZ ;  /* 0x0001000005057824 */ /* 0x004fca00078e00ff */
[----:B------:R-:W-:-:S04]  /*8d80*/  F2FP.F16.F32.PACK_AB R5, RZ, R5 ;  /* 0x00000005ff05723e */ /* 0x000fc800000000ff */
[----:B------:R-:W-:-:S05]  /*8d90*/  PRMT R5, R5, 0x5410, RZ ;  /* 0x0000541005057816 */ /* 0x000fca00000000ff */
[----:B------:R0:W-:Y:S01]  /*8da0*/  STG.E desc[UR36][R2.64], R5 ;  /* 0x0000000502007986 */ /* 0x0001e2000c101924 */
[----:B------:R-:W-:Y:S05]  /*8db0*/  BRA `(.L_x_3505) ;  /* 0x0000000800b47947 */ /* 0x000fea0003800000 */
.L_x_3510:
[----:B--2---:R-:W-:-:S05]  /*8dc0*/  SHF.L.U32 R4, R5, 0x10, RZ ;  /* 0x0000001005047819 */ /* 0x004fca00000006ff */
[----:B------:R-:W-:-:S06]  /*8dd0*/  FMUL.FTZ R4, R4, 1 ;  /* 0x3f80000004047820 */ /* 0x000fcc0000410000 */
[----:B------:R-:W0:Y:S02]  /*8de0*/  F2F.F64.F32 R4, R4 ;  /* 0x0000000400047310 */ /* 0x000e240000201800 */
[----:B0-----:R0:W-:Y:S01]  /*8df0*/  STG.E.64 desc[UR36][R2.64], R4 ;  /* 0x0000000402007986 */ /* 0x0011e2000c101b24 */
[----:B------:R-:W-:Y:S05]  /*8e00*/  BRA `(.L_x_3505) ;  /* 0x0000000800a07947 */ /* 0x000fea0003800000 */
.L_x_3500:
        /* <DEDUP_REMOVED lines=14> */
.L_x_3515:
[----:B--2---:R-:W-:Y:S01]  /*8ef0*/  IMAD.U32 R5, R5, 0x10000, RZ ;  /* 0x0001000005057824 */ /* 0x004fe200078e00ff */
[----:B------:R-:W-:Y:S01]  /*8f00*/  BSSY.RECONVERGENT B0, `(.L_x_3516) ;  /* 0x0000013000007945 */ /* 0x000fe20003800200 */
[----:B-1----:R-:W-:-:S03]  /*8f10*/  MOV R0, 0x80 ;  /* 0x0000008000007802 */ /* 0x002fc60000000f00 */
        /* <DEDUP_REMOVED lines=15> */
.L_x_3518:
[----:B------:R-:W-:-:S04]  /*9010*/  SHF.R.U32.HI R5, RZ, 0x18, R5 ;  /* 0x00000018ff057819 */ /* 0x000fc80000011605 */
[----:B------:R-:W-:-:S07]  /*9020*/  LOP3.LUT R0, R0, 0x80, R5, 0xf8, !PT ;  /* 0x0000008000007812 */ /* 0x000fce00078ef805 */
.L_x_3517:
[----:B------:R-:W-:Y:S05]  /*9030*/  BSYNC.RECONVERGENT B0 ;  /* 0x0000000000007941 */ /* 0x000fea0003800200 */
.L_x_3516:
[----:B------:R0:W-:Y:S01]  /*9040*/  STG.E.U8 desc[UR36][R2.64], R0 ;  /* 0x0000000002007986 */ /* 0x0001e2000c101124 */
[----:B------:R-:W-:Y:S05]  /*9050*/  BRA `(.L_x_3505) ;  /* 0x00000008000c7947 */ /* 0x000fea0003800000 */
.L_x_3514:
[----:B--2---:R-:W-:Y:S01]  /*9060*/  IMAD.U32 R5, R5, 0x10000, RZ ;  /* 0x0001000005057824 */ /* 0x004fe200078e00ff */
[----:B------:R-:W-:Y:S01]  /*9070*/  BSSY.RECONVERGENT B0, `(.L_x_3519) ;  /* 0x0000013000007945 */ /* 0x000fe20003800200 */
[----:B-1----:R-:W-:-:S03]  /*9080*/  HFMA2 R0, -RZ, RZ, 0, 7.62939453125e-06 ;  /* 0x00000080ff007431 */ /* 0x002fc600000001ff */
        /* <DEDUP_REMOVED lines=15> */
.L_x_3521:
[----:B------:R-:W-:-:S04]  /*9180*/  SHF.R.U32.HI R5, RZ, 0x18, R5 ;  /* 0x00000018ff057819 */ /* 0x000fc80000011605 */
[----:B------:R-:W-:-:S07]  /*9190*/  LOP3.LUT R0, R0, 0x80, R5, 0xf8, !PT ;  /* 0x0000008000007812 */ /* 0x000fce00078ef805 */
.L_x_3520:
[----:B------:R-:W-:Y:S05]  /*91a0*/  BSYNC.RECONVERGENT B0 ;  /* 0x0000000000007941 */ /* 0x000fea0003800200 */
.L_x_3519:
[----:B------:R0:W-:Y:S01]  /*91b0*/  STG.E.U8 desc[UR36][R2.64], R0 ;  /* 0x0000000002007986 */ /* 0x0001e2000c101124 */
[----:B------:R-:W-:Y:S05]  /*91c0*/  BRA `(.L_x_3505) ;  /* 0x0000000400b07947 */ /* 0x000fea0003800000 */
.L_x_3513:
        /* <DEDUP_REMOVED lines=10> */
[--C-:B-1----:R-:W-:Y:S02]  /*9270*/  @P1 SHF.R.U32.HI R0, RZ, 0x16, R5.reuse ;  /* 0x00000016ff001819 */ /* 0x102fe40000011605 */
[----:B------:R-:W-:Y:S01]  /*9280*/  @P1 LOP3.LUT P0, RZ, R4, 0x3fffff, R5, 0xf8, !PT ;  /* 0x003fffff04ff1812 */ /* 0x000fe2000780f805 */
[----:B------:R-:W-:Y:S01]  /*9290*/  HFMA2 R5, -RZ, RZ, 0, 1.5199184417724609375e-05 ;  /* 0x000000ffff057431 */ /* 0x000fe200000001ff */
        /* <DEDUP_REMOVED lines=9> */
.L_x_3523:
[----:B--2---:R-:W-:-:S06]  /*9330*/  IMAD.U32 R5, R5, 0x10000, RZ ;  /* 0x0001000005057824 */ /* 0x004fcc00078e00ff */
[----:B------:R-:W0:Y:S02]  /*9340*/  F2I.U64.TRUNC R4, R5 ;  /* 0x0000000500047311 */ /* 0x000e24000020d800 */
[----:B0-----:R0:W-:Y:S01]  /*9350*/  STG.E.64 desc[UR36][R2.64], R4 ;  /* 0x0000000402007986 */ /* 0x0011e2000c101b24 */
[----:B------:R-:W-:Y:S05]  /*9360*/  BRA `(.L_x_3505) ;  /* 0x0000000400487947 */ /* 0x000fea0003800000 */
.L_x_3522:
[----:B--2---:R-:W-:-:S06]  /*9370*/  IMAD.U32 R5, R5, 0x10000, RZ ;  /* 0x0001000005057824 */ /* 0x004fcc00078e00ff */
[----:B------:R-:W0:Y:S02]  /*9380*/  F2I.FTZ.U32.TRUNC.NTZ R5, R5 ;  /* 0x0000000500057305 */ /* 0x000e24000021f000 */
[----:B0-----:R0:W-:Y:S01]  /*9390*/  STG.E desc[UR36][R2.64], R5 ;  /* 0x0000000502007986 */ /* 0x0011e2000c101924 */
[----:B------:R-:W-:Y:S05]  /*93a0*/  BRA `(.L_x_3505) ;  /* 0x0000000400387947 */ /* 0x000fea0003800000 */
.L_x_3512:
[----:B------:R-:W-:-:S09]  /*93b0*/  UISETP.GT.AND UP0, UPT, UR4, 0xe, UPT ;  /* 0x0000000e0400788c */ /* 0x000fd2000bf04270 */
[----:B------:R-:W-:Y:S05]  /*93c0*/  BRA.U UP0, `(.L_x_3524) ;  /* 0x00000001003c7547 */ /* 0x000fea000b800000 */
[----:B------:R-:W-:-:S09]  /*93d0*/  UISETP.NE.AND UP0, UPT, UR4, 0xa, UPT ;  /* 0x0000000a0400788c */ /* 0x000fd2000bf05270 */
[----:B------:R-:W-:Y:S05]  /*93e0*/  BRA.U !UP0, `(.L_x_3525) ;  /* 0x00000001081c7547 */ /* 0x000fea000b800000 */
[----:B------:R-:W-:-:S09]  /*93f0*/  UISETP.NE.AND UP0, UPT, UR4, 0xb, UPT ;  /* 0x0000000b0400788c */ /* 0x000fd2000bf05270 */
[----:B------:R-:W-:Y:S05]  /*9400*/  BRA.U UP0, `(.L_x_3504) ;  /* 0x0000000100447547 */ /* 0x000fea000b800000 */
[----:B--2---:R-:W-:-:S04]  /*9410*/  SHF.L.U32 R5, R5, 0x10, RZ ;  /* 0x0000001005057819 */ /* 0x004fc800000006ff */
[----:B------:R-:W-:-:S04]  /*9420*/  FSETP.NEU.FTZ.AND P0, PT, R5, RZ, PT ;  /* 0x000000ff0500720b */ /* 0x000fc80003f1d000 */
[----:B------:R-:W-:-:S05]  /*9430*/  SEL R5, RZ, 0x1, !P0 ;  /* 0x00000001ff057807 */ /* 0x000fca0004000000 */
[----:B------:R0:W-:Y:S01]  /*9440*/  STG.E.U8 desc[UR36][R2.64], R5 ;  /* 0x0000000502007986 */ /* 0x0001e2000c101124 */
[----:B------:R-:W-:Y:S05]  /*9450*/  BRA `(.L_x_3505) ;  /* 0x00000004000c7947 */ /* 0x000fea0003800000 */
.L_x_3525:
[----:B--2---:R-:W-:Y:S01]  /*9460*/  IMAD.U32 R5, R5, 0x10000, RZ ;  /* 0x0001000005057824 */ /* 0x004fe200078e00ff */
[----:B------:R-:W-:-:S03]  /*9470*/  CS2R R6, SRZ ;  /* 0x0000000000067805 */ /* 0x000fc6000001ff00 */
[----:B------:R-:W-:-:S06]  /*9480*/  FMUL.FTZ R5, R5, 1 ;  /* 0x3f80000005057820 */ /* 0x000fcc0000410000 */
[----:B------:R-:W0:Y:S02]  /*9490*/  F2F.F64.F32 R4, R5 ;  /* 0x0000000500047310 */ /* 0x000e240000201800 */
[----:B0-----:R0:W-:Y:S01]  /*94a0*/  STG.E.128 desc[UR36][R2.64], R4 ;  /* 0x0000000402007986 */ /* 0x0011e2000c101d24 */
[----:B------:R-:W-:Y:S05]  /*94b0*/  BRA `(.L_x_3505) ;  /* 0x0000000000f47947 */ /* 0x000fea0003800000 */
.L_x_3524:
[----:B------:R-:W-:-:S09]  /*94c0*/  UISETP.NE.AND UP0, UPT, UR4, 0xf, UPT ;  /* 0x0000000f0400788c */ /* 0x000fd2000bf05270 */
[----:B------:R-:W-:Y:S05]  /*94d0*/  BRA.U !UP0, `(.L_x_3526) ;  /* 0x0000000108e87547 */ /* 0x000fea000b800000 */
[----:B------:R-:W-:-:S09]  /*94e0*/  UISETP.NE.AND UP0, UPT, UR4, 0x17, UPT ;  /* 0x000000170400788c */ /* 0x000fd2000bf05270 */
[----:B------:R-:W-:Y:S05]  /*94f0*/  BRA.U !UP0, `(.L_x_3527) ;  /* 0x0000000108907547 */ /* 0x000fea000b800000 */
[----:B------:R-:W-:-:S09]  /*9500*/  UISETP.NE.AND UP0, UPT, UR4, 0x18, UPT ;  /* 0x000000180400788c */ /* 0x000fd2000bf05270 */
[----:B------:R-:W-:Y:S05]  /*9510*/  BRA.U !UP0, `(.L_x_3528) ;  /* 0x0000000108447547 */ /* 0x000fea000b800000 */
.L_x_3504:
[----:B-1----:R-:W-:Y:S01]  /*9520*/  MOV R0, 0x0 ;  /* 0x0000000000007802 */ /* 0x002fe20000000f00 */
        /* <DEDUP_REMOVED lines=8> */
[----:B--2---:R-:W-:Y:S01]  /*95b0*/  MOV R5, UR5 ;  /* 0x0000000500057c02 */ /* 0x004fe20008000f00 */
[----:B----4-:R-:W-:-:S02]  /*95c0*/  IMAD.U32 R6, RZ, RZ, UR6 ;  /* 0x00000006ff067e24 */ /* 0x010fc4000f8e00ff */
[----:B------:R-:W-:Y:S01]  /*95d0*/  IMAD.U32 R7, RZ, RZ, UR7 ;  /* 0x00000007ff077e24 */ /* 0x000fe2000f8e00ff */
[----:B-----5:R-:W-:Y:S01]  /*95e0*/  MOV R10, UR8 ;  /* 0x00000008000a7c02 */ /* 0x020fe20008000f00 */
[----:B-1----:R-:W-:-:S07]  /*95f0*/  IMAD.U32 R11, RZ, RZ, UR9 ;  /* 0x00000009ff0b7e24 */ /* 0x002fce000f8e00ff */
[----:B------:R-:W-:-:S07]  /*9600*/  LEPC R20, `(.L_x_3529) ;  /* 0x000000001014794e */ /* 0x000fce0000000000 */
[----:B---3--:R-:W-:Y:S05]  /*9610*/  CALL.ABS.NOINC R2 ;  /* 0x0000000002007343 */ /* 0x008fea0003c00000 */
.L_x_3529:
[----:B------:R-:W-:Y:S05]  /*9620*/  BRA `(.L_x_3505) ;  /* 0x0000000000987947 */ /* 0x000fea0003800000 */
.L_x_3528:
[----:B--2---:R-:W-:Y:S01]  /*9630*/  IMAD.U32 R7, R5, 0x10000, RZ ;  /* 0x0001000005077824 */ /* 0x004fe200078e00ff */
[----:B------:R-:W-:Y:S01]  /*9640*/  BSSY.RECONVERGENT B0, `(.L_x_3530) ;  /* 0x000000c000007945 */ /* 0x000fe20003800200 */
[----:B-1----:R-:W-:-:S03]  /*9650*/  MOV R0, 0x7f ;  /* 0x0000007f00007802 */ /* 0x002fc60000000f00 */
        /* <DEDUP_REMOVED lines=10> */
.L_x_3531:
[----:B------:R-:W-:Y:S05]  /*9700*/  BSYNC.RECONVERGENT B0 ;  /* 0x0000000000007941 */ /* 0x000fea0003800200 */
.L_x_3530:
[----:B------:R-:W-:-:S05]  /*9710*/  LOP3.LUT R5, R0, 0x80, R5, 0xf8, !PT ;  /* 0x0000008000057812 */ /* 0x000fca00078ef805 */
[----:B------:R0:W-:Y:S01]  /*9720*/  STG.E.U8 desc[UR36][R2.64], R5 ;  /* 0x0000000502007986 */ /* 0x0001e2000c101124 */
[----:B------:R-:W-:Y:S05]  /*9730*/  BRA `(.L_x_3505) ;  /* 0x0000000000547947 */ /* 0x000fea0003800000 */
.L_x_3527:
[----:B--2---:R-:W-:Y:S01]  /*9740*/  IMAD.U32 R5, R5, 0x10000, RZ ;  /* 0x0001000005057824 */ /* 0x004fe200078e00ff */
[----:B------:R-:W-:Y:S04]  /*9750*/  BSSY.RECONVERGENT B0, `(.L_x_3532) ;  /* 0x000000e000007945 */ /* 0x000fe80003800200 */
[----:B------:R-:W-:-:S04]  /*9760*/  LOP3.LUT R4, R5, 0x7fffffff, RZ, 0xc0, !PT ;  /* 0x7fffffff05047812 */ /* 0x000fc800078ec0ff */
[----:B------:R-:W-:-:S13]  /*9770*/  ISETP.GT.U32.AND P0, PT, R4, 0x477fffff, PT ;  /* 0x477fffff0400780c */ /* 0x000fda0003f04070 */
[----:B------:R-:W-:Y:S05]  /*9780*/  @P0 BRA `(.L_x_3533) ;  /* 0x00000000001c0947 */ /* 0x000fea0003800000 */
[----:B------:R-:W-:-:S13]  /*9790*/  ISETP.GE.U32.AND P0, PT, R4, 0x38800000, PT ;  /* 0x388000000400780c */ /* 0x000fda0003f06070 */
[----:B-1----:R-:W-:-:S04]  /*97a0*/  @P0 SHF.R.U32.HI R0, RZ, 0x15, R5 ;  /* 0x00000015ff000819 */ /* 0x002fc80000011605 */
[----:B------:R-:W-:-:S04]  /*97b0*/  @P0 LOP3.LUT R0, R0, 0x1, RZ, 0xc0, !PT ;  /* 0x0000000100000812 */ /* 0x000fc800078ec0ff */
[----:B------:R-:W-:-:S04]  /*97c0*/  @P0 IADD3 R0, PT, PT, R5, 0x80fffff, R0 ;  /* 0x080fffff05000810 */ /* 0x000fc80007ffe000 */
[----:B------:R-:W-:Y:S01]  /*97d0*/  @P0 SHF.R.U32.HI R0, RZ, 0x15, R0 ;  /* 0x00000015ff000819 */ /* 0x000fe20000011600 */
[----:B------:R-:W-:Y:S01]  /*97e0*/  @!P0 FADD.FTZ R0, R4, 128 ;  /* 0x4300000004008421 */ /* 0x000fe20000010000 */
[----:B------:R-:W-:Y:S06]  /*97f0*/  BRA `(.L_x_3534) ;  /* 0x00000000000c7947 */ /* 0x000fec0003800000 */
.L_x_3533:
[----:B-1----:R-:W-:Y:S01]  /*9800*/  IMAD.MOV.U32 R0, RZ, RZ, 0x7f ;  /* 0x0000007fff007424 */ /* 0x002fe200078e00ff */
[----:B------:R-:W-:-:S04]  /*9810*/  ISETP.GT.U32.AND P0, PT, R4, 0x7f800000, PT ;  /* 0x7f8000000400780c */ /* 0x000fc80003f04070 */
[----:B------:R-:W-:-:S09]  /*9820*/  SEL R0, R0, 0x7c, P0 ;  /* 0x0000007c00007807 */ /* 0x000fd20000000000 */
.L_x_3534:
[----:B------:R-:W-:Y:S05]  /*9830*/  BSYNC.RECONVERGENT B0 ;  /* 0x0000000000007941 */ /* 0x000fea0003800200 */
.L_x_3532:
[----:B------:R-:W-:-:S04]  /*9840*/  SHF.R.U32.HI R5, RZ, 0x18, R5 ;  /* 0x00000018ff057819 */ /* 0x000fc80000011605 */
[----:B------:R-:W-:-:S05]  /*9850*/  LOP3.LUT R5, R0, 0x80, R5, 0xf8, !PT ;  /* 0x0000008000057812 */ /* 0x000fca00078ef805 */
[----:B------:R0:W-:Y:S01]  /*9860*/  STG.E.U8 desc[UR36][R2.64], R5 ;  /* 0x0000000502007986 */ /* 0x0001e2000c101124 */
[----:B------:R-:W-:Y:S05]  /*9870*/  BRA `(.L_x_3505) ;  /* 0x0000000000047947 */ /* 0x000fea0003800000 */
.L_x_3526:
[----:B--2---:R0:W-:Y:S02]  /*9880*/  STG.E.U16 desc[UR36][R2.64], R5 ;  /* 0x0000000502007986 */ /* 0x0041e4000c101524 */
.L_x_3505:
[----:B------:R-:W-:-:S07]  /*9890*/  IADD3 R17, PT, PT, R17, 0x80, RZ ;  /* 0x0000008011117810 */ /* 0x000fce0007ffe0ff */
.L_x_3465:
[----:B------:R-:W-:Y:S05]  /*98a0*/  BSYNC.RECONVERGENT B6 ;  /* 0x0000000000067941 */ /* 0x000fea0003800200 */
.L_x_3464:
[----:B------:R-:W5:Y:S02]  /*98b0*/  LDCU UR4, c[0x0][0x380] ;  /* 0x00007000ff0477ac */ /* 0x000f640008000800 */
[----:B-----5:R-:W-:-:S13]  /*98c0*/  ISETP.GE.AND P0, PT, R17, UR4, PT ;  /* 0x0000000411007c0c */ /* 0x020fda000bf06270 */
[----:B------:R-:W-:Y:S05]  /*98d0*/  @P0 EXIT ;  /* 0x000000000000094d */ /* 0x000fea0003800000 */
[----:B------:R-:W5:Y:S01]  /*98e0*/  LDCU UR4, c[0x0][0x388] ;  /* 0x00007100ff0477ac */ /* 0x000f620008000800 */
[----:B01----:R-:W-:Y:S02]  /*98f0*/  IMAD.MOV.U32 R0, RZ, RZ, RZ ;  /* 0x000000ffff007224 */ /* 0x003fe400078e00ff */
[----:B------:R-:W-:Y:S01]  /*9900*/  IMAD.MOV.U32 R16, RZ, RZ, RZ ;  /* 0x000000ffff107224 */ /* 0x000fe200078e00ff */
[----:B-----5:R-:W-:-:S09]  /*9910*/  UISETP.NE.AND UP0, UPT, UR4, URZ, UPT ;  /* 0x000000ff0400728c */ /* 0x020fd2000bf05270 */
[----:B------:R-:W-:Y:S05]  /*9920*/  BRA.U !UP0, `(.L_x_3535) ;  /* 0x0000001108a87547 */ /* 0x000fea000b800000 */
[----:B------:R-:W2:Y:S01]  /*9930*/  LDCU.64 UR4, c[0x0][0x390] ;  /* 0x00007200ff0477ac */ /* 0x000ea20008000a00 */
[----:B------:R-:W-:Y:S01]  /*9940*/  HFMA2 R16, -RZ, RZ, 0, 0 ;  /* 0x00000000ff107431 */ /* 0x000fe200000001ff */
[----:B------:R-:W0:Y:S01]  /*9950*/  LDCU UR6, c[0x0][0x38c] ;  /* 0x00007180ff0677ac */ /* 0x000e220008000800 */
[----:B------:R-:W1:Y:S01]  /*9960*/  LDCU.64 UR8, c[0x0][0x4b8] ;  /* 0x00009700ff0877ac */ /* 0x000e620008000a00 */
[----:B------:R-:W-:Y:S02]  /*9970*/  UISETP.NE.AND UP0, UPT, UR40, URZ, UPT ;  /* 0x000000ff2800728c */ /* 0x000fe4000bf05270 */
[----:B--234-:R-:W-:-:S05]  /*9980*/  IMAD.HI.U32 R2, R17, UR4, R16 ;  /* 0x0000000411027c27 */ /* 0x01cfca000f8e0010 */
[----:B------:R-:W-:-:S05]  /*9990*/  SHF.R.U32.HI R3, RZ, UR5, R2 ;  /* 0x00000005ff037c19 */ /* 0x000fca0008011602 */
[----:B------:R-:W-:-:S04]  /*99a0*/  IMAD.MOV R0, RZ, RZ, -R3 ;  /* 0x000000ffff007224 */ /* 0x000fc800078e0a03 */
[----:B0-----:R-:W-:-:S04]  /*99b0*/  IMAD R0, R0, UR6, R17 ;  /* 0x0000000600007c24 */ /* 0x001fc8000f8e0211 */
[C---:B-1----:R-:W-:Y:S02]  /*99c0*/  IMAD R16, R0.reuse, UR8, RZ ;  /* 0x0000000800107c24 */ /* 0x042fe4000f8e02ff */
        /* <DEDUP_REMOVED lines=281> */
[----:B------:R-:W2:Y:S03]  /*ab60*/  LDCU.64 UR8, c[0x0][0x578] ;  /* 0x0000af00ff0877ac */ /* 0x000ea60008000a00 */
[----:B0-----:R-:W-:-:S05]  /*ab70*/  IMAD.HI.U32 R2, R5, UR4, R4 ;  /* 0x0000000405027c27 */ /* 0x001fca000f8e0004 */
[----:B------:R-:W-:-:S05]  /*ab80*/  SHF.R.U32.HI R2, RZ, UR5, R2 ;  /* 0x00000005ff027c19 */ /* 0x000fca0008011602 */
[----:B------:R-:W-:-:S04]  /*ab90*/  IMAD.MOV R3, RZ, RZ, -R2 ;  /* 0x000000ffff037224 */ /* 0x000fc800078e0a02 */
[----:B-1----:R-:W-:-:S04]  /*aba0*/  IMAD R5, R3, UR6, R5 ;  /* 0x0000000603057c24 */ /* 0x002fc8000f8e0205 */
[C---:B--2---:R-:W-:Y:S02]  /*abb0*/  IMAD R16, R5.reuse, UR8, R16 ;  /* 0x0000000805107c24 */ /* 0x044fe4000f8e0210 */
[----:B------:R-:W-:-:S07]  /*abc0*/  IMAD R0, R5, UR9, R0 ;  /* 0x0000000905007c24 */ /* 0x000fce000f8e0200 */
.L_x_3535:
[----:B------:R-:W0:Y:S01]  /*abd0*/  LDCU.128 UR8, c[0x0][0x580] ;  /* 0x0000b000ff0877ac */ /* 0x000e220008000c00 */
[----:B------:R-:W-:-:S04]  /*abe0*/  UPRMT UR4, UR42, 0x9910, URZ ;  /* 0x000099102a047896 */ /* 0x000fc800080000ff */
[----:B------:R-:W-:Y:S01]  /*abf0*/  UISETP.GT.AND UP0, UPT, UR4, 0x9, UPT ;  /* 0x000000090400788c */ /* 0x000fe2000bf04270 */
[----:B0-----:R-:W-:Y:S02]  /*ac00*/  IADD3 R16, P0, PT, R16, UR8, RZ ;  /* 0x0000000810107c10 */ /* 0x001fe4000ff1e0ff */
[----:B--234-:R-:W-:-:S03]  /*ac10*/  IADD3 R2, P1, PT, R0, UR10, RZ ;  /* 0x0000000a00027c10 */ /* 0x01cfc6000ff3e0ff */
        /* <DEDUP_REMOVED lines=15> */
.L_x_3539:
[----:B------:R-:W2:Y:S02]  /*ad10*/  LDG.E.U8 R2, desc[UR36][R2.64] ;  /* 0x0000002402027981 */ /* 0x000ea4000c1e1100 */
[----:B--2---:R-:W-:-:S04]  /*ad20*/  I2FP.F32.U32 R0, R2 ;  /* 0x0000000200007245 */ /* 0x004fc80000201000 */
[----:B------:R-:W-:Y:S01]  /*ad30*/  F2FP.BF16.F32.PACK_AB R0, RZ, R0 ;  /* 0x00000000ff00723e */ /* 0x000fe200000010ff */
[----:B------:R-:W-:Y:S06]  /*ad40*/  BRA `(.L_x_3541) ;  /* 0x0000000c00a47947 */ /* 0x000fec0003800000 */
.L_x_3538:
        /* <DEDUP_REMOVED lines=10> */
.L_x_3543:
[----:B------:R-:W2:Y:S02]  /*adf0*/  LDG.E R2, desc[UR36][R2.64] ;  /* 0x0000002402027981 */ /* 0x000ea4000c1e1900 */
[----:B--2---:R-:W-:-:S04]  /*ae00*/  I2FP.F32.S32 R0, R2 ;  /* 0x0000000200007245 */ /* 0x004fc80000201400 */
[----:B------:R-:W-:Y:S01]  /*ae10*/  F2FP.BF16.F32.PACK_AB R0, RZ, R0 ;  /* 0x00000000ff00723e */ /* 0x000fe200000010ff */
[----:B------:R-:W-:Y:S06]  /*ae20*/  BRA `(.L_x_3541) ;  /* 0x0000000c006c7947 */ /* 0x000fec0003800000 */
.L_x_3542:
[----:B------:R-:W2:Y:S02]  /*ae30*/  LDG.E.U16 R2, desc[UR36][R2.64] ;  /* 0x0000002402027981 */ /* 0x000ea4000c1e1500 */
[----:B--2---:R-:W0:Y:S02]  /*ae40*/  I2F.S16 R0, R2 ;  /* 0x0000000200007306 */ /* 0x004e240000101400 */
[----:B0-----:R-:W-:Y:S01]  /*ae50*/  F2FP.BF16.F32.PACK_AB R0, RZ, R0 ;  /* 0x00000000ff00723e */ /* 0x001fe200000010ff */
[----:B------:R-:W-:Y:S06]  /*ae60*/  BRA `(.L_x_3541) ;  /* 0x0000000c005c7947 */ /* 0x000fec0003800000 */
.L_x_3537:
        /* <DEDUP_REMOVED lines=9> */
.L_x_3545:
[----:B------:R-:W2:Y:S02]  /*af00*/  LDG.E.U16 R0, desc[UR36][R2.64] ;  /* 0x0000002402007981 */ /* 0x000ea4000c1e1500 */
[----:B--2---:R-:W-:-:S05]  /*af10*/  HADD2.F32 R0, -RZ, R0.H0_H0 ;  /* 0x20000000ff007230 */ /* 0x004fca0000004100 */
[----:B------:R-:W-:Y:S01]  /*af20*/  F2FP.BF16.F32.PACK_AB R0, RZ, R0 ;  /* 0x00000000ff00723e */ /* 0x000fe200000010ff */
[----:B------:R-:W-:Y:S06]  /*af30*/  BRA `(.L_x_3541) ;  /* 0x0000000c00287947 */ /* 0x000fec0003800000 */
.L_x_3544:
        /* <DEDUP_REMOVED lines=9> */
.L_x_3547:
[----:B------:R-:W2:Y:S02]  /*afd0*/  LDG.E.U16 R2, desc[UR36][R2.64] ;  /* 0x0000002402027981 */ /* 0x000ea4000c1e1500 */
[----:B--2---:R-:W-:-:S05]  /*afe0*/  HADD2.F32 R0, -RZ, R2.H0_H0 ;  /* 0x20000002ff007230 */ /* 0x004fca0000004100 */
[----:B------:R-:W-:Y:S01]  /*aff0*/  F2FP.BF16.F32.PACK_AB R0, RZ, R0 ;  /* 0x00000000ff00723e */ /* 0x000fe200000010ff */
[----:B------:R-:W-:Y:S06]  /*b000*/  BRA `(.L_x_3541) ;  /* 0x0000000800f47947 */ /* 0x000fec0003800000 */
.L_x_3546:
        /* <DEDUP_REMOVED lines=12> */
.L_x_3536:
        /* <DEDUP_REMOVED lines=13> */
.L_x_3550:
        /* <DEDUP_REMOVED lines=12> */
.L_x_3549:
        /* <DEDUP_REMOVED lines=27> */
.L_x_3552:
        /* <DEDUP_REMOVED lines=13> */
.L_x_3551:
[----:B------:R0:W5:Y:S01]  /*b4e0*/  LDG.E.U16 R0, desc[UR36][R2.64] ;  /* 0x0000002402007981 */ /* 0x000162000c1e1500 */
[----:B------:R-:W-:Y:S05]  /*b4f0*/  BRA `(.L_x_3541) ;  /* 0x0000000400b87947 */ /* 0x000fea0003800000 */
.L_x_3548:
        /* <DEDUP_REMOVED lines=12> */
.L_x_3555:
        /* <DEDUP_REMOVED lines=21> */
.L_x_3559:
[----:B------:R-:W-:Y:S05]  /*b710*/  BSYNC.RECONVERGENT B1 ;  /* 0x0000000000017941 */ /* 0x000fea0003800200 */
.L_x_3558:
[----:B------:R-:W-:Y:S01]  /*b720*/  IMAD.SHL.U32 R0, R0, 0x100000, RZ ;  /* 0x0010000000007824 */ /* 0x000fe200078e00ff */
[----:B------:R-:W-:-:S04]  /*b730*/  LEA R2, R2, 0x3b800000, 0x17 ;  /* 0x3b80000002027811 */ /* 0x000fc800078eb8ff */
[----:B------:R-:W-:-:S07]  /*b740*/  LOP3.LUT R0, R2, R0, R7, 0xfe, !PT ;  /* 0x0000000002007212 */ /* 0x000fce00078efe07 */
.L_x_3557:
[----:B------:R-:W-:Y:S05]  /*b750*/  BSYNC.RECONVERGENT B0 ;  /* 0x0000000000007941 */ /* 0x000fea0003800200 */
.L_x_3556:
[----:B------:R-:W-:Y:S01]  /*b760*/  F2FP.BF16.F32.PACK_AB R0, RZ, R0 ;  /* 0x00000000ff00723e */ /* 0x000fe200000010ff */
[----:B------:R-:W-:Y:S06]  /*b770*/  BRA `(.L_x_3541) ;  /* 0x0000000400187947 */ /* 0x000fec0003800000 */
.L_x_3554:
        /* <DEDUP_REMOVED lines=21> */
.L_x_3563:
[----:B------:R-:W-:Y:S05]  /*b8d0*/  BSYNC.RECONVERGENT B1 ;  /* 0x0000000000017941 */ /* 0x000fea0003800200 */
.L_x_3562:
[----:B------:R-:W-:Y:S01]  /*b8e0*/  IMAD.SHL.U32 R0, R0, 0x200000, RZ ;  /* 0x0020000000007824 */ /* 0x000fe200078e00ff */
[----:B------:R-:W-:-:S04]  /*b8f0*/  LEA R2, R2, 0x37800000, 0x17 ;  /* 0x3780000002027811 */ /* 0x000fc800078eb8ff */
[----:B------:R-:W-:-:S07]  /*b900*/  LOP3.LUT R0, R2, R0, R7, 0xfe, !PT ;  /* 0x0000000002007212 */ /* 0x000fce00078efe07 */
.L_x_3561:
[----:B------:R-:W-:Y:S05]  /*b910*/  BSYNC.RECONVERGENT B0 ;  /* 0x0000000000007941 */ /* 0x000fea0003800200 */
.L_x_3560:
[----:B------:R-:W-:Y:S01]  /*b920*/  F2FP.BF16.F32.PACK_AB R0, RZ, R0 ;  /* 0x00000000ff00723e */ /* 0x000fe200000010ff */
[----:B------:R-:W-:Y:S06]  /*b930*/  BRA `(.L_x_3541) ;  /* 0x0000000000a87947 */ /* 0x000fec0003800000 */
.L_x_3553:
        /* <DEDUP_REMOVED lines=14> */
.L_x_3567:
[----:B------:R-:W-:Y:S05]  /*ba20*/  BSYNC.RECONVERGENT B0 ;  /* 0x0000000000007941 */ /* 0x000fea0003800200 */
.L_x_3566:
[----:B------:R-:W-:Y:S01]  /*ba30*/  F2FP.BF16.F32.PACK_AB R0, RZ, R0 ;  /* 0x00000000ff00723e */ /* 0x000fe200000010ff */
[----:B------:R-:W-:Y:S06]  /*ba40*/  BRA `(.L_x_3541) ;  /* 0x0000000000647947 */ /* 0x000fec0003800000 */
.L_x_3540:
        /* <DEDUP_REMOVED lines=16> */
.L_x_3568:
[----:B------:R-:W-:Y:S01]  /*bb50*/  PRMT R0, RZ, 0x7610, R0 ;  /* 0x00007610ff007816 */ /* 0x000fe20000000000 */
[----:B------:R-:W-:Y:S06]  /*bb60*/  BRA `(.L_x_3541) ;  /* 0x00000000001c7947 */ /* 0x000fec0003800000 */
.L_x_3565:
[----:B------:R-:W2:Y:S02]  /*bb70*/  LDG.E.64 R2, desc[UR36][R2.64] ;  /* 0x0000002402027981 */ /* 0x000ea4000c1e1b00 */
[----:B--2---:R-:W0:Y:S02]  /*bb80*/  I2F.U64 R0, R2 ;  /* 0x0000000200007312 */ /* 0x004e240000301000 */
[----:B0-----:R-:W-:Y:S01]  /*bb90*/  F2FP.BF16.F32.PACK_AB R0, RZ, R0 ;  /* 0x00000000ff00723e */ /* 0x001fe200000010ff */
[----:B------:R-:W-:Y:S06]  /*bba0*/  BRA `(.L_x_3541) ;  /* 0x00000000000c7947 */ /* 0x000fec0003800000 */
.L_x_3564:
[----:B------:R-:W2:Y:S02]  /*bbb0*/  LDG.E R2, desc[UR36][R2.64] ;  /* 0x0000002402027981 */ /* 0x000ea4000c1e1900 */
[----:B--2---:R-:W-:-:S04]  /*bbc0*/  I2FP.F32.U32 R0, R2 ;  /* 0x0000000200007245 */ /* 0x004fc80000201000 */
[----:B------:R-:W-:-:S07]  /*bbd0*/  F2FP.BF16.F32.PACK_AB R0, RZ, R0 ;  /* 0x00000000ff00723e */ /* 0x000fce00000010ff */
.L_x_3541:
[----:B------:R-:W1:Y:S01]  /*bbe0*/  LDCU UR5, c[0x0][0x590] ;  /* 0x0000b200ff0577ac */ /* 0x000e620008000800 */
[----:B-----5:R-:W-:Y:S01]  /*bbf0*/  IMAD.U32 R0, R0, 0x10000, RZ ;  /* 0x0001000000007824 */ /* 0x020fe200078e00ff */
[----:B------:R-:W-:-:S04]  /*bc00*/  UPRMT UR4, UR41, 0x9910, URZ ;  /* 0x0000991029047896 */ /* 0x000fc800080000ff */
[----:B------:R-:W-:Y:S01]  /*bc10*/  FSETP.GT.FTZ.AND P0, PT, R0, RZ, PT ;  /* 0x000000ff0000720b */ /* 0x000fe20003f14000 */
[----:B------:R-:W-:-:S12]  /*bc20*/  UISETP.GT.AND UP0, UPT, UR4, 0x9, UPT ;  /* 0x000000090400788c */ /* 0x000fd8000bf04270 */
[----:B-1----:R-:W-:-:S04]  /*bc30*/  @!P0 FMUL.FTZ R0, R0, UR5 ;  /* 0x0000000500008c20 */ /* 0x002fc80008410000 */
[----:B0-----:R0:W1:Y:S01]  /*bc40*/  F2F.BF16.F32 R3, R0 ;  /* 0x0000000000037304 */ /* 0x0010620000202000 */
        /* <DEDUP_REMOVED lines=9> */
[----:B01----:R-:W-:-:S04]  /*bce0*/  SHF.L.U32 R0, R3, 0x10, RZ ;  /* 0x0000001003007819 */ /* 0x003fc800000006ff */
[----:B------:R-:W0:Y:S02]  /*bcf0*/  F2I.FTZ.TRUNC.NTZ R3, R0 ;  /* 0x0000000000037305 */ /* 0x000e24000021f100 */
[----:B0-----:R-:W-:Y:S01]  /*bd00*/  STG.E.U8 desc[UR36][R16.64], R3 ;  /* 0x0000000310007986 */ /* 0x001fe2000c101124 */
[----:B------:R-:W-:Y:S05]  /*bd10*/  EXIT ;  /* 0x000000000000794d */ /* 0x000fea0003800000 */
.L_x_3572:
[----:B-1----:R-:W-:-:S06]  /*bd20*/  IMAD.U32 R3, R3, 0x10000, RZ ;  /* 0x0001000003037824 */ /* 0x002fcc00078e00ff */
[----:B------:R-:W1:Y:S02]  /*bd30*/  F2I.S64.TRUNC R2, R3 ;  /* 0x0000000300027311 */ /* 0x000e64000020d900 */
[----:B-1----:R-:W-:Y:S01]  /*bd40*/  STG.E.U8 desc[UR36][R16.64], R2 ;  /* 0x0000000210007986 */ /* 0x002fe2000c101124 */
[----:B------:R-:W-:Y:S05]  /*bd50*/  EXIT ;  /* 0x000000000000794d */ /* 0x000fea0003800000 */
.L_x_3571:
        /* <DEDUP_REMOVED lines=8> */
[----:B-1----:R-:W-:Y:S01]  /*bde0*/  STG.E.64 desc[UR36][R16.64], R2 ;  /* 0x0000000210007986 */ /* 0x002fe2000c101b24 */
[----:B------:R-:W-:Y:S05]  /*bdf0*/  EXIT ;  /* 0x000000000000794d */ /* 0x000fea0003800000 */
.L_x_3575:
[----:B-1----:R-:W-:-:S06]  /*be00*/  SHF.L.U32 R3, R3, 0x10, RZ ;  /* 0x0000001003037819 */ /* 0x002fcc00000006ff */
[----:B------:R-:W1:Y:S02]  /*be10*/  F2I.FTZ.TRUNC.NTZ R3, R3 ;  /* 0x0000000300037305 */ /* 0x000e64000021f100 */
[----:B-1----:R-:W-:Y:S01]  /*be20*/  STG.E desc[UR36][R16.64], R3 ;  /* 0x0000000310007986 */ /* 0x002fe2000c101924 */
[----:B------:R-:W-:Y:S05]  /*be30*/  EXIT ;  /* 0x000000000000794d */ /* 0x000fea0003800000 */
.L_x_3574:
[----:B-1----:R-:W-:-:S06]  /*be40*/  IMAD.U32 R3, R3, 0x10000, RZ ;  /* 0x0001000003037824 */ /* 0x002fcc00078e00ff */
[----:B------:R-:W1:Y:S02]  /*be50*/  F2I.FTZ.TRUNC.NTZ R3, R3 ;  /* 0x0000000300037305 */ /* 0x000e64000021f100 */
[----:B-1----:R-:W-:Y:S01]  /*be60*/  STG.E.U16 desc[UR36][R16.64], R3 ;  /* 0x0000000310007986 */ /* 0x002fe2000c101524 */
[----:B------:R-:W-:Y:S05]  /*be70*/  EXIT ;  /* 0x000000000000794d */ /* 0x000fea0003800000 */
.L_x_3570:
[----:B------:R-:W-:-:S09]  /*be80*/  UISETP.GT.AND UP0, UPT, UR4, 0x6, UPT ;  /* 0x000000060400788c */ /* 0x000fd2000bf04270 */
[----:B------:R-:W-:Y:S05]  /*be90*/  BRA.U UP0, `(.L_x_3576) ;  /* 0x00000001002c7547 */ /* 0x000fea000b800000 */
[----:B------:R-:W-:-:S09]  /*bea0*/  UISETP.NE.AND UP0, UPT, UR4, 0x5, UPT ;  /* 0x000000050400788c */ /* 0x000fd2000bf05270 */
[----:B------:R-:W-:Y:S05]  /*beb0*/  BRA.U !UP0, `(.L_x_3577) ;  /* 0x0000000108147547 */ /* 0x000fea000b800000 */
[----:B------:R-:W-:-:S09]  /*bec0*/  UISETP.NE.AND UP0, UPT, UR4, 0x6, UPT ;  /* 0x000000060400788c */ /* 0x000fd2000bf05270 */
[----:B------:R-:W-:Y:S05]  /*bed0*/  BRA.U UP0, `(.L_x_3573) ;  /* 0x0000000900307547 */ /* 0x000fea000b800000 */
[----:B-1----:R-:W-:-:S05]  /*bee0*/  IMAD.U32 R3, R3, 0x10000, RZ ;  /* 0x0001000003037824 */ /* 0x002fca00078e00ff */
[----:B------:R-:W-:Y:S01]  /*bef0*/  STG.E desc[UR36][R16.64], R3 ;  /* 0x0000000310007986 */ /* 0x000fe2000c101924 */
[----:B------:R-:W-:Y:S05]  /*bf00*/  EXIT ;  /* 0x000000000000794d */ /* 0x000fea0003800000 */
.L_x_3577:
[----:B01----:R-:W-:-:S04]  /*bf10*/  SHF.L.U32 R0, R3, 0x10, RZ ;  /* 0x0000001003007819 */ /* 0x003fc800000006ff */
[----:B------:R-:W-:-:S05]  /*bf20*/  F2FP.F16.F32.PACK_AB R0, RZ, R0 ;  /* 0x00000000ff00723e */ /* 0x000fca00000000ff */
[----:B------:R-:W-:Y:S01]  /*bf30*/  STG.E.U16 desc[UR36][R16.64], R0 ;  /* 0x0000000010007986 */ /* 0x000fe2000c101524 */
[----:B------:R-:W-:Y:S05]  /*bf40*/  EXIT ;  /* 0x000000000000794d */ /* 0x000fea0003800000 */
.L_x_3576:
        /* <DEDUP_REMOVED lines=10> */
.L_x_3579:
[----:B-1----:R-:W-:-:S04]  /*bff0*/  SHF.L.U32 R3, R3, 0x10, RZ ;  /* 0x0000001003037819 */ /* 0x002fc800000006ff */
[----:B------:R-:W-:-:S04]  /*c000*/  F2FP.F16.F32.PACK_AB R3, RZ, R3 ;  /* 0x00000003ff03723e */ /* 0x000fc800000000ff */
[----:B------:R-:W-:-:S05]  /*c010*/  PRMT R3, R3, 0x5410, RZ ;  /* 0x0000541003037816 */ /* 0x000fca00000000ff */
[----:B------:R-:W-:Y:S01]  /*c020*/  STG.E desc[UR36][R16.64], R3 ;  /* 0x0000000310007986 */ /* 0x000fe2000c101924 */
[----:B------:R-:W-:Y:S05]  /*c030*/  EXIT ;  /* 0x000000000000794d */ /* 0x000fea0003800000 */
.L_x_3578:
[----:B-1----:R-:W-:-:S04]  /*c040*/  IMAD.U32 R2, R3, 0x10000, RZ ;  /* 0x0001000003027824 */ /* 0x002fc800078e00ff */
[----:B------:R-:W-:-:S06]  /*c050*/  FMUL.FTZ R2, R2, 1 ;  /* 0x3f80000002027820 */ /* 0x000fcc0000410000 */
[----:B------:R-:W1:Y:S02]  /*c060*/  F2F.F64.F32 R2, R2 ;  /* 0x0000000200027310 */ /* 0x000e640000201800 */
[----:B-1----:R-:W-:Y:S01]  /*c070*/  STG.E.64 desc[UR36][R16.64], R2 ;  /* 0x0000000210007986 */ /* 0x002fe2000c101b24 */
[----:B------:R-:W-:Y:S05]  /*c080*/  EXIT ;  /* 0x000000000000794d */ /* 0x000fea0003800000 */
.L_x_3569:
        /* <DEDUP_REMOVED lines=11> */
[----:B------:R-:W1:Y:S02]  /*c140*/  F2I.FTZ.U32.TRUNC.NTZ R3, R3 ;  /* 0x0000000300037305 */ /* 0x000e64000021f000 */
[----:B-1----:R-:W-:Y:S01]  /*c150*/  STG.E.U16 desc[UR36][R16.64], R3 ;  /* 0x0000000310007986 */ /* 0x002fe2000c101524 */
[----:B------:R-:W-:Y:S05]  /*c160*/  EXIT ;  /* 0x000000000000794d */ /* 0x000fea0003800000 */
.L_x_3583:
[----:B-1----:R-:W-:Y:S01]  /*c170*/  SHF.L.U32 R3, R3, 0x10, RZ ;  /* 0x0000001003037819 */ /* 0x002fe200000006ff */
[----:B------:R-:W-:Y:S01]  /*c180*/  BSSY.RECONVERGENT B0, `(.L_x_3584) ;  /* 0x0000013000007945 */ /* 0x000fe20003800200 */
[----:B------:R-:W-:Y:S02]  /*c190*/  IMAD.MOV.U32 R8, RZ, RZ, 0x80 ;  /* 0x00000080ff087424 */ /* 0x000fe400078e00ff */
[----:B------:R-:W-:-:S04]  /*c1a0*/  LOP3.LUT R2, R3, 0x7fffffff, RZ, 0xc0, !PT ;  /* 0x7fffffff03027812 */ /* 0x000fc800078ec0ff */
[----:B------:R-:W-:-:S13]  /*c1b0*/  ISETP.GT.U32.AND P0, PT, R2, 0x437fffff, PT ;  /* 0x437fffff0200780c */ /* 0x000fda0003f04070 */
[----:B------:R-:W-:Y:S05]  /*c1c0*/  @P0 BRA `(.L_x_3585) ;  /* 0x0000000000380947 */ /* 0x000fea0003800000 */
[----:B------:R-:W-:-:S13]  /*c1d0*/  ISETP.GE.U32.AND P0, PT, R2, 0x3c000000, PT ;  /* 0x3c0000000200780c */ /* 0x000fda0003f06070 */
[----:B0-----:R-:W-:-:S04]  /*c1e0*/  @P0 SHF.R.U32.HI R0, RZ, 0x14, R3 ;  /* 0x00000014ff000819 */ /* 0x001fc80000011603 */
        /* <DEDUP_REMOVED lines=9> */
.L_x_3586:
[----:B------:R-:W-:-:S04]  /*c280*/  SHF.R.U32.HI R3, RZ, 0x18, R3 ;  /* 0x00000018ff037819 */ /* 0x000fc80000011603 */
[----:B------:R-:W-:-:S04]  /*c290*/  LOP3.LUT R0, R0, 0x80, R3, 0xf8, !PT ;  /* 0x0000008000007812 */ /* 0x000fc800078ef803 */
[----:B------:R-:W-:-:S07]  /*c2a0*/  PRMT R8, R0, 0x7610, R8 ;  /* 0x0000761000087816 */ /* 0x000fce0000000008 */
.L_x_3585:
[----:B------:R-:W-:Y:S05]  /*c2b0*/  BSYNC.RECONVERGENT B0 ;  /* 0x0000000000007941 */ /* 0x000fea0003800200 */
.L_x_3584:
[----:B------:R-:W-:Y:S01]  /*c2c0*/  STG.E.U8 desc[UR36][R16.64], R8 ;  /* 0x0000000810007986 */ /* 0x000fe2000c101124 */
[----:B------:R-:W-:Y:S05]  /*c2d0*/  EXIT ;  /* 0x000000000000794d */ /* 0x000fea0003800000 */
.L_x_3582:
[----:B-1----:R-:W-:Y:S01]  /*c2e0*/  IMAD.U32 R3, R3, 0x10000, RZ ;  /* 0x0001000003037824 */ /* 0x002fe200078e00ff */
[----:B------:R-:W-:Y:S01]  /*c2f0*/  BSSY.RECONVERGENT B0, `(.L_x_3587) ;  /* 0x0000013000007945 */ /* 0x000fe20003800200 */
[----:B------:R-:W-:-:S03]  /*c300*/  MOV R8, 0x80 ;  /* 0x0000008000087802 */ /* 0x000fc60000000f00 */
        /* <DEDUP_REMOVED lines=14> */
.L_x_3589:
[----:B------:R-:W-:-:S04]  /*c3f0*/  SHF.R.U32.HI R3, RZ, 0x18, R3 ;  /* 0x00000018ff037819 */ /* 0x000fc80000011603 */
[----:B------:R-:W-:-:S04]  /*c400*/  LOP3.LUT R0, R0, 0x80, R3, 0xf8, !PT ;  /* 0x0000008000007812 */ /* 0x000fc800078ef803 */
[----:B------:R-:W-:-:S07]  /*c410*/  PRMT R8, R0, 0x7610, R8 ;  /* 0x0000761000087816 */ /* 0x000fce0000000008 */
.L_x_3588:
[----:B------:R-:W-:Y:S05]  /*c420*/  BSYNC.RECONVERGENT B0 ;  /* 0x0000000000007941 */ /* 0x000fea0003800200 */
.L_x_3587:
[----:B------:R-:W-:Y:S01]  /*c430*/  STG.E.U8 desc[UR36][R16.64], R8 ;  /* 0x0000000810007986 */ /* 0x000fe2000c101124 */
[----:B------:R-:W-:Y:S05]  /*c440*/  EXIT ;  /* 0x000000000000794d */ /* 0x000fea0003800000 */
.L_x_3581:
        /* <DEDUP_REMOVED lines=22> */
.L_x_3591:
[----:B-1----:R-:W-:-:S06]  /*c5b0*/  SHF.L.U32 R3, R3, 0x10, RZ ;  /* 0x0000001003037819 */ /* 0x002fcc00000006ff */
[----:B------:R-:W1:Y:S02]  /*c5c0*/  F2I.U64.TRUNC R2, R3 ;  /* 0x0000000300027311 */ /* 0x000e64000020d800 */
[----:B-1----:R-:W-:Y:S01]  /*c5d0*/  STG.E.64 desc[UR36][R16.64], R2 ;  /* 0x0000000210007986 */ /* 0x002fe2000c101b24 */
[----:B------:R-:W-:Y:S05]  /*c5e0*/  EXIT ;  /* 0x000000000000794d */ /* 0x000fea0003800000 */
.L_x_3590:
[----:B-1----:R-:W-:-:S06]  /*c5f0*/  IMAD.U32 R3, R3, 0x10000, RZ ;  /* 0x0001000003037824 */ /* 0x002fcc00078e00ff */
[----:B------:R-:W1:Y:S02]  /*c600*/  F2I.FTZ.U32.TRUNC.NTZ R3, R3 ;  /* 0x0000000300037305 */ /* 0x000e64000021f000 */
[----:B-1----:R-:W-:Y:S01]  /*c610*/  STG.E desc[UR36][R16.64], R3 ;  /* 0x0000000310007986 */ /* 0x002fe2000c101924 */
[----:B------:R-:W-:Y:S05]  /*c620*/  EXIT ;  /* 0x000000000000794d */ /* 0x000fea0003800000 */
.L_x_3580:
        /* <DEDUP_REMOVED lines=9> */
[----:B------:R-:W-:Y:S01]  /*c6c0*/  STG.E.U8 desc[UR36][R16.64], R3 ;  /* 0x0000000310007986 */ /* 0x000fe2000c101124 */
[----:B------:R-:W-:Y:S05]  /*c6d0*/  EXIT ;  /* 0x000000000000794d */ /* 0x000fea0003800000 */
.L_x_3593:
[----:B-1----:R-:W-:Y:S02]  /*c6e0*/  SHF.L.U32 R3, R3, 0x10, RZ ;  /* 0x0000001003037819 */ /* 0x002fe400000006ff */
[----:B------:R-:W-:-:S03]  /*c6f0*/  CS2R R6, SRZ ;  /* 0x0000000000067805 */ /* 0x000fc6000001ff00 */
[----:B------:R-:W-:-:S04]  /*c700*/  FMUL.FTZ R3, R3, 1 ;  /* 0x3f80000003037820 */ /* 0x000fc80000410000 */
[----:B------:R-:W1:Y:S02]  /*c710*/  F2F.F64.F32 R4, R3 ;  /* 0x0000000300047310 */ /* 0x000e640000201800 */
[----:B-1----:R-:W-:Y:S01]  /*c720*/  STG.E.128 desc[UR36][R16.64], R4 ;  /* 0x0000000410007986 */ /* 0x002fe2000c101d24 */
[----:B------:R-:W-:Y:S05]  /*c730*/  EXIT ;  /* 0x000000000000794d */ /* 0x000fea0003800000 */
.L_x_3592:
[----:B------:R-:W-:-:S09]  /*c740*/  UISETP.NE.AND UP0, UPT, UR4, 0xf, UPT ;  /* 0x0000000f0400788c */ /* 0x000fd2000bf05270 */
[----:B------:R-:W-:Y:S05]  /*c750*/  BRA.U !UP0, `(.L_x_3594) ;  /* 0x0000000108e87547 */ /* 0x000fea000b800000 */
[----:B------:R-:W-:-:S09]  /*c760*/  UISETP.NE.AND UP0, UPT, UR4, 0x17, UPT ;  /* 0x000000170400788c */ /* 0x000fd2000bf05270 */
[----:B------:R-:W-:Y:S05]  /*c770*/  BRA.U !UP0, `(.L_x_3595) ;  /* 0x0000000108907547 */ /* 0x000fea000b800000 */
[----:B------:R-:W-:-:S09]  /*c780*/  UISETP.NE.AND UP0, UPT, UR4, 0x18, UPT ;  /* 0x000000180400788c */ /* 0x000fd2000bf05270 */
[----:B------:R-:W-:Y:S05]  /*c790*/  BRA.U !UP0, `(.L_x_3596) ;  /* 0x0000000108447547 */ /* 0x000fea000b800000 */
.L_x_3573:
[----:B0-----:R-:W-:Y:S01]  /*c7a0*/  MOV R0, 0x0 ;  /* 0x0000000000007802 */ /* 0x001fe20000000f00 */
[----:B------:R-:W0:Y:S01]  /*c7b0*/  LDCU.64 UR4, c[0x4][0x128] ;  /* 0x01002500ff0477ac */ /* 0x000e220008000a00 */
[----:B------:R-:W-:Y:S02]  /*c7c0*/  HFMA2 R13, -RZ, RZ, 0, 0 ;  /* 0x00000000ff0d7431 */ /* 0x000fe400000001ff */
[----:B------:R-:W-:Y:S01]  /*c7d0*/  IMAD.MOV.U32 R8, RZ, RZ, 0x65 ;  /* 0x00000065ff087424 */ /* 0x000fe200078e00ff */
[----:B-1----:R1:W2:Y:S01]  /*c7e0*/  LDC.64 R2, c[0x4][R0] ;  /* 0x0100000000027b82 */ /* 0x0022a20000000a00 */
        /* <DEDUP_REMOVED lines=11> */
.L_x_3597:
[----:B------:R-:W-:Y:S05]  /*c8a0*/  EXIT ;  /* 0x000000000000794d */ /* 0x000fea0003800000 */
.L_x_3596:
        /* <DEDUP_REMOVED lines=13> */
.L_x_3599:
[----:B------:R-:W-:Y:S05]  /*c980*/  BSYNC.RECONVERGENT B0 ;  /* 0x0000000000007941 */ /* 0x000fea0003800200 */
.L_x_3598:
[----:B------:R-:W-:-:S05]  /*c990*/  LOP3.LUT R3, R0, 0x80, R3, 0xf8, !PT ;  /* 0x0000008000037812 */ /* 0x000fca00078ef803 */
[----:B------:R-:W-:Y:S01]  /*c9a0*/  STG.E.U8 desc[UR36][R16.64], R3 ;  /* 0x0000000310007986 */ /* 0x000fe2000c101124 */
[----:B------:R-:W-:Y:S05]  /*c9b0*/  EXIT ;  /* 0x000000000000794d */ /* 0x000fea0003800000 */
.L_x_3595:
        /* <DEDUP_REMOVED lines=12> */
.L_x_3601:
[----:B0-----:R-:W-:Y:S01]  /*ca80*/  IMAD.MOV.U32 R0, RZ, RZ, 0x7f ;  /* 0x0000007fff007424 */ /* 0x001fe200078e00ff */
[----:B------:R-:W-:-:S04]  /*ca90*/  ISETP.GT.U32.AND P0, PT, R2, 0x7f800000, PT ;  /* 0x7f8000000200780c */ /* 0x000fc80003f04070 */
[----:B------:R-:W-:-:S09]  /*caa0*/  SEL R0, R0, 0x7c, P0 ;  /* 0x0000007c00007807 */ /* 0x000fd20000000000 */
.L_x_3602:
[----:B------:R-:W-:Y:S05]  /*cab0*/  BSYNC.RECONVERGENT B0 ;  /* 0x0000000000007941 */ /* 0x000fea0003800200 */
.L_x_3600:
[----:B------:R-:W-:-:S04]  /*cac0*/  SHF.R.U32.HI R3, RZ, 0x18, R3 ;  /* 0x00000018ff037819 */ /* 0x000fc80000011603 */
[----:B------:R-:W-:-:S05]  /*cad0*/  LOP3.LUT R3, R0, 0x80, R3, 0xf8, !PT ;  /* 0x0000008000037812 */ /* 0x000fca00078ef803 */
[----:B------:R-:W-:Y:S01]  /*cae0*/  STG.E.U8 desc[UR36][R16.64], R3 ;  /* 0x0000000310007986 */ /* 0x000fe2000c101124 */
[----:B------:R-:W-:Y:S05]  /*caf0*/  EXIT ;  /* 0x000000000000794d */ /* 0x000fea0003800000 */
.L_x_3594:
[----:B-1----:R-:W-:Y:S01]  /*cb00*/  STG.E.U16 desc[UR36][R16.64], R3 ;  /* 0x0000000310007986 */ /* 0x002fe2000c101524 */
[----:B------:R-:W-:Y:S05]  /*cb10*/  EXIT ;  /* 0x000000000000794d */ /* 0x000fea0003800000 */
.L_x_3603:
        /* <DEDUP_REMOVED lines=14> */
.L_x_5680:


//--------------------- .text._ZN2at6native27unrolled_elementwise_kernelIZZZNS0_66_GLOBAL__N__d53a5ca4_28_ActivationLeakyReluKernel_cu_9e10b42f_310617leaky_relu_kernelERNS_18TensorIteratorBaseERKN3c106ScalarEENKUlvE_clEvENKUlvE2_clEvEUlNS5_8BFloat16EE_St5arrayIPcLm2EELi4E23TrivialOffsetCalculatorILi1EjESH_NS0_6memory12LoadWithCastILi1EEENSI_13StoreWithCastILi1EEEEEviT_T0_T2_T3_T4_T5_ --------------------------
	.section	.text._ZN2at6native27unrolled_elementwise_kernelIZZZNS0_66_GLOBAL__N__d53a5ca4_28_ActivationLeakyReluKernel_cu_9e10b42f_310617leaky_relu_kernelERNS_18TensorIteratorBaseERKN3c106ScalarEENKUlvE_clEvENKUlvE2_clEvEUlNS5_8BFloat16EE_St5arrayIPcLm2EELi4E23TrivialOffsetCalculatorILi1EjESH_NS0_6memory12LoadWithCastILi1EEENSI_13StoreWithCastILi1EEEEEviT_T0_T2_T3_T4_T5_,"ax",@progbits
	.align	128
        .global         _ZN2at6native27unrolled_elementwise_kernelIZZZNS0_66_GLOBAL__N__d53a5ca4_28_ActivationLeakyReluKernel_cu_9e10b42f_310617leaky_relu_kernelERNS_18TensorIteratorBaseERKN3c106ScalarEENKUlvE_clEvENKUlvE2_clEvEUlNS5_8BFloat16EE_St5arrayIPcLm2EELi4E23TrivialOffsetCalculatorILi1EjESH_NS0_6memory12LoadWithCastILi1EEENSI_13StoreWithCastILi1EEEEEviT_T0_T2_T3_T4_T5_
        .type           _ZN2at6native27unrolled_elementwise_kernelIZZZNS0_66_GLOBAL__N__d53a5ca4_28_ActivationLeakyReluKernel_cu_9e10b42f_310617leaky_relu_kernelERNS_18TensorIteratorBaseERKN3c106ScalarEENKUlvE_clEvENKUlvE2_clEvEUlNS5_8BFloat16EE_St5arrayIPcLm2EELi4E23TrivialOffsetCalculatorILi1EjESH_NS0_6memory12LoadWithCastILi1EEENSI_13StoreWithCastILi1EEEEEviT_T0_T2_T3_T4_T5_,@function
        .size           _ZN2at6native27unrolled_elementwise_kernelIZZZNS0_66_GLOBAL__N__d53a5ca4_28_ActivationLeakyReluKernel_cu_9e10b42f_310617leaky_relu_kernelERNS_18TensorIteratorBaseERKN3c106ScalarEENKUlvE_clEvENKUlvE2_clEvEUlNS5_8BFloat16EE_St5arrayIPcLm2EELi4E23TrivialOffsetCalculatorILi1EjESH_NS0_6memory12LoadWithCastILi1EEENSI_13StoreWithCastILi1EEEEEviT_T0_T2_T3_T4_T5_,(.L_x_5681 - _ZN2at6native27unrolled_elementwise_kernelIZZZNS0_66_GLOBAL__N__d53a5ca4_28_ActivationLeakyReluKernel_cu_9e10b42f_310617leaky_relu_kernelERNS_18TensorIteratorBaseERKN3c106ScalarEENKUlvE_clEvENKUlvE2_clEvEUlNS5_8BFloat16EE_St5arrayIPcLm2EELi4E23TrivialOffsetCalculatorILi1EjESH_NS0_6memory12LoadWithCastILi1EEENSI_13StoreWithCastILi1EEEEEviT_T0_T2_T3_T4_T5_)
        .other          _ZN2at6native27unrolled_elementwise_kernelIZZZNS0_66_GLOBAL__N__d53a5ca4_28_ActivationLeakyReluKernel_cu_9e10b42f_310617leaky_relu_kernelERNS_18TensorIteratorBaseERKN3c106ScalarEENKUlvE_clEvENKUlvE2_clEvEUlNS5_8BFloat16EE_St5arrayIPcLm2EELi4E23TrivialOffsetCalculatorILi1EjESH_NS0_6memory12LoadWithCastILi1EEENSI_13StoreWithCastILi1EEEEEviT_T0_T2_T3_T4_T5_,@"STO_CUDA_ENTRY STV_DEFAULT"
_ZN2at6native27unrolled_elementwise_kernelIZZZNS0_66_GLOBAL__N__d53a5ca4_28_ActivationLeakyReluKernel_cu_9e10b42f_310617leaky_relu_kernelERNS_18TensorIteratorBaseERKN3c106ScalarEENKUlvE_clEvENKUlvE2_clEvEUlNS5_8BFloat16EE_St5arrayIPcLm2EELi4E23TrivialOffsetCalculatorILi1EjESH_NS0_6memory12LoadWithCastILi1EEENSI_13StoreWithCastILi1EEEEEviT_T0_T2_T3_T4_T5_:
.text._ZN2at6native27unrolled_elementwise_kernelIZZZNS0_66_GLOBAL__N__d53a5ca4_28_ActivationLeakyReluKernel_cu_9e10b42f_310617leaky_relu_kernelERNS_18TensorIteratorBaseERKN3c106ScalarEENKUlvE_clEvENKUlvE2_clEvEUlNS5_8BFloat16EE_St5arrayIPcLm2EELi4E23TrivialOffsetCalculatorILi1EjESH_NS0_6memory12LoadWithCastILi1EEENSI_13StoreWithCastILi1EEEEEviT_T0_T2_T3_T4_T5_:
        /* <DEDUP_REMOVED lines=34> */
.L_x_3609:
[----:B------:R-:W2:Y:S02]  /*0220*/  LDG.E.U8 R4, desc[UR36][R4.64] ;  /* 0x0000002404047981 */ /* 0x000ea4000c1e1100 */
[----:B--2---:R-:W-:-:S04]  /*0230*/  I2FP.F32.U32 R0, R4 ;  /* 0x0000000400007245 */ /* 0x004fc80000201000 */
[----:B------:R-:W-:-:S04]  /*0240*/  F2FP.BF16.F32.PACK_AB R0, RZ, R0 ;  /* 0x00000000ff00723e */ /* 0x000fc800000010ff */
[----:B------:R-:W-:Y:S01]  /*0250*/  PRMT R17, R0, 0x7610, R17 ;  /* 0x0000761000117816 */ /* 0x000fe20000000011 */
[----:B------:R-:W-:Y:S06]  /*0260*/  BRA `(.L_x_3611) ;  /* 0x0000000c00e47947 */ /* 0x000fec0003800000 */
.L_x_3608:
        /* <DEDUP_REMOVED lines=11> */
.L_x_3613:
[----:B------:R-:W2:Y:S02]  /*0320*/  LDG.E R4, desc[UR36][R4.64] ;  /* 0x0000002404047981 */ /* 0x000ea4000c1e1900 */
[----:B--2---:R-:W-:-:S04]  /*0330*/  I2FP.F32.S32 R0, R4 ;  /* 0x0000000400007245 */ /* 0x004fc80000201400 */
[----:B------:R-:W-:-:S04]  /*0340*/  F2FP.BF16.F32.PACK_AB R0, RZ, R0 ;  /* 0x00000000ff00723e */ /* 0x000fc800000010ff */
[----:B------:R-:W-:Y:S01]  /*0350*/  PRMT R17, R0, 0x7610, R17 ;  /* 0x0000761000117816 */ /* 0x000fe20000000011 */
[----:B------:R-:W-:Y:S06]  /*0360*/  BRA `(.L_x_3611) ;  /* 0x0000000c00a47947 */ /* 0x000fec0003800000 */
.L_x_3612:
[----:B------:R-:W2:Y:S02]  /*0370*/  LDG.E.U16 R4, desc[UR36][R4.64] ;  /* 0x0000002404047981 */ /* 0x000ea4000c1e1500 */
[----:B--2---:R-:W0:Y:S02]  /*0380*/  I2F.S16 R0, R4 ;  /* 0x0000000400007306 */ /* 0x004e240000101400 */
[----:B0-----:R-:W-:-:S04]  /*0390*/  F2FP.BF16.F32.PACK_AB R0, RZ, R0 ;  /* 0x00000000ff00723e */ /* 0x001fc800000010ff */
[----:B------:R-:W-:Y:S01]  /*03a0*/  PRMT R17, R0, 0x7610, R17 ;  /* 0x0000761000117816 */ /* 0x000fe20000000011 */
[----:B------:R-:W-:Y:S06]  /*03b0*/  BRA `(.L_x_3611) ;  /* 0x0000000c00907947 */ /* 0x000fec0003800000 */
.L_x_3607:
        /* <DEDUP_REMOVED lines=9> */
.L_x_3615:
[----:B------:R-:W2:Y:S02]  /*0450*/  LDG.E.U16 R0, desc[UR36][R4.64] ;  /* 0x0000002404007981 */ /* 0x000ea4000c1e1500 */
[----:B--2---:R-:W-:-:S05]  /*0460*/  HADD2.F32 R0, -RZ, R0.H0_H0 ;  /* 0x20000000ff007230 */ /* 0x004fca0000004100 */
[----:B------:R-:W-:-:S04]  /*0470*/  F2FP.BF16.F32.PACK_AB R0, RZ, R0 ;  /* 0x00000000ff00723e */ /* 0x000fc800000010ff */
[----:B------:R-:W-:Y:S01]  /*0480*/  PRMT R17, R0, 0x7610, R17 ;  /* 0x0000761000117816 */ /* 0x000fe20000000011 */
[----:B------:R-:W-:Y:S06]  /*0490*/  BRA `(.L_x_3611) ;  /* 0x0000000c00587947 */ /* 0x000fec0003800000 */
.L_x_3614:
        /* <DEDUP_REMOVED lines=9> */
.L_x_3617:
[----:B------:R-:W2:Y:S02]  /*0530*/  LDG.E.U16 R4, desc[UR36][R4.64] ;  /* 0x0000002404047981 */ /* 0x000ea4000c1e1500 */
[----:B--2---:R-:W-:-:S05]  /*0540*/  HADD2.F32 R0, -RZ, R4.H0_H0 ;  /* 0x20000004ff007230 */ /* 0x004fca0000004100 */
[----:B------:R-:W-:-:S04]  /*0550*/  F2FP.BF16.F32.PACK_AB R0, RZ, R0 ;  /* 0x00000000ff00723e */ /* 0x000fc800000010ff */
[----:B------:R-:W-:Y:S01]  /*0560*/  PRMT R17, R0, 0x7610, R17 ;  /* 0x0000761000117816 */ /* 0x000fe20000000011 */
[----:B------:R-:W-:Y:S06]  /*0570*/  BRA `(.L_x_3611) ;  /* 0x0000000c00207947 */ /* 0x000fec0003800000 */
.L_x_3616:
        /* <DEDUP_REMOVED lines=13> */
.L_x_3606:
        /* <DEDUP_REMOVED lines=14> */
.L_x_3620:
        /* <DEDUP_REMOVED lines=13> */
.L_x_3619:
        /* <DEDUP_REMOVED lines=27> */
.L_x_3622:
        /* <DEDUP_REMOVED lines=15> */
.L_x_3621:
[----:B------:R0:W5:Y:S01]  /*0aa0*/  LDG.E.U16 R17, desc[UR36][R4.64] ;  /* 0x0000002404117981 */ /* 0x000162000c1e1500 */
[----:B------:R-:W-:Y:S05]  /*0ab0*/  BRA `(.L_x_3611) ;  /* 0x0000000400d07947 */ /* 0x000fea0003800000 */
.L_x_3618:
        /* <DEDUP_REMOVED lines=13> */
.L_x_3625:
        /* <DEDUP_REMOVED lines=21> */
.L_x_3629:
[----:B------:R-:W-:Y:S05]  /*0ce0*/  BSYNC.RECONVERGENT B1 ;  /* 0x0000000000017941 */ /* 0x000fea0003800200 */
.L_x_3628:
[----:B------:R-:W-:Y:S01]  /*0cf0*/  IMAD.SHL.U32 R0, R0, 0x100000, RZ ;  /* 0x0010000000007824 */ /* 0x000fe200078e00ff */
[----:B------:R-:W-:-:S04]  /*0d00*/  LEA R3, R3, 0x3b800000, 0x17 ;  /* 0x3b80000003037811 */ /* 0x000fc800078eb8ff */
[----:B------:R-:W-:-:S07]  /*0d10*/  LOP3.LUT R0, R3, R0, R7, 0xfe, !PT ;  /* 0x0000000003007212 */ /* 0x000fce00078efe07 */
.L_x_3627:
[----:B------:R-:W-:Y:S05]  /*0d20*/  BSYNC.RECONVERGENT B0 ;  /* 0x0000000000007941 */ /* 0x000fea0003800200 */
.L_x_3626:
[----:B------:R-:W-:-:S04]  /*0d30*/  F2FP.BF16.F32.PACK_AB R0, RZ, R0 ;  /* 0x00000000ff00723e */ /* 0x000fc800000010ff */
[----:B------:R-:W-:Y:S01]  /*0d40*/  PRMT R17, R0, 0x7610, R17 ;  /* 0x0000761000117816 */ /* 0x000fe20000000011 */
[----:B------:R-:W-:Y:S06]  /*0d50*/  BRA `(.L_x_3611) ;  /* 0x0000000400287947 */ /* 0x000fec0003800000 */
.L_x_3624:
        /* <DEDUP_REMOVED lines=21> */
.L_x_3633:
[----:B------:R-:W-:Y:S05]  /*0eb0*/  BSYNC.RECONVERGENT B1 ;  /* 0x0000000000017941 */ /* 0x000fea0003800200 */
.L_x_3632:
[----:B------:R-:W-:Y:S01]  /*0ec0*/  IMAD.SHL.U32 R0, R0, 0x200000, RZ ;  /* 0x0020000000007824 */ /* 0x000fe200078e00ff */
[----:B------:R-:W-:-:S04]  /*0ed0*/  LEA R3, R3, 0x37800000, 0x17 ;  /* 0x3780000003037811 */ /* 0x000fc800078eb8ff */
[----:B------:R-:W-:-:S07]  /*0ee0*/  LOP3.LUT R0, R3, R0, R7, 0xfe, !PT ;  /* 0x0000000003007212 */ /* 0x000fce00078efe07 */
.L_x_3631:
[----:B------:R-:W-:Y:S05]  /*0ef0*/  BSYNC.RECONVERGENT B0 ;  /* 0x0000000000007941 */ /* 0x000fea0003800200 */
.L_x_3630:
[----:B------:R-:W-:-:S04]  /*0f00*/  F2FP.BF16.F32.PACK_AB R0, RZ, R0 ;  /* 0x00000000ff00723e */ /* 0x000fc800000010ff */
[----:B------:R-:W-:Y:S01]  /*0f10*/  PRMT R17, R0, 0x7610, R17 ;  /* 0x0000761000117816 */ /* 0x000fe20000000011 */
[----:B------:R-:W-:Y:S06]  /*0f20*/  BRA `(.L_x_3611) ;  /* 0x0000000000b47947 */ /* 0x000fec0003800000 */
.L_x_3623:
[----:B------:R-:W-:-:S09]  /*0f30*/  UISETP.NE.AND UP0, UPT, UR4, 0x1c, UPT ;  /* 0x0000001c0400788c */ /* 0x000fd2000bf05270 */
[----:B------:R-:W-:Y:S05]  /*0f40*/  BRA.U !UP0, `(.L_x_3634) ;  /* 0x00000001089c7547 */ /* 0x000fea000b800000 */
[----:B------:R-:W-:-:S09]  /*0f50*/  UISETP.NE.AND UP0, UPT, UR4, 0x1d, UPT ;  /* 0x0000001d0400788c */ /* 0x000fd2000bf05270 */
[----:B------:R-:W-:Y:S05]  /*0f60*/  BRA.U !UP0, `(.L_x_3635) ;  /* 0x0000000108807547 */ /* 0x000fea000b800000 */
[----:B------:R-:W-:-:S09]  /*0f70*/  UISETP.NE.AND UP0, UPT, UR4, 0x2c, UPT ;  /* 0x0000002c0400788c */ /* 0x000fd2000bf05270 */
[----:B------:R-:W-:Y:S05]  /*0f80*/  BRA.U !UP0, `(.L_x_3636) ;  /* 0x0000000108487547 */ /* 0x000fea000b800000 */
.L_x_3610:
        /* <DEDUP_REMOVED lines=16> */
.L_x_3637:
[----:B------:R-:W-:Y:S01]  /*1090*/  PRMT R17, RZ, 0x7610, R17 ;  /* 0x00007610ff117816 */ /* 0x000fe20000000011 */
[----:B------:R-:W-:Y:S06]  /*10a0*/  BRA `(.L_x_3611) ;  /* 0x0000000000547947 */ /* 0x000fec0003800000 */
.L_x_3636:
        /* <DEDUP_REMOVED lines=8> */
.L_x_3639:
[----:B------:R-:W-:Y:S05]  /*1130*/  BSYNC.RECONVERGENT B0 ;  /* 0x0000000000007941 */ /* 0x000fea0003800200 */
.L_x_3638:
[----:B------:R-:W-:-:S04]  /*1140*/  F2FP.BF16.F32.PACK_AB R0, RZ, R0 ;  /* 0x00000000ff00723e */ /* 0x000fc800000010ff */
[----:B------:R-:W-:Y:S01]  /*1150*/  PRMT R17, R0, 0x7610, R17 ;  /* 0x0000761000117816 */ /* 0x000fe20000000011 */
[----:B------:R-:W-:Y:S06]  /*1160*/  BRA `(.L_x_3611) ;  /* 0x0000000000247947 */ /* 0x000fec0003800000 */
.L_x_3635:
[----:B------:R-:W2:Y:S02]  /*1170*/  LDG.E.64 R4, desc[UR36][R4.64] ;  /* 0x0000002404047981 */ /* 0x000ea4000c1e1b00 */
[----:B--2---:R-:W0:Y:S02]  /*1180*/  I2F.U64 R0, R4 ;  /* 0x0000000400007312 */ /* 0x004e240000301000 */
[----:B0-----:R-:W-:-:S04]  /*1190*/  F2FP.BF16.F32.PACK_AB R0, RZ, R0 ;  /* 0x00000000ff00723e */ /* 0x001fc800000010ff */
[----:B------:R-:W-:Y:S01]  /*11a0*/  PRMT R17, R0, 0x7610, R17 ;  /* 0x0000761000117816 */ /* 0x000fe20000000011 */
[----:B------:R-:W-:Y:S06]  /*11b0*/  BRA `(.L_x_3611) ;  /* 0x0000000000107947 */ /* 0x000fec0003800000 */
.L_x_3634:
[----:B------:R-:W2:Y:S02]  /*11c0*/  LDG.E R4, desc[UR36][R4.64] ;  /* 0x0000002404047981 */ /* 0x000ea4000c1e1900 */
[----:B--2---:R-:W-:-:S04]  /*11d0*/  I2FP.F32.U32 R0, R4 ;  /* 0x0000000400007245 */ /* 0x004fc80000201000 */
[----:B------:R-:W-:-:S04]  /*11e0*/  F2FP.BF16.F32.PACK_AB R0, RZ, R0 ;  /* 0x00000000ff00723e */ /* 0x000fc800000010ff */
[----:B------:R-:W-:-:S07]  /*11f0*/  PRMT R17, R0, 0x7610, R17 ;  /* 0x0000761000117816 */ /* 0x000fce0000000011 */
.L_x_3611:
[----:B------:R-:W-:-:S07]  /*1200*/  VIADD R23, R25, 0x80 ;  /* 0x0000008019177836 */ /* 0x000fce0000000000 */
.L_x_3605:
[----:B------:R-:W-:Y:S05]  /*1210*/  BSYNC.RECONVERGENT B6 ;  /* 0x0000000000067941 */ /* 0x000fea0003800200 */
.L_x_3604:
[----:B------:R-:W-:Y:S01]  /*1220*/  ISETP.GE.AND P0, PT, R23, R16, PT ;  /* 0x000000101700720c */ /* 0x000fe20003f06270 */
[----:B------:R-:W-:Y:S01]  /*1230*/  BSSY.RECONVERGENT B6, `(.L_x_3640) ;  /* 0x0000118000067945 */ /* 0x000fe20003800200 */
[----:B------:R-:W-:-:S11]  /*1240*/  PRMT R18, RZ, 0x7610, R18 ;  /* 0x00007610ff127816 */ /* 0x000fd60000000012 */
        /* <DEDUP_REMOVED lines=23> */
.L_x_3645:
[----:B------:R-:W2:Y:S02]  /*13c0*/  LDG.E.U8 R4, desc[UR36][R4.64] ;  /* 0x0000002404047981 */ /* 0x000ea4000c1e1100 */
[----:B--2---:R-:W-:-:S04]  /*13d0*/  I2FP.F32.U32 R0, R4 ;  /* 0x0000000400007245 */ /* 0x004fc80000201000 */
[----:B------:R-:W-:-:S04]  /*13e0*/  F2FP.BF16.F32.PACK_AB R0, RZ, R0 ;  /* 0x00000000ff00723e */ /* 0x000fc800000010ff */
[----:B------:R-:W-:Y:S01]  /*13f0*/  PRMT R18, R0, 0x7610, R18 ;  /* 0x0000761000127816 */ /* 0x000fe20000000012 */
[----:B------:R-:W-:Y:S06]  /*1400*/  BRA `(.L_x_3647) ;  /* 0x0000000c00e47947 */ /* 0x000fec0003800000 */
.L_x_3644:
        /* <DEDUP_REMOVED lines=11> */
.L_x_3649:
[----:B------:R-:W2:Y:S02]  /*14c0*/  LDG.E R4, desc[UR36][R4.64] ;  /* 0x0000002404047981 */ /* 0x000ea4000c1e1900 */
[----:B--2---:R-:W-:-:S04]  /*14d0*/  I2FP.F32.S32 R0, R4 ;  /* 0x0000000400007245 */ /* 0x004fc80000201400 */
[----:B------:R-:W-:-:S04]  /*14e0*/  F2FP.BF16.F32.PACK_AB R0, RZ, R0 ;  /* 0x00000000ff00723e */ /* 0x000fc800000010ff */
[----:B------:R-:W-:Y:S01]  /*14f0*/  PRMT R18, R0, 0x7610, R18 ;  /* 0x0000761000127816 */ /* 0x000fe20000000012 */
[----:B------:R-:W-:Y:S06]  /*1500*/  BRA `(.L_x_3647) ;  /* 0x0000000c00a47947 */ /* 0x000fec0003800000 */
.L_x_3648:
[----:B------:R-:W2:Y:S02]  /*1510*/  LDG.E.U16 R4, desc[UR36][R4.64] ;  /* 0x0000002404047981 */ /* 0x000ea4000c1e1500 */
[----:B--2---:R-:W0:Y:S02]  /*1520*/  I2F.S16 R0, R4 ;  /* 0x0000000400007306 */ /* 0x004e240000101400 */
[----:B0-----:R-:W-:-:S04]  /*1530*/  F2FP.BF16.F32.PACK_AB R0, RZ, R0 ;  /* 0x00000000ff00723e */ /* 0x001fc800000010ff */
[----:B------:R-:W-:Y:S01]  /*1540*/  PRMT R18, R0, 0x7610, R18 ;  /* 0x0000761000127816 */ /* 0x000fe20000000012 */
[----:B------:R-:W-:Y:S06]  /*1550*/  BRA `(.L_x_3647) ;  /* 0x0000000c00907947 */ /* 0x000fec0003800000 */
.L_x_3643:
        /* <DEDUP_REMOVED lines=9> */
.L_x_3651:
[----:B------:R-:W2:Y:S02]  /*15f0*/  LDG.E.U16 R0, desc[UR36][R4.64] ;  /* 0x0000002404007981 */ /* 0x000ea4000c1e1500 */
[----:B--2---:R-:W-:-:S05]  /*1600*/  HADD2.F32 R0, -RZ, R0.H0_H0 ;  /* 0x20000000ff007230 */ /* 0x004fca0000004100 */
[----:B------:R-:W-:-:S04]  /*1610*/  F2FP.BF16.F32.PACK_AB R0, RZ, R0 ;  /* 0x00000000ff00723e */ /* 0x000fc800000010ff */
[----:B------:R-:W-:Y:S01]  /*1620*/  PRMT R18, R0, 0x7610, R18 ;  /* 0x0000761000127816 */ /* 0x000fe20000000012 */
[----:B------:R-:W-:Y:S06]  /*1630*/  BRA `(.L_x_3647) ;  /* 0x0000000c00587947 */ /* 0x000fec0003800000 */
.L_x_3650:
        /* <DEDUP_REMOVED lines=9> */
.L_x_3653:
[----:B------:R-:W2:Y:S02]  /*16d0*/  LDG.E.U16 R4, desc[UR36][R4.64] ;  /* 0x0000002404047981 */ /* 0x000ea4000c1e1500 */
[----:B--2---:R-:W-:-:S05]  /*16e0*/  HADD2.F32 R0, -RZ, R4.H0_H0 ;  /* 0x20000004ff007230 */ /* 0x004fca0000004100 */
[----:B------:R-:W-:-:S04]  /*16f0*/  F2FP.BF16.F32.PACK_AB R0, RZ, R0 ;  /* 0x00000000ff00723e */ /* 0x000fc800000010ff */
[----:B------:R-:W-:Y:S01]  /*1700*/  PRMT R18, R0, 0x7610, R18 ;  /* 0x0000761000127816 */ /* 0x000fe20000000012 */
[----:B------:R-:W-:Y:S06]  /*1710*/  BRA `(.L_x_3647) ;  /* 0x0000000c00207947 */ /* 0x000fec0003800000 */
.L_x_3652:
        /* <DEDUP_REMOVED lines=13> */
.L_x_3642:
        /* <DEDUP_REMOVED lines=14> */
.L_x_3656:
        /* <DEDUP_REMOVED lines=13> */
.L_x_3655:
        /* <DEDUP_REMOVED lines=27> */
.L_x_3658:
        /* <DEDUP_REMOVED lines=15> */
.L_x_3657:
[----:B------:R0:W5:Y:S01]  /*1c40*/  LDG.E.U16 R18, desc[UR36][R4.64] ;  /* 0x0000002404127981 */ /* 0x000162000c1e1500 */
[----:B------:R-:W-:Y:S05]  /*1c50*/  BRA `(.L_x_3647) ;  /* 0x0000000400d07947 */ /* 0x000fea0003800000 */
.L_x_3654:
        /* <DEDUP_REMOVED lines=13> */
.L_x_3661:
        /* <DEDUP_REMOVED lines=21> */
.L_x_3665:
[----:B------:R-:W-:Y:S05]  /*1e80*/  BSYNC.RECONVERGENT B1 ;  /* 0x0000000000017941 */ /* 0x000fea0003800200 */
.L_x_3664:
[----:B------:R-:W-:Y:S01]  /*1e90*/  IMAD.SHL.U32 R0, R0, 0x100000, RZ ;  /* 0x0010000000007824 */ /* 0x000fe200078e00ff */
[----:B------:R-:W-:-:S04]  /*1ea0*/  LEA R3, R3, 0x3b800000, 0x17 ;  /* 0x3b80000003037811 */ /* 0x000fc800078eb8ff */
[----:B------:R-:W-:-:S07]  /*1eb0*/  LOP3.LUT R0, R3, R0, R7, 0xfe, !PT ;  /* 0x0000000003007212 */ /* 0x000fce00078efe07 */
.L_x_3663:
[----:B------:R-:W-:Y:S05]  /*1ec0*/  BSYNC.RECONVERGENT B0 ;  /* 0x0000000000007941 */ /* 0x000fea0003800200 */
.L_x_3662:
[----:B------:R-:W-:-:S04]  /*1ed0*/  F2FP.BF16.F32.PACK_AB R0, RZ, R0 ;  /* 0x00000000ff00723e */ /* 0x000fc800000010ff */
[----:B------:R-:W-:Y:S01]  /*1ee0*/  PRMT R18, R0, 0x7610, R18 ;  /* 0x0000761000127816 */ /* 0x000fe20000000012 */
[----:B------:R-:W-:Y:S06]  /*1ef0*/  BRA `(.L_x_3647) ;  /* 0x0000000400287947 */ /* 0x000fec0003800000 */
.L_x_3660:
        /* <DEDUP_REMOVED lines=21> */
.L_x_3669:
[----:B------:R-:W-:Y:S05]  /*2050*/  BSYNC.RECONVERGENT B1 ;  /* 0x0000000000017941 */ /* 0x000fea0003800200 */
.L_x_3668:
[----:B------:R-:W-:Y:S01]  /*2060*/  IMAD.SHL.U32 R0, R0, 0x200000, RZ ;  /* 0x0020000000007824 */ /* 0x000fe200078e00ff */
[----:B------:R-:W-:-:S04]  /*2070*/  LEA R3, R3, 0x37800000, 0x17 ;  /* 0x3780000003037811 */ /* 0x000fc800078eb8ff */
[----:B------:R-:W-:-:S07]  /*2080*/  LOP3.LUT R0, R3, R0, R7, 0xfe, !PT ;  /* 0x0000000003007212 */ /* 0x000fce00078efe07 */
.L_x_3667:
[----:B------:R-:W-:Y:S05]  /*2090*/  BSYNC.RECONVERGENT B0 ;  /* 0x0000000000007941 */ /* 0x000fea0003800200 */
.L_x_3666:
[----:B------:R-:W-:-:S04]  /*20a0*/  F2FP.BF16.F32.PACK_AB R0, RZ, R0 ;  /* 0x00000000ff00723e */ /* 0x000fc800000010ff */
[----:B------:R-:W-:Y:S01]  /*20b0*/  PRMT R18, R0, 0x7610, R18 ;  /* 0x0000761000127816 */ /* 0x000fe20000000012 */
[----:B------:R-:W-:Y:S06]  /*20c0*/  BRA `(.L_x_3647) ;  /* 0x0000000000b47947 */ /* 0x000fec0003800000 */
.L_x_3659:
        /* <DEDUP_REMOVED lines=14> */
.L_x_3673:
[----:B------:R-:W-:Y:S05]  /*21b0*/  BSYNC.RECONVERGENT B0 ;  /* 0x0000000000007941 */ /* 0x000fea0003800200 */
.L_x_3672:
[----:B------:R-:W-:-:S04]  /*21c0*/  F2FP.BF16.F32.PACK_AB R0, RZ, R0 ;  /* 0x00000000ff00723e */ /* 0x000fc800000010ff */
[----:B------:R-:W-:Y:S01]  /*21d0*/  PRMT R18, R0, 0x7610, R18 ;  /* 0x0000761000127816 */ /* 0x000fe20000000012 */
[----:B------:R-:W-:Y:S06]  /*21e0*/  BRA `(.L_x_3647) ;  /* 0x00000000006c7947 */ /* 0x000fec0003800000 */
.L_x_3646:
        /* <DEDUP_REMOVED lines=16> */
.L_x_3674:
[----:B------:R-:W-:Y:S01]  /*22f0*/  PRMT R18, RZ, 0x7610, R18 ;  /* 0x00007610ff127816 */ /* 0x000fe20000000012 */
[----:B------:R-:W-:Y:S06]  /*2300*/  BRA `(.L_x_3647) ;  /* 0x0000000000247947 */ /* 0x000fec0003800000 */
.L_x_3671:
[----:B------:R-:W2:Y:S02]  /*2310*/  LDG.E.64 R4, desc[UR36][R4.64] ;  /* 0x0000002404047981 */ /* 0x000ea4000c1e1b00 */
[----:B--2---:R-:W0:Y:S02]  /*2320*/  I2F.U64 R0, R4 ;  /* 0x0000000400007312 */ /* 0x004e240000301000 */
[----:B0-----:R-:W-:-:S04]  /*2330*/  F2FP.BF16.F32.PACK_AB R0, RZ, R0 ;  /* 0x00000000ff00723e */ /* 0x001fc800000010ff */
[----:B------:R-:W-:Y:S01]  /*2340*/  PRMT R18, R0, 0x7610, R18 ;  /* 0x0000761000127816 */ /* 0x000fe20000000012 */
[----:B------:R-:W-:Y:S06]  /*2350*/  BRA `(.L_x_3647) ;  /* 0x0000000000107947 */ /* 0x000fec0003800000 */
.L_x_3670:
[----:B------:R-:W2:Y:S02]  /*2360*/  LDG.E R4, desc[UR36][R4.64] ;  /* 0x0000002404047981 */ /* 0x000ea4000c1e1900 */
[----:B--2---:R-:W-:-:S04]  /*2370*/  I2FP.F32.U32 R0, R4 ;  /* 0x0000000400007245 */ /* 0x004fc80000201000 */
[----:B------:R-:W-:-:S04]  /*2380*/  F2FP.BF16.F32.PACK_AB R0, RZ, R0 ;  /* 0x00000000ff00723e */ /* 0x000fc800000010ff */
[----:B------:R-:W-:-:S07]  /*2390*/  PRMT R18, R0, 0x7610, R18 ;  /* 0x0000761000127816 */ /* 0x000fce0000000012 */
.L_x_3647:
[----:B------:R-:W-:-:S07]  /*23a0*/  VIADD R23, R23, 0x80 ;  /* 0x0000008017177836 */ /* 0x000fce0000000000 */
.L_x_3641:
[----:B------:R-:W-:Y:S05]  /*23b0*/  BSYNC.RECONVERGENT B6 ;  /* 0x0000000000067941 */ /* 0x000fea0003800200 */
.L_x_3640:
        /* <DEDUP_REMOVED lines=26> */
.L_x_3680:
[----:B------:R-:W2:Y:S02]  /*2560*/  LDG.E.U8 R4, desc[UR36][R4.64] ;  /* 0x0000002404047981 */ /* 0x000ea4000c1e1100 */
[----:B--2---:R-:W-:-:S04]  /*2570*/  I2FP.F32.U32 R0, R4 ;  /* 0x0000000400007245 */ /* 0x004fc80000201000 */
[----:B------:R-:W-:-:S04]  /*2580*/  F2FP.BF16.F32.PACK_AB R0, RZ, R0 ;  /* 0x00000000ff00723e */ /* 0x000fc800000010ff */
[----:B------:R-:W-:Y:S01]  /*2590*/  PRMT R19, R0, 0x7610, R19 ;  /* 0x0000761000137816 */ /* 0x000fe20000000013 */
[----:B------:R-:W-:Y:S06]  /*25a0*/  BRA `(.L_x_3682) ;  /* 0x0000000c00e47947 */ /* 0x000fec0003800000 */
.L_x_3679:
        /* <DEDUP_REMOVED lines=11> */
.L_x_3684:
[----:B------:R-:W2:Y:S02]  /*2660*/  LDG.E R4, desc[UR36][R4.64] ;  /* 0x0000002404047981 */ /* 0x000ea4000c1e1900 */
[----:B--2---:R-:W-:-:S04]  /*2670*/  I2FP.F32.S32 R0, R4 ;  /* 0x0000000400007245 */ /* 0x004fc80000201400 */
[----:B------:R-:W-:-:S04]  /*2680*/  F2FP.BF16.F32.PACK_AB R0, RZ, R0 ;  /* 0x00000000ff00723e */ /* 0x000fc800000010ff */
[----:B------:R-:W-:Y:S01]  /*2690*/  PRMT R19, R0, 0x7610, R19 ;  /* 0x0000761000137816 */ /* 0x000fe20000000013 */
[----:B------:R-:W-:Y:S06]  /*26a0*/  BRA `(.L_x_3682) ;  /* 0x0000000c00a47947 */ /* 0x000fec0003800000 */
.L_x_3683:
[----:B------:R-:W2:Y:S02]  /*26b0*/  LDG.E.U16 R4, desc[UR36][R4.64] ;  /* 0x0000002404047981 */ /* 0x000ea4000c1e1500 */
[----:B--2---:R-:W0:Y:S02]  /*26c0*/  I2F.S16 R0, R4 ;  /* 0x0000000400007306 */ /* 0x004e240000101400 */
[----:B0-----:R-:W-:-:S04]  /*26d0*/  F2FP.BF16.F32.PACK_AB R0, RZ, R0 ;  /* 0x00000000ff00723e */ /* 0x001fc800000010ff */
[----:B------:R-:W-:Y:S01]  /*26e0*/  PRMT R19, R0, 0x7610, R19 ;  /* 0x0000761000137816 */ /* 0x000fe20000000013 */
[----:B------:R-:W-:Y:S06]  /*26f0*/  BRA `(.L_x_3682) ;  /* 0x0000000c00907947 */ /* 0x000fec0003800000 */
.L_x_3678:
        /* <DEDUP_REMOVED lines=9> */
.L_x_3686:
[----:B------:R-:W2:Y:S02]  /*2790*/  LDG.E.U16 R0, desc[UR36][R4.64] ;  /* 0x0000002404007981 */ /* 0x000ea4000c1e1500 */
[----:B--2---:R-:W-:-:S05]  /*27a0*/  HADD2.F32 R0, -RZ, R0.H0_H0 ;  /* 0x20000000ff007230 */ /* 0x004fca0000004100 */
[----:B------:R-:W-:-:S04]  /*27b0*/  F2FP.BF16.F32.PACK_AB R0, RZ, R0 ;  /* 0x00000000ff00723e */ /* 0x000fc800000010ff */
[----:B------:R-:W-:Y:S01]  /*27c0*/  PRMT R19, R0, 0x7610, R19 ;  /* 0x0000761000137816 */ /* 0x000fe20000000013 */
[----:B------:R-:W-:Y:S06]  /*27d0*/  BRA `(.L_x_3682) ;  /* 0x0000000c00587947 */ /* 0x000fec0003800000 */
.L_x_3685:
        /* <DEDUP_REMOVED lines=9> */
.L_x_3688:
[----:B------:R-:W2:Y:S02]  /*2870*/  LDG.E.U16 R4, desc[UR36][R4.64] ;  /* 0x0000002404047981 */ /* 0x000ea4000c1e1500 */
[----:B--2---:R-:W-:-:S05]  /*2880*/  HADD2.F32 R0, -RZ, R4.H0_H0 ;  /* 0x20000004ff007230 */ /* 0x004fca0000004100 */
[----:B------:R-:W-:-:S04]  /*2890*/  F2FP.BF16.F32.PACK_AB R0, RZ, R0 ;  /* 0x00000000ff00723e */ /* 0x000fc800000010ff */
[----:B------:R-:W-:Y:S01]  /*28a0*/  PRMT R19, R0, 0x7610, R19 ;  /* 0x0000761000137816 */ /* 0x000fe20000000013 */
[----:B------:R-:W-:Y:S06]  /*28b0*/  BRA `(.L_x_3682) ;  /* 0x0000000c00207947 */ /* 0x000fec0003800000 */
.L_x_3687:
        /* <DEDUP_REMOVED lines=13> */
.L_x_3677:
        /* <DEDUP_REMOVED lines=14> */
.L_x_3691:
        /* <DEDUP_REMOVED lines=13> */
.L_x_3690:
        /* <DEDUP_REMOVED lines=27> */
.L_x_3693:
        /* <DEDUP_REMOVED lines=15> */
.L_x_3692:
[----:B------:R0:W5:Y:S01]  /*2de0*/  LDG.E.U16 R19, desc[UR36][R4.64] ;  /* 0x0000002404137981 */ /* 0x000162000c1e1500 */
[----:B------:R-:W-:Y:S05]  /*2df0*/  BRA `(.L_x_3682) ;  /* 0x0000000400d07947 */ /* 0x000fea0003800000 */
.L_x_3689:
        /* <DEDUP_REMOVED lines=13> */
.L_x_3696:
        /* <DEDUP_REMOVED lines=21> */
.L_x_3700:
[----:B------:R-:W-:Y:S05]  /*3020*/  BSYNC.RECONVERGENT B1 ;  /* 0x0000000000017941 */ /* 0x000fea0003800200 */
.L_x_3699:
[----:B------:R-:W-:Y:S01]  /*3030*/  IMAD.SHL.U32 R0, R0, 0x100000, RZ ;  /* 0x0010000000007824 */ /* 0x000fe200078e00ff */
[----:B------:R-:W-:-:S04]  /*3040*/  LEA R3, R3, 0x3b800000, 0x17 ;  /* 0x3b80000003037811 */ /* 0x000fc800078eb8ff */
[----:B------:R-:W-:-:S07]  /*3050*/  LOP3.LUT R0, R3, R0, R7, 0xfe, !PT ;  /* 0x0000000003007212 */ /* 0x000fce00078efe07 */
.L_x_3698:
[----:B------:R-:W-:Y:S05]  /*3060*/  BSYNC.RECONVERGENT B0 ;  /* 0x0000000000007941 */ /* 0x000fea0003800200 */
.L_x_3697:
[----:B------:R-:W-:-:S04]  /*3070*/  F2FP.BF16.F32.PACK_AB R0, RZ, R0 ;  /* 0x00000000ff00723e */ /* 0x000fc800000010ff */
[----:B------:R-:W-:Y:S01]  /*3080*/  PRMT R19, R0, 0x7610, R19 ;  /* 0x0000761000137816 */ /* 0x000fe20000000013 */
[----:B------:R-:W-:Y:S06]  /*3090*/  BRA `(.L_x_3682) ;  /* 0x0000000400287947 */ /* 0x000fec0003800000 */
.L_x_3695:
        /* <DEDUP_REMOVED lines=21> */
.L_x_3704:
[----:B------:R-:W-:Y:S05]  /*31f0*/  BSYNC.RECONVERGENT B1 ;  /* 0x0000000000017941 */ /* 0x000fea0003800200 */
.L_x_3703:
[----:B------:R-:W-:Y:S01]  /*3200*/  IMAD.SHL.U32 R0, R0, 0x200000, RZ ;  /* 0x0020000000007824 */ /* 0x000fe200078e00ff */
[----:B------:R-:W-:-:S04]  /*3210*/  LEA R3, R3, 0x37800000, 0x17 ;  /* 0x3780000003037811 */ /* 0x000fc800078eb8ff */
[----:B------:R-:W-:-:S07]  /*3220*/  LOP3.LUT R0, R3, R0, R7, 0xfe, !PT ;  /* 0x0000000003007212 */ /* 0x000fce00078efe07 */
.L_x_3702:
[----:B------:R-:W-:Y:S05]  /*3230*/  BSYNC.RECONVERGENT B0 ;  /* 0x0000000000007941 */ /* 0x000fea0003800200 */
.L_x_3701:
[----:B------:R-:W-:-:S04]  /*3240*/  F2FP.BF16.F32.PACK_AB R0, RZ, R0 ;  /* 0x00000000ff00723e */ /* 0x000fc800000010ff */
[----:B------:R-:W-:Y:S01]  /*3250*/  PRMT R19, R0, 0x7610, R19 ;  /* 0x0000761000137816 */ /* 0x000fe20000000013 */
[----:B------:R-:W-:Y:S06]  /*3260*/  BRA `(.L_x_3682) ;  /* 0x0000000000b47947 */ /* 0x000fec0003800000 */
.L_x_3694:
        /* <DEDUP_REMOVED lines=14> */
.L_x_3708:
[----:B------:R-:W-:Y:S05]  /*3350*/  BSYNC.RECONVERGENT B0 ;  /* 0x0000000000007941 */ /* 0x000fea0003800200 */
.L_x_3707:
[----:B------:R-:W-:-:S04]  /*3360*/  F2FP.BF16.F32.PACK_AB R0, RZ, R0 ;  /* 0x00000000ff00723e */ /* 0x000fc800000010ff */
[----:B------:R-:W-:Y:S01]  /*3370*/  PRMT R19, R0, 0x7610, R19 ;  /* 0x0000761000137816 */ /* 0x000fe20000000013 */
[----:B------:R-:W-:Y:S06]  /*3380*/  BRA `(.L_x_3682) ;  /* 0x00000000006c7947 */ /* 0x000fec0003800000 */
.L_x_3681:
        /* <DEDUP_REMOVED lines=16> */
.L_x_3709:
[----:B------:R-:W-:Y:S01]  /*3490*/  PRMT R19, RZ, 0x7610, R19 ;  /* 0x00007610ff137816 */ /* 0x000fe20000000013 */
[----:B------:R-:W-:Y:S06]  /*34a0*/  BRA `(.L_x_3682) ;  /* 0x0000000000247947 */ /* 0x000fec0003800000 */
.L_x_3706:
[----:B------:R-:W2:Y:S02]  /*34b0*/  LDG.E.64 R4, desc[UR36][R4.64] ;  /* 0x0000002404047981 */ /* 0x000ea4000c1e1b00 */
[----:B--2---:R-:W0:Y:S02]  /*34c0*/  I2F.U64 R0, R4 ;  /* 0x0000000400007312 */ /* 0x004e240000301000 */
[----:B0-----:R-:W-:-:S04]  /*34d0*/  F2FP.BF16.F32.PACK_AB R0, RZ, R0 ;  /* 0x00000000ff00723e */ /* 0x001fc800000010ff */
[----:B------:R-:W-:Y:S01]  /*34e0*/  PRMT R19, R0, 0x7610, R19 ;  /* 0x0000761000137816 */ /* 0x000fe20000000013 */
[----:B------:R-:W-:Y:S06]  /*34f0*/  BRA `(.L_x_3682) ;  /* 0x0000000000107947 */ /* 0x000fec0003800000 */
.L_x_3705:
[----:B------:R-:W2:Y:S02]  /*3500*/  LDG.E R4, desc[UR36][R4.64] ;  /* 0x0000002404047981 */ /* 0x000ea4000c1e1900 */
[----:B--2---:R-:W-:-:S04]  /*3510*/  I2FP.F32.U32 R0, R4 ;  /* 0x0000000400007245 */ /* 0x004fc80000201000 */
[----:B------:R-:W-:-:S04]  /*3520*/  F2FP.BF16.F32.PACK_AB R0, RZ, R0 ;  /* 0x00000000ff00723e */ /* 0x000fc800000010ff */
[----:B------:R-:W-:-:S07]  /*3530*/  PRMT R19, R0, 0x7610, R19 ;  /* 0x0000761000137816 */ /* 0x000fce0000000013 */
.L_x_3682:
[----:B------:R-:W-:-:S07]  /*3540*/  VIADD R23, R23, 0x80 ;  /* 0x0000008017177836 */ /* 0x000fce0000000000 */
.L_x_3676:
[----:B------:R-:W-:Y:S05]  /*3550*/  BSYNC.RECONVERGENT B6 ;  /* 0x0000000000067941 */ /* 0x000fea0003800200 */
.L_x_3675:
        /* <DEDUP_REMOVED lines=25> */
.L_x_3715:
[----:B------:R-:W2:Y:S02]  /*36f0*/  LDG.E.U8 R4, desc[UR36][R4.64] ;  /* 0x0000002404047981 */ /* 0x000ea4000c1e1100 */
[----:B--2---:R-:W-:-:S04]  /*3700*/  I2FP.F32.U32 R0, R4 ;  /* 0x0000000400007245 */ /* 0x004fc80000201000 */
[----:B------:R-:W-:Y:S01]  /*3710*/  F2FP.BF16.F32.PACK_AB R0, RZ, R0 ;  /* 0x00000000ff00723e */ /* 0x000fe200000010ff */
[----:B------:R-:W-:Y:S06]  /*3720*/  BRA `(.L_x_3711) ;  /* 0x0000000c00a87947 */ /* 0x000fec0003800000 */
.L_x_3714:
        /* <DEDUP_REMOVED lines=10> */
.L_x_3718:
[----:B------:R-:W2:Y:S02]  /*37d0*/  LDG.E R4, desc[UR36][R4.64] ;  /* 0x0000002404047981 */ /* 0x000ea4000c1e1900 */
[----:B--2---:R-:W-:-:S04]  /*37e0*/  I2FP.F32.S32 R0, R4 ;  /* 0x0000000400007245 */ /* 0x004fc80000201400 */
[----:B------:R-:W-:Y:S01]  /*37f0*/  F2FP.BF16.F32.PACK_AB R0, RZ, R0 ;  /* 0x00000000ff00723e */ /* 0x000fe200000010ff */
[----:B------:R-:W-:Y:S06]  /*3800*/  BRA `(.L_x_3711) ;  /* 0x0000000c00707947 */ /* 0x000fec0003800000 */
.L_x_3717:
[----:B------:R-:W2:Y:S02]  /*3810*/  LDG.E.U16 R4, desc[UR36][R4.64] ;  /* 0x0000002404047981 */ /* 0x000ea4000c1e1500 */
[----:B--2---:R-:W0:Y:S02]  /*3820*/  I2F.S16 R0, R4 ;  /* 0x0000000400007306 */ /* 0x004e240000101400 */
[----:B0-----:R-:W-:Y:S01]  /*3830*/  F2FP.BF16.F32.PACK_AB R0, RZ, R0 ;  /* 0x00000000ff00723e */ /* 0x001fe200000010ff */
[----:B------:R-:W-:Y:S06]  /*3840*/  BRA `(.L_x_3711) ;  /* 0x0000000c00607947 */ /* 0x000fec0003800000 */
.L_x_3713:
        /* <DEDUP_REMOVED lines=9> */
.L_x_3720:
[----:B------:R-:W2:Y:S02]  /*38e0*/  LDG.E.U16 R0, desc[UR36][R4.64] ;  /* 0x0000002404007981 */ /* 0x000ea4000c1e1500 */
[----:B--2---:R-:W-:-:S05]  /*38f0*/  HADD2.F32 R0, -RZ, R0.H0_H0 ;  /* 0x20000000ff007230 */ /* 0x004fca0000004100 */
[----:B------:R-:W-:Y:S01]  /*3900*/  F2FP.BF16.F32.PACK_AB R0, RZ, R0 ;  /* 0x00000000ff00723e */ /* 0x000fe200000010ff */
[----:B------:R-:W-:Y:S06]  /*3910*/  BRA `(.L_x_3711) ;  /* 0x0000000c002c7947 */ /* 0x000fec0003800000 */
.L_x_3719:
        /* <DEDUP_REMOVED lines=9> */
.L_x_3722:
[----:B------:R-:W2:Y:S02]  /*39b0*/  LDG.E.U16 R4, desc[UR36][R4.64] ;  /* 0x0000002404047981 */ /* 0x000ea4000c1e1500 */
[----:B--2---:R-:W-:-:S05]  /*39c0*/  HADD2.F32 R0, -RZ, R4.H0_H0 ;  /* 0x20000004ff007230 */ /* 0x004fca0000004100 */
[----:B------:R-:W-:Y:S01]  /*39d0*/  F2FP.BF16.F32.PACK_AB R0, RZ, R0 ;  /* 0x00000000ff00723e */ /* 0x000fe200000010ff */
[----:B------:R-:W-:Y:S06]  /*39e0*/  BRA `(.L_x_3711) ;  /* 0x0000000800f87947 */ /* 0x000fec0003800000 */
.L_x_3721:
        /* <DEDUP_REMOVED lines=12> */
.L_x_3712:
        /* <DEDUP_REMOVED lines=13> */
.L_x_3725:
        /* <DEDUP_REMOVED lines=12> */
.L_x_3724:
        /* <DEDUP_REMOVED lines=27> */
.L_x_3727:
        /* <DEDUP_REMOVED lines=14> */
.L_x_3726:
[----:B------:R1:W5:Y:S01]  /*3ed0*/  LDG.E.U16 R0, desc[UR36][R4.64] ;  /* 0x0000002404007981 */ /* 0x000362000c1e1500 */
[----:B------:R-:W-:Y:S05]  /*3ee0*/  BRA `(.L_x_3711) ;  /* 0x0000000400b87947 */ /* 0x000fea0003800000 */
.L_x_3723:
        /* <DEDUP_REMOVED lines=12> */
.L_x_3730:
        /* <DEDUP_REMOVED lines=21> */
.L_x_3734:
[----:B------:R-:W-:Y:S05]  /*4100*/  BSYNC.RECONVERGENT B1 ;  /* 0x0000000000017941 */ /* 0x000fea0003800200 */
.L_x_3733:
[----:B------:R-:W-:Y:S01]  /*4110*/  IMAD.SHL.U32 R0, R0, 0x100000, RZ ;  /* 0x0010000000007824 */ /* 0x000fe200078e00ff */
[----:B------:R-:W-:-:S04]  /*4120*/  LEA R3, R3, 0x3b800000, 0x17 ;  /* 0x3b80000003037811 */ /* 0x000fc800078eb8ff */
[----:B------:R-:W-:-:S07]  /*4130*/  LOP3.LUT R0, R3, R0, R7, 0xfe, !PT ;  /* 0x0000000003007212 */ /* 0x000fce00078efe07 */
.L_x_3732:
[----:B------:R-:W-:Y:S05]  /*4140*/  BSYNC.RECONVERGENT B0 ;  /* 0x0000000000007941 */ /* 0x000fea0003800200 */
.L_x_3731:
[----:B------:R-:W-:Y:S01]  /*4150*/  F2FP.BF16.F32.PACK_AB R0, RZ, R0 ;  /* 0x00000000ff00723e */ /* 0x000fe200000010ff */
[----:B------:R-:W-:Y:S06]  /*4160*/  BRA `(.L_x_3711) ;  /* 0x0000000400187947 */ /* 0x000fec0003800000 */
.L_x_3729:
        /* <DEDUP_REMOVED lines=21> */
.L_x_3738:
[----:B------:R-:W-:Y:S05]  /*42c0*/  BSYNC.RECONVERGENT B1 ;  /* 0x0000000000017941 */ /* 0x000fea0003800200 */
.L_x_3737:
[----:B------:R-:W-:Y:S01]  /*42d0*/  IMAD.SHL.U32 R0, R0, 0x200000, RZ ;  /* 0x0020000000007824 */ /* 0x000fe200078e00ff */
[----:B------:R-:W-:-:S04]  /*42e0*/  LEA R3, R3, 0x37800000, 0x17 ;  /* 0x3780000003037811 */ /* 0x000fc800078eb8ff */
[----:B------:R-:W-:-:S07]  /*42f0*/  LOP3.LUT R0, R3, R0, R7, 0xfe, !PT ;  /* 0x0000000003007212 */ /* 0x000fce00078efe07 */
.L_x_3736:
[----:B------:R-:W-:Y:S05]  /*4300*/  BSYNC.RECONVERGENT B0 ;  /* 0x0000000000007941 */ /* 0x000fea0003800200 */
.L_x_3735:
[----:B------:R-:W-:Y:S01]  /*4310*/  F2FP.BF16.F32.PACK_AB R0, RZ, R0 ;  /* 0x00000000ff00723e */ /* 0x000fe200000010ff */
[----:B------:R-:W-:Y:S06]  /*4320*/  BRA `(.L_x_3711) ;  /* 0x0000000000a87947 */ /* 0x000fec0003800000 */
.L_x_3728:
        /* <DEDUP_REMOVED lines=14> */
.L_x_3742:
[----:B------:R-:W-:Y:S05]  /*4410*/  BSYNC.RECONVERGENT B0 ;  /* 0x0000000000007941 */ /* 0x000fea0003800200 */
.L_x_3741:
[----:B------:R-:W-:Y:S01]  /*4420*/  F2FP.BF16.F32.PACK_AB R0, RZ, R0 ;  /* 0x00000000ff00723e */ /* 0x000fe200000010ff */
[----:B------:R-:W-:Y:S06]  /*4430*/  BRA `(.L_x_3711) ;  /* 0x0000000000647947 */ /* 0x000fec0003800000 */
.L_x_3716:
        /* <DEDUP_REMOVED lines=16> */
.L_x_3743:
[----:B------:R-:W-:Y:S01]  /*4540*/  PRMT R0, RZ, 0x7610, R0 ;  /* 0x00007610ff007816 */ /* 0x000fe20000000000 */
[----:B------:R-:W-:Y:S06]  /*4550*/  BRA `(.L_x_3711) ;  /* 0x00000000001c7947 */ /* 0x000fec0003800000 */
.L_x_3740:
[----:B------:R-:W2:Y:S02]  /*4560*/  LDG.E.64 R4, desc[UR36][R4.64] ;  /* 0x0000002404047981 */ /* 0x000ea4000c1e1b00 */
[----:B--2---:R-:W0:Y:S02]  /*4570*/  I2F.U64 R0, R4 ;  /* 0x0000000400007312 */ /* 0x004e240000301000 */
[----:B0-----:R-:W-:Y:S01]  /*4580*/  F2FP.BF16.F32.PACK_AB R0, RZ, R0 ;  /* 0x00000000ff00723e */ /* 0x001fe200000010ff */
[----:B------:R-:W-:Y:S06]  /*4590*/  BRA `(.L_x_3711) ;  /* 0x00000000000c7947 */ /* 0x000fec0003800000 */
.L_x_3739:
[----:B------:R-:W2:Y:S02]  /*45a0*/  LDG.E R4, desc[UR36][R4.64] ;  /* 0x0000002404047981 */ /* 0x000ea4000c1e1900 */
[----:B--2---:R-:W-:-:S04]  /*45b0*/  I2FP.F32.U32 R0, R4 ;  /* 0x0000000400007245 */ /* 0x004fc80000201000 */
[----:B------:R-:W-:-:S07]  /*45c0*/  F2FP.BF16.F32.PACK_AB R0, RZ, R0 ;  /* 0x00000000ff00723e */ /* 0x000fce00000010ff */
.L_x_3711:
[----:B------:R-:W-:Y:S05]  /*45d0*/  BSYNC.RECONVERGENT B6 ;  /* 0x0000000000067941 */ /* 0x000fea0003800200 */
.L_x_3710:
[CC--:B------:R-:W-:Y:S01]  /*45e0*/  ISETP.GE.AND P2, PT, R25.reuse, R16.reuse, PT ;  /* 0x000000101900720c */ /* 0x0c0fe20003f46270 */
[C---:B------:R-:W-:Y:S01]  /*45f0*/  VIADD R23, R25.reuse, 0x80 ;  /* 0x0000008019177836 */ /* 0x040fe20000000000 */
[----:B------:R-:W-:Y:S01]  /*4600*/  PLOP3.LUT P0, PT, PT, PT, PT, 0x80, 0x8 ;  /* 0x000000000008781c */ /* 0x000fe20003f0f070 */
[----:B------:R-:W-:Y:S01]  /*4610*/  VIADD R7, R25, 0x100 ;  /* 0x0000010019077836 */ /* 0x000fe20000000000 */
[----:B------:R-:W-:Y:S02]  /*4620*/  BSSY.RECONVERGENT B6, `(.L_x_3744) ;  /* 0x000012e000067945 */ /* 0x000fe40003800200 */
[-C--:B------:R-:W-:Y:S02]  /*4630*/  ISETP.GE.AND P5, PT, R23, R16.reuse, PT ;  /* 0x000000101700720c */ /* 0x080fe40003fa6270 */
[----:B------:R-:W-:Y:S01]  /*4640*/  ISETP.GE.AND P4, PT, R7, R16, PT ;  /* 0x000000100700720c */ /* 0x000fe20003f86270 */
[----:B------:R-:W-:-:S04]  /*4650*/  VIADD R7, R25, 0x180 ;  /* 0x0000018019077836 */ /* 0x000fc80000000000 */
[----:B------:R-:W2:Y:S01]  /*4660*/  @!P2 LDC R8, c[0x0][0x388] ;  /* 0x0000e200ff08ab82 */ /* 0x000ea20000000800 */
[----:B-----5:R-:W-:Y:S01]  /*4670*/  @!P2 IMAD.U32 R3, R17, 0x10000, RZ ;  /* 0x000100001103a824 */ /* 0x020fe200078e00ff */
[----:B------:R-:W-:-:S04]  /*4680*/  ISETP.GE.AND P3, PT, R7, R16, PT ;  /* 0x000000100700720c */ /* 0x000fc80003f66270 */
[----:B------:R-:W-:Y:S01]  /*4690*/  @!P2 FSETP.GT.FTZ.AND P1, PT, R3, RZ, PT ;  /* 0x000000ff0300a20b */ /* 0x000fe20003f34000 */
[----:B01----:R-:W-:Y:S01]  /*46a0*/  @!P5 IMAD.U32 R4, R18, 0x10000, RZ ;  /* 0x000100001204d824 */ /* 0x003fe200078e00ff */
[----:B------:R-:W0:Y:S01]  /*46b0*/  @!P5 LDC R9, c[0x0][0x388] ;  /* 0x0000e200ff09db82 */ /* 0x000e220000000800 */
[----:B------:R-:W-:Y:S01]  /*46c0*/  @!P4 IMAD.U32 R6, R19, 0x10000, RZ ;  /* 0x000100001306c824 */ /* 0x000fe200078e00ff */
[----:B------:R-:W-:Y:S02]  /*46d0*/  @!P2 PLOP3.LUT P0, PT, P1, PT, PT, 0x80, 0x8 ;  /* 0x000000000008a81c */ /* 0x000fe40000f0f070 */
[----:B------:R-:W-:Y:S02]  /*46e0*/  @!P5 FSETP.GT.FTZ.AND P6, PT, R4, RZ, PT ;  /* 0x000000ff0400d20b */ /* 0x000fe40003fd4000 */
[----:B------:R-:W-:Y:S01]  /*46f0*/  PLOP3.LUT P1, PT, PT, PT, PT, 0x80, 0x8 ;  /* 0x000000000008781c */ /* 0x000fe20003f2f070 */
[----:B------:R-:W-:Y:S01]  /*4700*/  @!P3 IMAD.U32 R0, R0, 0x10000, RZ ;  /* 0x000100000000b824 */ /* 0x000fe200078e00ff */
[----:B------:R-:W-:Y:S01]  /*4710*/  @!P5 PLOP3.LUT P1, PT, P6, PT, PT, 0x80, 0x8 ;  /* 0x000000000008d81c */ /* 0x000fe2000372f070 */
[----:B------:R-:W1:Y:S01]  /*4720*/  @!P4 LDC R7, c[0x0][0x388] ;  /* 0x0000e200ff07cb82 */ /* 0x000e620000000800 */
[----:B------:R-:W-:-:S05]  /*4730*/  @!P4 FSETP.GT.FTZ.AND P6, PT, R6, RZ, PT ;  /* 0x000000ff0600c20b */ /* 0x000fca0003fd4000 */
[----:B--2---:R-:W-:Y:S02]  /*4740*/  @!P0 FMUL.FTZ R3, R3, R8 ;  /* 0x0000000803038220 */ /* 0x004fe40000410000 */
[----:B------:R-:W2:Y:S01]  /*4750*/  @!P3 LDC R11, c[0x0][0x388] ;  /* 0x0000e200ff0bbb82 */ /* 0x000ea20000000800 */
[----:B------:R-:W-:Y:S02]  /*4760*/  PLOP3.LUT P0, PT, PT, PT, PT, 0x80, 0x8 ;  /* 0x000000000008781c */ /* 0x000fe40003f0f070 */
[----:B------:R-:W-:Y:S01]  /*4770*/  @!P4 PLOP3.LUT P0, PT, P6, PT, PT, 0x80, 0x8 ;  /* 0x000000000008c81c */ /* 0x000fe2000370f070 */
[----:B------:R3:W4:Y:S01]  /*4780*/  @!P2 F2F.BF16.F32 R5, R3 ;  /* 0x000000030005a304 */ /* 0x0007220000202000 */
[----:B------:R-:W-:Y:S01]  /*4790*/  @!P3 FSETP.GT.FTZ.AND P6, PT, R0, RZ, PT ;  /* 0x000000ff0000b20b */ /* 0x000fe20003fd4000 */
[----:B0-----:R-:W-:Y:S01]  /*47a0*/  @!P1 FMUL.FTZ R4, R4, R9 ;  /* 0x0000000904049220 */ /* 0x001fe20000410000 */
[----:B------:R-:W-:Y:S01]  /*47b0*/  PLOP3.LUT P1, PT, PT, PT, PT, 0x80, 0x8 ;  /* 0x000000000008781c */ /* 0x000fe20003f2f070 */
[----:B------:R-:W0:Y:S01]  /*47c0*/  LDC.U8 R17, c[0x0][0x3b4] ;  /* 0x0000ed00ff117b82 */ /* 0x000e220000000000 */
[----:B------:R-:W-:-:S03]  /*47d0*/  @!P3 PLOP3.LUT P1, PT, P6, PT, PT, 0x80, 0x8 ;  /* 0x000000000008b81c */ /* 0x000fc6000372f070 */
[----:B------:R3:W0:Y:S04]  /*47e0*/  @!P5 F2F.BF16.F32 R22, R4 ;  /* 0x000000040016d304 */ /* 0x0006280000202000 */
[----:B-1----:R-:W-:-:S04]  /*47f0*/  @!P0 FMUL.FTZ R6, R6, R7 ;  /* 0x0000000706068220 */ /* 0x002fc80000410000 */
[----:B------:R3:W1:Y:S02]  /*4800*/  @!P4 F2F.BF16.F32 R18, R6 ;  /* 0x000000060012c304 */ /* 0x0006640000202000 */
[----:B--2---:R-:W-:-:S06]  /*4810*/  @!P1 FMUL.FTZ R0, R0, R11 ;  /* 0x0000000b00009220 */ /* 0x004fcc0000410000 */
[----:B------:R3:W2:Y:S01]  /*4820*/  @!P3 F2F.BF16.F32 R19, R0 ;  /* 0x000000000013b304 */ /* 0x0006a20000202000 */
[----:B-1--4-:R-:W-:Y:S05]  /*4830*/  @P2 BRA `(.L_x_3745) ;  /* 0x0000001000302947 */ /* 0x012fea0003800000 */
[----:B------:R-:W1:Y:S01]  /*4840*/  LDCU UR4, c[0x0][0x3b8] ;  /* 0x00007700ff0477ac */ /* 0x000e620008000800 */
[----:B------:R-:W4:Y:S01]  /*4850*/  LDC.64 R8, c[0x0][0x398] ;  /* 0x0000e600ff087b82 */ /* 0x000f220000000a00 */
[----:B---3--:R-:W-:Y:S01]  /*4860*/  IMAD R0, R2, 0x200, R25 ;  /* 0x0000020002007824 */ /* 0x008fe200078e0219 */
[----:B0-----:R-:W-:-:S03]  /*4870*/  PRMT R4, R17, 0x9910, RZ ;  /* 0x0000991011047816 */ /* 0x001fc600000000ff */
[----:B-1----:R-:W-:Y:S02]  /*4880*/  IMAD R3, R0, UR4, RZ ;  /* 0x0000000400037c24 */ /* 0x002fe4000f8e02ff */
[----:B------:R-:W-:-:S05]  /*4890*/  IMAD.MOV.U32 R0, RZ, RZ, R4 ;  /* 0x000000ffff007224 */ /* 0x000fca00078e0004 */
[----:B------:R-:W-:Y:S02]  /*48a0*/  ISETP.GT.AND P0, PT, R0, 0x9, PT ;  /* 0x000000090000780c */ /* 0x000fe40003f04270 */
[----:B----4-:R-:W-:-:S05]  /*48b0*/  IADD3 R8, P1, PT, R3, R8, RZ ;  /* 0x0000000803087210 */ /* 0x010fca0007f3e0ff */
        /* <DEDUP_REMOVED lines=15> */
.L_x_3749:
[----:B------:R-:W-:Y:S02]  /*49b0*/  IMAD.U32 R5, R5, 0x10000, RZ ;  /* 0x0001000005057824 */ /* 0x000fe400078e00ff */
[----:B------:R-:W-:-:S04]  /*49c0*/  IMAD.MOV.U32 R25, RZ, RZ, R23 ;  /* 0x000000ffff197224 */ /* 0x000fc800078e0017 */
[----:B------:R-:W0:Y:S02]  /*49d0*/  F2I.S64.TRUNC R4, R5 ;  /* 0x0000000500047311 */ /* 0x000e24000020d900 */
[----:B0-----:R0:W-:Y:S01]  /*49e0*/  STG.E.U8 desc[UR36][R8.64], R4 ;  /* 0x0000000408007986 */ /* 0x0011e2000c101124 */
[----:B------:R-:W-:Y:S05]  /*49f0*/  BRA `(.L_x_3745) ;  /* 0x0000000c00c07947 */ /* 0x000fea0003800000 */
.L_x_3748:
        /* <DEDUP_REMOVED lines=11> */
.L_x_3752:
[----:B------:R-:W-:Y:S02]  /*4ab0*/  IMAD.U32 R5, R5, 0x10000, RZ ;  /* 0x0001000005057824 */ /* 0x000fe400078e00ff */
[----:B------:R-:W-:-:S04]  /*4ac0*/  IMAD.MOV.U32 R25, RZ, RZ, R23 ;  /* 0x000000ffff197224 */ /* 0x000fc800078e0017 */
[----:B------:R-:W0:Y:S02]  /*4ad0*/  F2I.FTZ.TRUNC.NTZ R5, R5 ;  /* 0x0000000500057305 */ /* 0x000e24000021f100 */
[----:B0-----:R0:W-:Y:S01]  /*4ae0*/  STG.E desc[UR36][R8.64], R5 ;  /* 0x0000000508007986 */ /* 0x0011e2000c101924 */
[----:B------:R-:W-:Y:S05]  /*4af0*/  BRA `(.L_x_3745) ;  /* 0x0000000c00807947 */ /* 0x000fea0003800000 */
.L_x_3751:
[----:B------:R-:W-:Y:S02]  /*4b00*/  IMAD.U32 R5, R5, 0x10000, RZ ;  /* 0x0001000005057824 */ /* 0x000fe400078e00ff */
[----:B------:R-:W-:-:S04]  /*4b10*/  IMAD.MOV.U32 R25, RZ, RZ, R23 ;  /* 0x000000ffff197224 */ /* 0x000fc800078e0017 */
[----:B------:R-:W0:Y:S02]  /*4b20*/  F2I.FTZ.TRUNC.NTZ R5, R5 ;  /* 0x0000000500057305 */ /* 0x000e24000021f100 */
[----:B0-----:R0:W-:Y:S01]  /*4b30*/  STG.E.U16 desc[UR36][R8.64], R5 ;  /* 0x0000000508007986 */ /* 0x0011e2000c101524 */
[----:B------:R-:W-:Y:S05]  /*4b40*/  BRA `(.L_x_3745) ;  /* 0x0000000c006c7947 */ /* 0x000fea0003800000 */
.L_x_3747:
        /* <DEDUP_REMOVED lines=10> */
.L_x_3754:
[----:B------:R-:W-:Y:S02]  /*4bf0*/  IMAD.U32 R0, R5, 0x10000, RZ ;  /* 0x0001000005007824 */ /* 0x000fe400078e00ff */
[----:B------:R-:W-:-:S03]  /*4c00*/  IMAD.MOV.U32 R25, RZ, RZ, R23 ;  /* 0x000000ffff197224 */ /* 0x000fc600078e0017 */
[----:B------:R-:W-:-:S05]  /*4c10*/  F2FP.F16.F32.PACK_AB R0, RZ, R0 ;  /* 0x00000000ff00723e */ /* 0x000fca00000000ff */
[----:B------:R0:W-:Y:S01]  /*4c20*/  STG.E.U16 desc[UR36][R8.64], R0 ;  /* 0x0000000008007986 */ /* 0x0001e2000c101524 */
[----:B------:R-:W-:Y:S05]  /*4c30*/  BRA `(.L_x_3745) ;  /* 0x0000000c00307947 */ /* 0x000fea0003800000 */
.L_x_3753:
        /* <DEDUP_REMOVED lines=11> */
.L_x_3756:
[----:B------:R-:W-:Y:S02]  /*4cf0*/  IMAD.U32 R5, R5, 0x10000, RZ ;  /* 0x0001000005057824 */ /* 0x000fe400078e00ff */
[----:B------:R-:W-:-:S03]  /*4d00*/  IMAD.MOV.U32 R25, RZ, RZ, R23 ;  /* 0x000000ffff197224 */ /* 0x000fc600078e0017 */
[----:B------:R-:W-:-:S04]  /*4d10*/  F2FP.F16.F32.PACK_AB R3, RZ, R5 ;  /* 0x00000005ff03723e */ /* 0x000fc800000000ff */
[----:B------:R-:W-:-:S05]  /*4d20*/  PRMT R3, R3, 0x5410, RZ ;  /* 0x0000541003037816 */ /* 0x000fca00000000ff */
[----:B------:R0:W-:Y:S01]  /*4d30*/  STG.E desc[UR36][R8.64], R3 ;  /* 0x0000000308007986 */ /* 0x0001e2000c101924 */
[----:B------:R-:W-:Y:S05]  /*4d40*/  BRA `(.L_x_3745) ;  /* 0x0000000800ec7947 */ /* 0x000fea0003800000 */
.L_x_3755:
[----:B------:R-:W-:Y:S02]  /*4d50*/  IMAD.U32 R4, R5, 0x10000, RZ ;  /* 0x0001000005047824 */ /* 0x000fe400078e00ff */
[----:B------:R-:W-:Y:S02]  /*4d60*/  IMAD.MOV.U32 R25, RZ, RZ, R23 ;  /* 0x000000ffff197224 */ /* 0x000fe400078e0017 */
[----:B------:R-:W-:-:S06]  /*4d70*/  FMUL.FTZ R4, R4, 1 ;  /* 0x3f80000004047820 */ /* 0x000fcc0000410000 */
[----:B------:R-:W0:Y:S02]  /*4d80*/  F2F.F64.F32 R4, R4 ;  /* 0x0000000400047310 */ /* 0x000e240000201800 */
[----:B0-----:R0:W-:Y:S01]  /*4d90*/  STG.E.64 desc[UR36][R8.64], R4 ;  /* 0x0000000408007986 */ /* 0x0011e2000c101b24 */
[----:B------:R-:W-:Y:S05]  /*4da0*/  BRA `(.L_x_3745) ;  /* 0x0000000800d47947 */ /* 0x000fea0003800000 */
.L_x_3746:
        /* <DEDUP_REMOVED lines=14> */
.L_x_3759:
[----:B------:R-:W-:Y:S01]  /*4e90*/  IMAD.U32 R5, R5, 0x10000, RZ ;  /* 0x0001000005057824 */ /* 0x000fe200078e00ff */
[----:B------:R-:W-:Y:S01]  /*4ea0*/  CS2R R6, SRZ ;  /* 0x0000000000067805 */ /* 0x000fe2000001ff00 */
[----:B------:R-:W-:Y:S02]  /*4eb0*/  IMAD.MOV.U32 R25, RZ, RZ, R23 ;  /* 0x000000ffff197224 */ /* 0x000fe400078e0017 */
[----:B------:R-:W-:-:S06]  /*4ec0*/  FMUL.FTZ R5, R5, 1 ;  /* 0x3f80000005057820 */ /* 0x000fcc0000410000 */
[----:B------:R-:W0:Y:S02]  /*4ed0*/  F2F.F64.F32 R4, R5 ;  /* 0x0000000500047310 */ /* 0x000e240000201800 */
[----:B0-----:R0:W-:Y:S01]  /*4ee0*/  STG.E.128 desc[UR36][R8.64], R4 ;  /* 0x0000000408007986 */ /* 0x0011e2000c101d24 */
[----:B------:R-:W-:Y:S05]  /*4ef0*/  BRA `(.L_x_3745) ;  /* 0x0000000800807947 */ /* 0x000fea0003800000 */
.L_x_3758:
        /* <DEDUP_REMOVED lines=19> */
.L_x_3763:
[----:B------:R-:W-:Y:S05]  /*5030*/  BSYNC.RECONVERGENT B0 ;  /* 0x0000000000007941 */ /* 0x000fea0003800200 */
.L_x_3762:
[----:B------:R-:W-:Y:S01]  /*5040*/  LOP3.LUT R5, R0, 0x80, R5, 0xf8, !PT ;  /* 0x0000008000057812 */ /* 0x000fe200078ef805 */
[----:B------:R-:W-:-:S04]  /*5050*/  IMAD.MOV.U32 R25, RZ, RZ, R23 ;  /* 0x000000ffff197224 */ /* 0x000fc800078e0017 */
[----:B------:R0:W-:Y:S01]  /*5060*/  STG.E.U8 desc[UR36][R8.64], R5 ;  /* 0x0000000508007986 */ /* 0x0001e2000c101124 */
[----:B------:R-:W-:Y:S05]  /*5070*/  BRA `(.L_x_3745) ;  /* 0x0000000800207947 */ /* 0x000fea0003800000 */
.L_x_3761:
        /* <DEDUP_REMOVED lines=15> */
.L_x_3765:
[----:B------:R-:W-:Y:S05]  /*5170*/  BSYNC.RECONVERGENT B0 ;  /* 0x0000000000007941 */ /* 0x000fea0003800200 */
.L_x_3764:
[----:B------:R-:W-:Y:S01]  /*5180*/  LOP3.LUT R5, R0, 0x80, R5, 0xf8, !PT ;  /* 0x0000008000057812 */ /* 0x000fe200078ef805 */
[----:B------:R-:W-:-:S04]  /*5190*/  IMAD.MOV.U32 R25, RZ, RZ, R23 ;  /* 0x000000ffff197224 */ /* 0x000fc800078e0017 */
[----:B------:R4:W-:Y:S01]  /*51a0*/  STG.E.U8 desc[UR36][R8.64], R5 ;  /* 0x0000000508007986 */ /* 0x0009e2000c101124 */
[----:B------:R-:W-:Y:S05]  /*51b0*/  BRA `(.L_x_3745) ;  /* 0x0000000400d07947 */ /* 0x000fea0003800000 */
.L_x_3760:
[----:B------:R1:W-:Y:S01]  /*51c0*/  STG.E.U16 desc[UR36][R8.64], R5 ;  /* 0x0000000508007986 */ /* 0x0003e2000c101524 */
[----:B------:R-:W-:Y:S01]  /*51d0*/  IMAD.MOV.U32 R25, RZ, RZ, R23 ;  /* 0x000000ffff197224 */ /* 0x000fe200078e0017 */
[----:B------:R-:W-:Y:S06]  /*51e0*/  BRA `(.L_x_3745) ;  /* 0x0000000400c47947 */ /* 0x000fec0003800000 */
.L_x_3757:
        /* <DEDUP_REMOVED lines=13> */
.L_x_3768:
        /* <DEDUP_REMOVED lines=13> */
.L_x_3771:
[----:B------:R-:W-:-:S04]  /*5390*/  SHF.R.U32.HI R0, RZ, 0x14, R3 ;  /* 0x00000014ff007819 */ /* 0x000fc80000011603 */
[----:B------:R-:W-:-:S04]  /*53a0*/  LOP3.LUT R0, R0, 0x1, RZ, 0xc0, !PT ;  /* 0x0000000100007812 */ /* 0x000fc800078ec0ff */
[----:B------:R-:W-:-:S04]  /*53b0*/  IADD3 R0, PT, PT, R3, 0x487ffff, R0 ;  /* 0x0487ffff03007810 */ /* 0x000fc80007ffe000 */
[----:B------:R-:W-:-:S04]  /*53c0*/  SHF.R.U32.HI R0, RZ, 0x14, R0 ;  /* 0x00000014ff007819 */ /* 0x000fc80000011600 */
[----:B------:R-:W-:-:S07]  /*53d0*/  LOP3.LUT R0, R0, 0xff, RZ, 0xc0, !PT ;  /* 0x000000ff00007812 */ /* 0x000fce00078ec0ff */
.L_x_3772:
[----:B------:R-:W-:-:S04]  /*53e0*/  SHF.R.U32.HI R3, RZ, 0x18, R3 ;  /* 0x00000018ff037819 */ /* 0x000fc80000011603 */
[----:B------:R-:W-:-:S04]  /*53f0*/  LOP3.LUT R0, R0, 0x80, R3, 0xf8, !PT ;  /* 0x0000008000007812 */ /* 0x000fc800078ef803 */
[----:B------:R-:W-:-:S07]  /*5400*/  PRMT R4, R0, 0x7610, R4 ;  /* 0x0000761000047816 */ /* 0x000fce0000000004 */
.L_x_3770:
[----:B------:R-:W-:Y:S05]  /*5410*/  BSYNC.RECONVERGENT B0 ;  /* 0x0000000000007941 */ /* 0x000fea0003800200 */
.L_x_3769:
[----:B------:R0:W-:Y:S01]  /*5420*/  STG.E.U8 desc[UR36][R8.64], R4 ;  /* 0x0000000408007986 */ /* 0x0001e2000c101124 */
[----:B------:R-:W-:Y:S01]  /*5430*/  IMAD.MOV.U32 R25, RZ, RZ, R23 ;  /* 0x000000ffff197224 */ /* 0x000fe200078e0017 */
[----:B------:R-:W-:Y:S06]  /*5440*/  BRA `(.L_x_3745) ;  /* 0x00000004002c7947 */ /* 0x000fec0003800000 */
.L_x_3767:
        /* <DEDUP_REMOVED lines=13> */
.L_x_3775:
[----:B------:R-:W-:-:S04]  /*5520*/  SHF.R.U32.HI R0, RZ, 0x15, R3 ;  /* 0x00000015ff007819 */ /* 0x000fc80000011603 */
[----:B------:R-:W-:-:S04]  /*5530*/  LOP3.LUT R0, R0, 0x1, RZ, 0xc0, !PT ;  /* 0x0000000100007812 */ /* 0x000fc800078ec0ff */
[----:B------:R-:W-:-:S04]  /*5540*/  IADD3 R0, PT, PT, R3, 0x88fffff, R0 ;  /* 0x088fffff03007810 */ /* 0x000fc80007ffe000 */
[----:B------:R-:W-:-:S04]  /*5550*/  SHF.R.U32.HI R0, RZ, 0x15, R0 ;  /* 0x00000015ff007819 */ /* 0x000fc80000011600 */
[----:B------:R-:W-:-:S07]  /*5560*/  LOP3.LUT R0, R0, 0xff, RZ, 0xc0, !PT ;  /* 0x000000ff00007812 */ /* 0x000fce00078ec0ff */
.L_x_3776:
[----:B------:R-:W-:-:S04]  /*5570*/  SHF.R.U32.HI R3, RZ, 0x18, R3 ;  /* 0x00000018ff037819 */ /* 0x000fc80000011603 */
[----:B------:R-:W-:-:S04]  /*5580*/  LOP3.LUT R0, R0, 0x80, R3, 0xf8, !PT ;  /* 0x0000008000007812 */ /* 0x000fc800078ef803 */
[----:B------:R-:W-:-:S07]  /*5590*/  PRMT R4, R0, 0x7610, R4 ;  /* 0x0000761000047816 */ /* 0x000fce0000000004 */
.L_x_3774:
[----:B------:R-:W-:Y:S05]  /*55a0*/  BSYNC.RECONVERGENT B0 ;  /* 0x0000000000007941 */ /* 0x000fea0003800200 */
.L_x_3773:
[----:B------:R0:W-:Y:S01]  /*55b0*/  STG.E.U8 desc[UR36][R8.64], R4 ;  /* 0x0000000408007986 */ /* 0x0001e2000c101124 */
[----:B------:R-:W-:Y:S01]  /*55c0*/  IMAD.MOV.U32 R25, RZ, RZ, R23 ;  /* 0x000000ffff197224 */ /* 0x000fe200078e0017 */
[----:B------:R-:W-:Y:S06]  /*55d0*/  BRA `(.L_x_3745) ;  /* 0x0000000000c87947 */ /* 0x000fec0003800000 */
.L_x_3766:
[----:B------:R-:W-:-:S13]  /*55e0*/  ISETP.NE.AND P0, PT, R0, 0x1c, PT ;  /* 0x0000001c0000780c */ /* 0x000fda0003f05270 */
[----:B------:R-:W-:Y:S05]  /*55f0*/  @!P0 BRA `(.L_x_3777) ;  /* 0x0000000000b08947 */ /* 0x000fea0003800000 */
[----:B------:R-:W-:-:S13]  /*5600*/  ISETP.NE.AND P0, PT, R0, 0x1d, PT ;  /* 0x0000001d0000780c */ /* 0x000fda0003f05270 */
[----:B------:R-:W-:Y:S05]  /*5610*/  @!P0 BRA `(.L_x_3778) ;  /* 0x0000000000948947 */ /* 0x000fea0003800000 */
[----:B------:R-:W-:-:S13]  /*5620*/  ISETP.NE.AND P0, PT, R0, 0x2c, PT ;  /* 0x0000002c0000780c */ /* 0x000fda0003f05270 */
[----:B------:R-:W-:Y:S05]  /*5630*/  @!P0 BRA `(.L_x_3779) ;  /* 0x0000000000488947 */ /* 0x000fea0003800000 */
.L_x_3750:
        /* <DEDUP_REMOVED lines=16> */
.L_x_3780:
[----:B------:R-:W-:Y:S01]  /*5740*/  IMAD.MOV.U32 R25, RZ, RZ, R23 ;  /* 0x000000ffff197224 */ /* 0x000fe200078e0017 */
[----:B------:R-:W-:Y:S06]  /*5750*/  BRA `(.L_x_3745) ;  /* 0x0000000000687947 */ /* 0x000fec0003800000 */
.L_x_3779:
        /* <DEDUP_REMOVED lines=17> */
.L_x_3778:
[----:B------:R-:W-:Y:S02]  /*5870*/  IMAD.U32 R5, R5, 0x10000, RZ ;  /* 0x0001000005057824 */ /* 0x000fe400078e00ff */
[----:B------:R-:W-:-:S04]  /*5880*/  IMAD.MOV.U32 R25, RZ, RZ, R23 ;  /* 0x000000ffff197224 */ /* 0x000fc800078e0017 */
[----:B------:R-:W0:Y:S02]  /*5890*/  F2I.U64.TRUNC R4, R5 ;  /* 0x0000000500047311 */ /* 0x000e24000020d800 */
[----:B0-----:R0:W-:Y:S01]  /*58a0*/  STG.E.64 desc[UR36][R8.64], R4 ;  /* 0x0000000408007986 */ /* 0x0011e2000c101b24 */
[----:B------:R-:W-:Y:S05]  /*58b0*/  BRA `(.L_x_3745) ;  /* 0x0000000000107947 */ /* 0x000fea0003800000 */
.L_x_3777:
[----:B------:R-:W-:Y:S02]  /*58c0*/  IMAD.U32 R5, R5, 0x10000, RZ ;  /* 0x0001000005057824 */ /* 0x000fe400078e00ff */
[----:B------:R-:W-:-:S04]  /*58d0*/  IMAD.MOV.U32 R25, RZ, RZ, R23 ;  /* 0x000000ffff197224 */ /* 0x000fc800078e0017 */
[----:B------:R-:W0:Y:S02]  /*58e0*/  F2I.FTZ.U32.TRUNC.NTZ R5, R5 ;  /* 0x0000000500057305 */ /* 0x000e24000021f000 */
[----:B0-----:R0:W-:Y:S02]  /*58f0*/  STG.E desc[UR36][R8.64], R5 ;  /* 0x0000000508007986 */ /* 0x0011e4000c101924 */
.L_x_3745:
[----:B------:R-:W-:Y:S05]  /*5900*/  BSYNC.RECONVERGENT B6 ;  /* 0x0000000000067941 */ /* 0x000fea0003800200 */
.L_x_3744:
[----:B------:R-:W-:Y:S01]  /*5910*/  ISETP.GE.AND P0, PT, R25, R16, PT ;  /* 0x000000101900720c */ /* 0x000fe20003f06270 */
[----:B------:R-:W-:-:S12]  /*5920*/  BSSY.RECONVERGENT B6, `(.L_x_3781) ;  /* 0x00001f0000067945 */ /* 0x000fd80003800200 */
[----:B------:R-:W-:Y:S05]  /*5930*/  @P0 BRA `(.L_x_3782) ;  /* 0x0000001c00b80947 */ /* 0x000fea0003800000 */
[----:B------:R-:W5:Y:S01]  /*5940*/  LDCU UR4, c[0x0][0x3b8] ;  /* 0x00007700ff0477ac */ /* 0x000f620008000800 */
[----:B01--4-:R-:W0:Y:S01]  /*5950*/  LDC.64 R8, c[0x0][0x398] ;  /* 0x0000e600ff087b82 */ /* 0x013e220000000a00 */
[----:B---3--:R-:W-:Y:S01]  /*5960*/  IMAD R0, R2, 0x200, R25 ;  /* 0x0000020002007824 */ /* 0x008fe200078e0219 */
        /* <DEDUP_REMOVED lines=19> */
.L_x_3786:
[----:B------:R-:W-:-:S06]  /*5aa0*/  IMAD.U32 R5, R22, 0x10000, RZ ;  /* 0x0001000016057824 */ /* 0x000fcc00078e00ff */
[----:B------:R-:W0:Y:S02]  /*5ab0*/  F2I.S64.TRUNC R4, R5 ;  /* 0x0000000500047311 */ /* 0x000e24000020d900 */
[----:B0-----:R0:W-:Y:S01]  /*5ac0*/  STG.E.U8 desc[UR36][R8.64], R4 ;  /* 0x0000000408007986 */ /* 0x0011e2000c101124 */
[----:B------:R-:W-:Y:S05]  /*5ad0*/  BRA `(.L_x_3788) ;  /* 0x0000000c006c7947 */ /* 0x000fea0003800000 */
.L_x_3785:
        /* <DEDUP_REMOVED lines=10> */
.L_x_3790:
[----:B------:R-:W-:-:S04]  /*5b80*/  IMAD.U32 R22, R22, 0x10000, RZ ;  /* 0x0001000016167824 */ /* 0x000fc800078e00ff */
[----:B------:R-:W0:Y:S02]  /*5b90*/  F2I.FTZ.TRUNC.NTZ R3, R22 ;  /* 0x0000001600037305 */ /* 0x000e24000021f100 */
[----:B0-----:R0:W-:Y:S01]  /*5ba0*/  STG.E desc[UR36][R8.64], R3 ;  /* 0x0000000308007986 */ /* 0x0011e2000c101924 */
[----:B------:R-:W-:Y:S05]  /*5bb0*/  BRA `(.L_x_3788) ;  /* 0x0000000c00347947 */ /* 0x000fea0003800000 */
.L_x_3789:
[----:B------:R-:W-:-:S04]  /*5bc0*/  IMAD.U32 R22, R22, 0x10000, RZ ;  /* 0x0001000016167824 */ /* 0x000fc800078e00ff */
[----:B------:R-:W0:Y:S02]  /*5bd0*/  F2I.FTZ.TRUNC.NTZ R3, R22 ;  /* 0x0000001600037305 */ /* 0x000e24000021f100 */
[----:B0-----:R0:W-:Y:S01]  /*5be0*/  STG.E.U16 desc[UR36][R8.64], R3 ;  /* 0x0000000308007986 */ /* 0x0011e2000c101524 */
[----:B------:R-:W-:Y:S05]  /*5bf0*/  BRA `(.L_x_3788) ;  /* 0x0000000c00247947 */ /* 0x000fea0003800000 */
.L_x_3784:
        /* <DEDUP_REMOVED lines=9> */
.L_x_3792:
[----:B------:R-:W-:-:S05]  /*5c90*/  IMAD.U32 R0, R22, 0x10000, RZ ;  /* 0x0001000016007824 */ /* 0x000fca00078e00ff */
[----:B------:R-:W-:-:S05]  /*5ca0*/  F2FP.F16.F32.PACK_AB R0, RZ, R0 ;  /* 0x00000000ff00723e */ /* 0x000fca00000000ff */
[----:B------:R0:W-:Y:S01]  /*5cb0*/  STG.E.U16 desc[UR36][R8.64], R0 ;  /* 0x0000000008007986 */ /* 0x0001e2000c101524 */
[----:B------:R-:W-:Y:S05]  /*5cc0*/  BRA `(.L_x_3788) ;  /* 0x0000000800f07947 */ /* 0x000fea0003800000 */
.L_x_3791:
        /* <DEDUP_REMOVED lines=10> */
.L_x_3794:
[----:B------:R-:W-:-:S05]  /*5d70*/  IMAD.U32 R22, R22, 0x10000, RZ ;  /* 0x0001000016167824 */ /* 0x000fca00078e00ff */
[----:B------:R-:W-:-:S04]  /*5d80*/  F2FP.F16.F32.PACK_AB R3, RZ, R22 ;  /* 0x00000016ff03723e */ /* 0x000fc800000000ff */
[----:B------:R-:W-:-:S05]  /*5d90*/  PRMT R3, R3, 0x5410, RZ ;  /* 0x0000541003037816 */ /* 0x000fca00000000ff */
[----:B------:R0:W-:Y:S01]  /*5da0*/  STG.E desc[UR36][R8.64], R3 ;  /* 0x0000000308007986 */ /* 0x0001e2000c101924 */
[----:B------:R-:W-:Y:S05]  /*5db0*/  BRA `(.L_x_3788) ;  /* 0x0000000800b47947 */ /* 0x000fea0003800000 */
.L_x_3793:
[----:B------:R-:W-:-:S04]  /*5dc0*/  IMAD.U32 R4, R22, 0x10000, RZ ;  /* 0x0001000016047824 */ /* 0x000fc800078e00ff */
[----:B------:R-:W-:-:S06]  /*5dd0*/  FMUL.FTZ R4, R4, 1 ;  /* 0x3f80000004047820 */ /* 0x000fcc0000410000 */
[----:B------:R-:W0:Y:S02]  /*5de0*/  F2F.F64.F32 R4, R4 ;  /* 0x0000000400047310 */ /* 0x000e240000201800 */
[----:B0-----:R0:W-:Y:S01]  /*5df0*/  STG.E.64 desc[UR36][R8.64], R4 ;  /* 0x0000000408007986 */ /* 0x0011e2000c101b24 */
[----:B------:R-:W-:Y:S05]  /*5e00*/  BRA `(.L_x_3788) ;  /* 0x0000000800a07947 */ /* 0x000fea0003800000 */
.L_x_3783:
        /* <DEDUP_REMOVED lines=14> */
.L_x_3798:
        /* <DEDUP_REMOVED lines=17> */
.L_x_3801:
[----:B------:R-:W-:-:S04]  /*6000*/  SHF.R.U32.HI R3, RZ, 0x18, R5 ;  /* 0x00000018ff037819 */ /* 0x000fc80000011605 */
[----:B------:R-:W-:-:S04]  /*6010*/  LOP3.LUT R0, R0, 0x80, R3, 0xf8, !PT ;  /* 0x0000008000007812 */ /* 0x000fc800078ef803 */
[----:B------:R-:W-:-:S07]  /*6020*/  PRMT R4, R0, 0x7610, R4 ;  /* 0x0000761000047816 */ /* 0x000fce0000000004 */
.L_x_3800:
[----:B------:R-:W-:Y:S05]  /*6030*/  BSYNC.RECONVERGENT B0 ;  /* 0x0000000000007941 */ /* 0x000fea0003800200 */
.L_x_3799:
[----:B------:R0:W-:Y:S01]  /*6040*/  STG.E.U8 desc[UR36][R8.64], R4 ;  /* 0x0000000408007986 */ /* 0x0001e2000c101124 */
[----:B------:R-:W-:Y:S05]  /*6050*/  BRA `(.L_x_3788) ;  /* 0x00000008000c7947 */ /* 0x000fea0003800000 */
.L_x_3797:
        /* <DEDUP_REMOVED lines=17> */
.L_x_3804:
[----:B------:R-:W-:-:S04]  /*6170*/  SHF.R.U32.HI R3, RZ, 0x18, R5 ;  /* 0x00000018ff037819 */ /* 0x000fc80000011605 */
[----:B------:R-:W-:-:S04]  /*6180*/  LOP3.LUT R0, R0, 0x80, R3, 0xf8, !PT ;  /* 0x0000008000007812 */ /* 0x000fc800078ef803 */
[----:B------:R-:W-:-:S07]  /*6190*/  PRMT R4, R0, 0x7610, R4 ;  /* 0x0000761000047816 */ /* 0x000fce0000000004 */
.L_x_3803:
[----:B------:R-:W-:Y:S05]  /*61a0*/  BSYNC.RECONVERGENT B0 ;  /* 0x0000000000007941 */ /* 0x000fea0003800200 */
.L_x_3802:
[----:B------:R0:W-:Y:S01]  /*61b0*/  STG.E.U8 desc[UR36][R8.64], R4 ;  /* 0x0000000408007986 */ /* 0x0001e2000c101124 */
[----:B------:R-:W-:Y:S05]  /*61c0*/  BRA `(.L_x_3788) ;  /* 0x0000000400b07947 */ /* 0x000fea0003800000 */
.L_x_3796:
        /* <DEDUP_REMOVED lines=22> */
.L_x_3806:
[----:B------:R-:W-:-:S06]  /*6330*/  IMAD.U32 R4, R22, 0x10000, RZ ;  /* 0x0001000016047824 */ /* 0x000fcc00078e00ff */
[----:B------:R-:W0:Y:S02]  /*6340*/  F2I.U64.TRUNC R4, R4 ;  /* 0x0000000400047311 */ /* 0x000e24000020d800 */
[----:B0-----:R0:W-:Y:S01]  /*6350*/  STG.E.64 desc[UR36][R8.64], R4 ;  /* 0x0000000408007986 */ /* 0x0011e2000c101b24 */
[----:B------:R-:W-:Y:S05]  /*6360*/  BRA `(.L_x_3788) ;  /* 0x0000000400487947 */ /* 0x000fea0003800000 */
.L_x_3805:
[----:B------:R-:W-:-:S04]  /*6370*/  IMAD.U32 R22, R22, 0x10000, RZ ;  /* 0x0001000016167824 */ /* 0x000fc800078e00ff */
[----:B------:R-:W0:Y:S02]  /*6380*/  F2I.FTZ.U32.TRUNC.NTZ R3, R22 ;  /* 0x0000001600037305 */ /* 0x000e24000021f000 */
[----:B0-----:R0:W-:Y:S01]  /*6390*/  STG.E desc[UR36][R8.64], R3 ;  /* 0x0000000308007986 */ /* 0x0011e2000c101924 */
[----:B------:R-:W-:Y:S05]  /*63a0*/  BRA `(.L_x_3788) ;  /* 0x0000000400387947 */ /* 0x000fea0003800000 */
.L_x_3795:
        /* <DEDUP_REMOVED lines=11> */
.L_x_3808:
[----:B------:R-:W-:Y:S01]  /*6460*/  IMAD.U32 R22, R22, 0x10000, RZ ;  /* 0x0001000016167824 */ /* 0x000fe200078e00ff */
[----:B------:R-:W-:-:S03]  /*6470*/  CS2R R6, SRZ ;  /* 0x0000000000067805 */ /* 0x000fc6000001ff00 */
[----:B------:R-:W-:-:S06]  /*6480*/  FMUL.FTZ R4, R22, 1 ;  /* 0x3f80000016047820 */ /* 0x000fcc0000410000 */
[----:B------:R-:W0:Y:S02]  /*6490*/  F2F.F64.F32 R4, R4 ;  /* 0x0000000400047310 */ /* 0x000e240000201800 */
[----:B0-----:R0:W-:Y:S01]  /*64a0*/  STG.E.128 desc[UR36][R8.64], R4 ;  /* 0x0000000408007986 */ /* 0x0011e2000c101d24 */
[----:B------:R-:W-:Y:S05]  /*64b0*/  BRA `(.L_x_3788) ;  /* 0x0000000000f47947 */ /* 0x000fea0003800000 */
.L_x_3807:
[----:B------:R-:W-:-:S13]  /*64c0*/  ISETP.NE.AND P0, PT, R0, 0xf, PT ;  /* 0x0000000f0000780c */ /* 0x000fda0003f05270 */
[----:B------:R-:W-:Y:S05]  /*64d0*/  @!P0 BRA `(.L_x_3809) ;  /* 0x0000000000e88947 */ /* 0x000fea0003800000 */
[----:B------:R-:W-:-:S13]  /*64e0*/  ISETP.NE.AND P0, PT, R0, 0x17, PT ;  /* 0x000000170000780c */ /* 0x000fda0003f05270 */
[----:B------:R-:W-:Y:S05]  /*64f0*/  @!P0 BRA `(.L_x_3810) ;  /* 0x0000000000908947 */ /* 0x000fea0003800000 */
[----:B------:R-:W-:-:S13]  /*6500*/  ISETP.NE.AND P0, PT, R0, 0x18, PT ;  /* 0x000000180000780c */ /* 0x000fda0003f05270 */
[----:B------:R-:W-:Y:S05]  /*6510*/  @!P0 BRA `(.L_x_3811) ;  /* 0x0000000000448947 */ /* 0x000fea0003800000 */
.L_x_3787:
        /* <DEDUP_REMOVED lines=16> */
.L_x_3812:
[----:B------:R-:W-:Y:S05]  /*6620*/  BRA `(.L_x_3788) ;  /* 0x0000000000987947 */ /* 0x000fea0003800000 */
.L_x_3811:
        /* <DEDUP_REMOVED lines=13> */
.L_x_3814:
[----:B------:R-:W-:Y:S05]  /*6700*/  BSYNC.RECONVERGENT B0 ;  /* 0x0000000000007941 */ /* 0x000fea0003800200 */
.L_x_3813:
[----:B------:R-:W-:-:S05]  /*6710*/  LOP3.LUT R3, R0, 0x80, R3, 0xf8, !PT ;  /* 0x0000008000037812 */ /* 0x000fca00078ef803 */
[----:B------:R3:W-:Y:S01]  /*6720*/  STG.E.U8 desc[UR36][R8.64], R3 ;  /* 0x0000000308007986 */ /* 0x0007e2000c101124 */
[----:B------:R-:W-:Y:S05]  /*6730*/  BRA `(.L_x_3788) ;  /* 0x0000000000547947 */ /* 0x000fea0003800000 */
.L_x_3810:
        /* <DEDUP_REMOVED lines=12> */
.L_x_3816:
[----:B------:R-:W-:Y:S01]  /*6800*/  IMAD.MOV.U32 R0, RZ, RZ, 0x7f ;  /* 0x0000007fff007424 */ /* 0x000fe200078e00ff */
[----:B------:R-:W-:-:S04]  /*6810*/  ISETP.GT.U32.AND P0, PT, R4, 0x7f800000, PT ;  /* 0x7f8000000400780c */ /* 0x000fc80003f04070 */
[----:B------:R-:W-:-:S09]  /*6820*/  SEL R0, R0, 0x7c, P0 ;  /* 0x0000007c00007807 */ /* 0x000fd20000000000 */
.L_x_3817:
[----:B------:R-:W-:Y:S05]  /*6830*/  BSYNC.RECONVERGENT B0 ;  /* 0x0000000000007941 */ /* 0x000fea0003800200 */
.L_x_3815:
[----:B------:R-:W-:-:S04]  /*6840*/  SHF.R.U32.HI R3, RZ, 0x18, R3 ;  /* 0x00000018ff037819 */ /* 0x000fc80000011603 */
[----:B------:R-:W-:-:S05]  /*6850*/  LOP3.LUT R3, R0, 0x80, R3, 0xf8, !PT ;  /* 0x0000008000037812 */ /* 0x000fca00078ef803 */
[----:B------:R1:W-:Y:S01]  /*6860*/  STG.E.U8 desc[UR36][R8.64], R3 ;  /* 0x0000000308007986 */ /* 0x0003e2000c101124 */
[----:B------:R-:W-:Y:S05]  /*6870*/  BRA `(.L_x_3788) ;  /* 0x0000000000047947 */ /* 0x000fea0003800000 */
.L_x_3809:
[----:B------:R0:W-:Y:S02]  /*6880*/  STG.E.U16 desc[UR36][R8.64], R22 ;  /* 0x0000001608007986 */ /* 0x0001e4000c101524 */
.L_x_3788:
        /* <DEDUP_REMOVED lines=25> */
.L_x_3821:
[----:B------:R-:W-:-:S06]  /*6a20*/  IMAD.U32 R5, R18, 0x10000, RZ ;  /* 0x0001000012057824 */ /* 0x000fcc00078e00ff */
[----:B------:R-:W0:Y:S02]  /*6a30*/  F2I.S64.TRUNC R4, R5 ;  /* 0x0000000500047311 */ /* 0x000e24000020d900 */
[----:B0-----:R0:W-:Y:S01]  /*6a40*/  STG.E.U8 desc[UR36][R8.64], R4 ;  /* 0x0000000408007986 */ /* 0x0011e2000c101124 */
[----:B------:R-:W-:Y:S05]  /*6a50*/  BRA `(.L_x_3823) ;  /* 0x0000000c006c7947 */ /* 0x000fea0003800000 */
.L_x_3820:
        /* <DEDUP_REMOVED lines=10> */
.L_x_3825:
[----:B------:R-:W-:-:S04]  /*6b00*/  IMAD.U32 R18, R18, 0x10000, RZ ;  /* 0x0001000012127824 */ /* 0x000fc800078e00ff */
[----:B------:R-:W0:Y:S02]  /*6b10*/  F2I.FTZ.TRUNC.NTZ R3, R18 ;  /* 0x0000001200037305 */ /* 0x000e24000021f100 */
[----:B0-----:R4:W-:Y:S01]  /*6b20*/  STG.E desc[UR36][R8.64], R3 ;  /* 0x0000000308007986 */ /* 0x0019e2000c101924 */
[----:B------:R-:W-:Y:S05]  /*6b30*/  BRA `(.L_x_3823) ;  /* 0x0000000c00347947 */ /* 0x000fea0003800000 */
.L_x_3824:
[----:B------:R-:W-:-:S04]  /*6b40*/  IMAD.U32 R18, R18, 0x10000, RZ ;  /* 0x0001000012127824 */ /* 0x000fc800078e00ff */
[----:B------:R-:W0:Y:S02]  /*6b50*/  F2I.FTZ.TRUNC.NTZ R3, R18 ;  /* 0x0000001200037305 */ /* 0x000e24000021f100 */
[----:B0-----:R3:W-:Y:S01]  /*6b60*/  STG.E.U16 desc[UR36][R8.64], R3 ;  /* 0x0000000308007986 */ /* 0x0017e2000c101524 */
[----:B------:R-:W-:Y:S05]  /*6b70*/  BRA `(.L_x_3823) ;  /* 0x0000000c00247947 */ /* 0x000fea0003800000 */
.L_x_3819:
        /* <DEDUP_REMOVED lines=9> */
.L_x_3827:
[----:B------:R-:W-:-:S05]  /*6c10*/  IMAD.U32 R0, R18, 0x10000, RZ ;  /* 0x0001000012007824 */ /* 0x000fca00078e00ff */
[----:B------:R-:W-:-:S05]  /*6c20*/  F2FP.F16.F32.PACK_AB R0, RZ, R0 ;  /* 0x00000000ff00723e */ /* 0x000fca00000000ff */
[----:B------:R0:W-:Y:S01]  /*6c30*/  STG.E.U16 desc[UR36][R8.64], R0 ;  /* 0x0000000008007986 */ /* 0x0001e2000c101524 */
[----:B------:R-:W-:Y:S05]  /*6c40*/  BRA `(.L_x_3823) ;  /* 0x0000000800f07947 */ /* 0x000fea0003800000 */
.L_x_3826:
        /* <DEDUP_REMOVED lines=10> */
.L_x_3829:
[----:B------:R-:W-:-:S05]  /*6cf0*/  IMAD.U32 R18, R18, 0x10000, RZ ;  /* 0x0001000012127824 */ /* 0x000fca00078e00ff */
[----:B------:R-:W-:-:S04]  /*6d00*/  F2FP.F16.F32.PACK_AB R3, RZ, R18 ;  /* 0x00000012ff03723e */ /* 0x000fc800000000ff */
[----:B------:R-:W-:-:S05]  /*6d10*/  PRMT R3, R3, 0x5410, RZ ;  /* 0x0000541003037816 */ /* 0x000fca00000000ff */
[----:B------:R0:W-:Y:S01]  /*6d20*/  STG.E desc[UR36][R8.64], R3 ;  /* 0x0000000308007986 */ /* 0x0001e2000c101924 */
[----:B------:R-:W-:Y:S05]  /*6d30*/  BRA `(.L_x_3823) ;  /* 0x0000000800b47947 */ /* 0x000fea0003800000 */
.L_x_3828:
[----:B------:R-:W-:-:S04]  /*6d40*/  IMAD.U32 R4, R18, 0x10000, RZ ;  /* 0x0001000012047824 */ /* 0x000fc800078e00ff */
[----:B------:R-:W-:-:S06]  /*6d50*/  FMUL.FTZ R4, R4, 1 ;  /* 0x3f80000004047820 */ /* 0x000fcc0000410000 */
[----:B------:R-:W0:Y:S02]  /*6d60*/  F2F.F64.F32 R4, R4 ;  /* 0x0000000400047310 */ /* 0x000e240000201800 */
[----:B0-----:R0:W-:Y:S01]  /*6d70*/  STG.E.64 desc[UR36][R8.64], R4 ;  /* 0x0000000408007986 */ /* 0x0011e2000c101b24 */
[----:B------:R-:W-:Y:S05]  /*6d80*/  BRA `(.L_x_3823) ;  /* 0x0000000800a07947 */ /* 0x000fea0003800000 */
.L_x_3818:
        /* <DEDUP_REMOVED lines=14> */
.L_x_3833:
        /* <DEDUP_REMOVED lines=17> */
.L_x_3836:
[----:B------:R-:W-:-:S04]  /*6f80*/  SHF.R.U32.HI R3, RZ, 0x18, R5 ;  /* 0x00000018ff037819 */ /* 0x000fc80000011605 */
[----:B------:R-:W-:-:S04]  /*6f90*/  LOP3.LUT R0, R0, 0x80, R3, 0xf8, !PT ;  /* 0x0000008000007812 */ /* 0x000fc800078ef803 */
[----:B------:R-:W-:-:S07]  /*6fa0*/  PRMT R4, R0, 0x7610, R4 ;  /* 0x0000761000047816 */ /* 0x000fce0000000004 */
.L_x_3835:
[----:B------:R-:W-:Y:S05]  /*6fb0*/  BSYNC.RECONVERGENT B0 ;  /* 0x0000000000007941 */ /* 0x000fea0003800200 */
.L_x_3834:
[----:B------:R0:W-:Y:S01]  /*6fc0*/  STG.E.U8 desc[UR36][R8.64], R4 ;  /* 0x0000000408007986 */ /* 0x0001e2000c101124 */
[----:B------:R-:W-:Y:S05]  /*6fd0*/  BRA `(.L_x_3823) ;  /* 0x00000008000c7947 */ /* 0x000fea0003800000 */
.L_x_3832:
        /* <DEDUP_REMOVED lines=17> */
.L_x_3839:
[----:B------:R-:W-:-:S04]  /*70f0*/  SHF.R.U32.HI R3, RZ, 0x18, R5 ;  /* 0x00000018ff037819 */ /* 0x000fc80000011605 */
[----:B------:R-:W-:-:S04]  /*7100*/  LOP3.LUT R0, R0, 0x80, R3, 0xf8, !PT ;  /* 0x0000008000007812 */ /* 0x000fc800078ef803 */
[----:B------:R-:W-:-:S07]  /*7110*/  PRMT R4, R0, 0x7610, R4 ;  /* 0x0000761000047816 */ /* 0x000fce0000000004 */
.L_x_3838:
[----:B------:R-:W-:Y:S05]  /*7120*/  BSYNC.RECONVERGENT B0 ;  /* 0x0000000000007941 */ /* 0x000fea0003800200 */
.L_x_3837:
[----:B------:R0:W-:Y:S01]  /*7130*/  STG.E.U8 desc[UR36][R8.64], R4 ;  /* 0x0000000408007986 */ /* 0x0001e2000c101124 */
[----:B------:R-:W-:Y:S05]  /*7140*/  BRA `(.L_x_3823) ;  /* 0x0000000400b07947 */ /* 0x000fea0003800000 */
.L_x_3831:
        /* <DEDUP_REMOVED lines=22> */
.L_x_3841:
[----:B------:R-:W-:-:S06]  /*72b0*/  IMAD.U32 R4, R18, 0x10000, RZ ;  /* 0x0001000012047824 */ /* 0x000fcc00078e00ff */
[----:B------:R-:W0:Y:S02]  /*72c0*/  F2I.U64.TRUNC R4, R4 ;  /* 0x0000000400047311 */ /* 0x000e24000020d800 */
[----:B0-----:R0:W-:Y:S01]  /*72d0*/  STG.E.64 desc[UR36][R8.64], R4 ;  /* 0x0000000408007986 */ /* 0x0011e2000c101b24 */
[----:B------:R-:W-:Y:S05]  /*72e0*/  BRA `(.L_x_3823) ;  /* 0x0000000400487947 */ /* 0x000fea0003800000 */
.L_x_3840:
[----:B------:R-:W-:-:S04]  /*72f0*/  IMAD.U32 R18, R18, 0x10000, RZ ;  /* 0x0001000012127824 */ /* 0x000fc800078e00ff */
[----:B------:R-:W0:Y:S02]  /*7300*/  F2I.FTZ.U32.TRUNC.NTZ R3, R18 ;  /* 0x0000001200037305 */ /* 0x000e24000021f000 */
[----:B0-----:R0:W-:Y:S01]  /*7310*/  STG.E desc[UR36][R8.64], R3 ;  /* 0x0000000308007986 */ /* 0x0011e2000c101924 */
[----:B------:R-:W-:Y:S05]  /*7320*/  BRA `(.L_x_3823) ;  /* 0x0000000400387947 */ /* 0x000fea0003800000 */
.L_x_3830:
        /* <DEDUP_REMOVED lines=11> */
.L_x_3843:
[----:B------:R-:W-:Y:S01]  /*73e0*/  IMAD.U32 R18, R18, 0x10000, RZ ;  /* 0x0001000012127824 */ /* 0x000fe200078e00ff */
[----:B------:R-:W-:-:S03]  /*73f0*/  CS2R R6, SRZ ;  /* 0x0000000000067805 */ /* 0x000fc6000001ff00 */
[----:B------:R-:W-:-:S06]  /*7400*/  FMUL.FTZ R4, R18, 1 ;  /* 0x3f80000012047820 */ /* 0x000fcc0000410000 */
[----:B------:R-:W0:Y:S02]  /*7410*/  F2F.F64.F32 R4, R4 ;  /* 0x0000000400047310 */ /* 0x000e240000201800 */
[----:B0-----:R0:W-:Y:S01]  /*7420*/  STG.E.128 desc[UR36][R8.64], R4 ;  /* 0x0000000408007986 */ /* 0x0011e2000c101d24 */
[----:B------:R-:W-:Y:S05]  /*7430*/  BRA `(.L_x_3823) ;  /* 0x0000000000f47947 */ /* 0x000fea0003800000 */
.L_x_3842:
[----:B------:R-:W-:-:S13]  /*7440*/  ISETP.NE.AND P0, PT, R0, 0xf, PT ;  /* 0x0000000f0000780c */ /* 0x000fda0003f05270 */
[----:B------:R-:W-:Y:S05]  /*7450*/  @!P0 BRA `(.L_x_3844) ;  /* 0x0000000000e88947 */ /* 0x000fea0003800000 */
[----:B------:R-:W-:-:S13]  /*7460*/  ISETP.NE.AND P0, PT, R0, 0x17, PT ;  /* 0x000000170000780c */ /* 0x000fda0003f05270 */
[----:B------:R-:W-:Y:S05]  /*7470*/  @!P0 BRA `(.L_x_3845) ;  /* 0x0000000000908947 */ /* 0x000fea0003800000 */
[----:B------:R-:W-:-:S13]  /*7480*/  ISETP.NE.AND P0, PT, R0, 0x18, PT ;  /* 0x000000180000780c */ /* 0x000fda0003f05270 */
[----:B------:R-:W-:Y:S05]  /*7490*/  @!P0 BRA `(.L_x_3846) ;  /* 0x0000000000448947 */ /* 0x000fea0003800000 */
.L_x_3822:
        /* <DEDUP_REMOVED lines=16> */
.L_x_3847:
[----:B------:R-:W-:Y:S05]  /*75a0*/  BRA `(.L_x_3823) ;  /* 0x0000000000987947 */ /* 0x000fea0003800000 */
.L_x_3846:
        /* <DEDUP_REMOVED lines=13> */
.L_x_3849:
[----:B------:R-:W-:Y:S05]  /*7680*/  BSYNC.RECONVERGENT B0 ;  /* 0x0000000000007941 */ /* 0x000fea0003800200 */
.L_x_3848:
[----:B------:R-:W-:-:S05]  /*7690*/  LOP3.LUT R3, R0, 0x80, R3, 0xf8, !PT ;  /* 0x0000008000037812 */ /* 0x000fca00078ef803 */
[----:B------:R0:W-:Y:S01]  /*76a0*/  STG.E.U8 desc[UR36][R8.64], R3 ;  /* 0x0000000308007986 */ /* 0x0001e2000c101124 */
[----:B------:R-:W-:Y:S05]  /*76b0*/  BRA `(.L_x_3823) ;  /* 0x0000000000547947 */ /* 0x000fea0003800000 */
.L_x_3845:
        /* <DEDUP_REMOVED lines=12> */
.L_x_3851:
[----:B------:R-:W-:Y:S01]  /*7780*/  IMAD.MOV.U32 R0, RZ, RZ, 0x7f ;  /* 0x0000007fff007424 */ /* 0x000fe200078e00ff */
[----:B------:R-:W-:-:S04]  /*7790*/  ISETP.GT.U32.AND P0, PT, R4, 0x7f800000, PT ;  /* 0x7f8000000400780c */ /* 0x000fc80003f04070 */
[----:B------:R-:W-:-:S09]  /*77a0*/  SEL R0, R0, 0x7c, P0 ;  /* 0x0000007c00007807 */ /* 0x000fd20000000000 */
.L_x_3852:
[----:B------:R-:W-:Y:S05]  /*77b0*/  BSYNC.RECONVERGENT B0 ;  /* 0x0000000000007941 */ /* 0x000fea0003800200 */
.L_x_3850:
[----:B------:R-:W-:-:S04]  /*77c0*/  SHF.R.U32.HI R3, RZ, 0x18, R3 ;  /* 0x00000018ff037819 */ /* 0x000fc80000011603 */
[----:B------:R-:W-:-:S05]  /*77d0*/  LOP3.LUT R3, R0, 0x80, R3, 0xf8, !PT ;  /* 0x0000008000037812 */ /* 0x000fca00078ef803 */
[----:B------:R0:W-:Y:S01]  /*77e0*/  STG.E.U8 desc[UR36][R8.64], R3 ;  /* 0x0000000308007986 */ /* 0x0001e2000c101124 */
[----:B------:R-:W-:Y:S05]  /*77f0*/  BRA `(.L_x_3823) ;  /* 0x0000000000047947 */ /* 0x000fea0003800000 */
.L_x_3844:
[----:B------:R0:W-:Y:S02]  /*7800*/  STG.E.U16 desc[UR36][R8.64], R18 ;  /* 0x0000001208007986 */ /* 0x0001e4000c101524 */
.L_x_3823:
[----:B------:R-:W-:-:S07]  /*7810*/  VIADD R25, R25, 0x80 ;  /* 0x0000008019197836 */ /* 0x000fce0000000000 */
.L_x_3782:
[----:B------:R-:W-:Y:S05]  /*7820*/  BSYNC.RECONVERGENT B6 ;  /* 0x0000000000067941 */ /* 0x000fea0003800200 */
.L_x_3781:
        /* <DEDUP_REMOVED lines=19> */
[----:B--2---:R-:W-:-:S06]  /*7960*/  IMAD.U32 R19, R19, 0x10000, RZ ;  /* 0x0001000013137824 */ /* 0x004fcc00078e00ff */
[----:B------:R-:W0:Y:S02]  /*7970*/  F2I.FTZ.TRUNC.NTZ R19, R19 ;  /* 0x0000001300137305 */ /* 0x000e24000021f100 */
[----:B0-----:R-:W-:Y:S01]  /*7980*/  STG.E.U8 desc[UR36][R2.64], R19 ;  /* 0x0000001302007986 */ /* 0x001fe2000c101124 */
[----:B------:R-:W-:Y:S05]  /*7990*/  EXIT ;  /* 0x000000000000794d */ /* 0x000fea0003800000 */
.L_x_3856:
[----:B--2---:R-:W-:-:S06]  /*79a0*/  IMAD.U32 R5, R19, 0x10000, RZ ;  /* 0x0001000013057824 */ /* 0x004fcc00078e00ff */
[----:B------:R-:W0:Y:S02]  /*79b0*/  F2I.S64.TRUNC R4, R5 ;  /* 0x0000000500047311 */ /* 0x000e24000020d900 */
[----:B0-----:R-:W-:Y:S01]  /*79c0*/  STG.E.U8 desc[UR36][R2.64], R4 ;  /* 0x0000000402007986 */ /* 0x001fe2000c101124 */
[----:B------:R-:W-:Y:S05]  /*79d0*/  EXIT ;  /* 0x000000000000794d */ /* 0x000fea0003800000 */
.L_x_3855:
[----:B------:R-:W-:-:S13]  /*79e0*/  ISETP.NE.AND P0, PT, R0, 0x2, PT ;  /* 0x000000020000780c */ /* 0x000fda0003f05270 */
[----:B------:R-:W-:Y:S05]  /*79f0*/  @!P0 BRA `(.L_x_3858) ;  /* 0x0000000000308947 */ /* 0x000fea0003800000 */
[----:B------:R-:W-:-:S13]  /*7a00*/  ISETP.NE.AND P0, PT, R0, 0x3, PT ;  /* 0x000000030000780c */ /* 0x000fda0003f05270 */
[----:B------:R-:W-:Y:S05]  /*7a10*/  @!P0 BRA `(.L_x_3859) ;  /* 0x0000000000188947 */ /* 0x000fea0003800000 */
[----:B------:R-:W-:-:S13]  /*7a20*/  ISETP.NE.AND P0, PT, R0, 0x4, PT ;  /* 0x000000040000780c */ /* 0x000fda0003f05270 */
[----:B------:R-:W-:Y:S05]  /*7a30*/  @P0 BRA `(.L_x_3857) ;  /* 0x0000000800780947 */ /* 0x000fea0003800000 */
[----:B--2---:R-:W-:-:S06]  /*7a40*/  IMAD.U32 R4, R19, 0x10000, RZ ;  /* 0x0001000013047824 */ /* 0x004fcc00078e00ff */
[----:B------:R-:W0:Y:S02]  /*7a50*/  F2I.S64.TRUNC R4, R4 ;  /* 0x0000000400047311 */ /* 0x000e24000020d900 */
[----:B0-----:R-:W-:Y:S01]  /*7a60*/  STG.E.64 desc[UR36][R2.64], R4 ;  /* 0x0000000402007986 */ /* 0x001fe2000c101b24 */
[----:B------:R-:W-:Y:S05]  /*7a70*/  EXIT ;  /* 0x000000000000794d */ /* 0x000fea0003800000 */
.L_x_3859:
[----:B--2---:R-:W-:-:S06]  /*7a80*/  IMAD.U32 R19, R19, 0x10000, RZ ;  /* 0x0001000013137824 */ /* 0x004fcc00078e00ff */
[----:B------:R-:W0:Y:S02]  /*7a90*/  F2I.FTZ.TRUNC.NTZ R19, R19 ;  /* 0x0000001300137305 */ /* 0x000e24000021f100 */
[----:B0-----:R-:W-:Y:S01]  /*7aa0*/  STG.E desc[UR36][R2.64], R19 ;  /* 0x0000001302007986 */ /* 0x001fe2000c101924 */
[----:B------:R-:W-:Y:S05]  /*7ab0*/  EXIT ;  /* 0x000000000000794d */ /* 0x000fea0003800000 */
.L_x_3858:
[----:B--2---:R-:W-:-:S06]  /*7ac0*/  IMAD.U32 R19, R19, 0x10000, RZ ;  /* 0x0001000013137824 */ /* 0x004fcc00078e00ff */
[----:B------:R-:W0:Y:S02]  /*7ad0*/  F2I.FTZ.TRUNC.NTZ R19, R19 ;  /* 0x0000001300137305 */ /* 0x000e24000021f100 */
[----:B0-----:R-:W-:Y:S01]  /*7ae0*/  STG.E.U16 desc[UR36][R2.64], R19 ;  /* 0x0000001302007986 */ /* 0x001fe2000c101524 */
[----:B------:R-:W-:Y:S05]  /*7af0*/  EXIT ;  /* 0x000000000000794d */ /* 0x000fea0003800000 */
.L_x_3854:
[----:B------:R-:W-:-:S13]  /*7b00*/  ISETP.GT.AND P0, PT, R0, 0x6, PT ;  /* 0x000000060000780c */ /* 0x000fda0003f04270 */
[----:B------:R-:W-:Y:S05]  /*7b10*/  @P0 BRA `(.L_x_3860) ;  /* 0x00000000002c0947 */ /* 0x000fea0003800000 */
[----:B------:R-:W-:-:S13]  /*7b20*/  ISETP.NE.AND P0, PT, R0, 0x5, PT ;  /* 0x000000050000780c */ /* 0x000fda0003f05270 */
[----:B------:R-:W-:Y:S05]  /*7b30*/  @!P0 BRA `(.L_x_3861) ;  /* 0x0000000000148947 */ /* 0x000fea0003800000 */
[----:B------:R-:W-:-:S13]  /*7b40*/  ISETP.NE.AND P0, PT, R0, 0x6, PT ;  /* 0x000000060000780c */ /* 0x000fda0003f05270 */
[----:B------:R-:W-:Y:S05]  /*7b50*/  @P0 BRA `(.L_x_3857) ;  /* 0x0000000800300947 */ /* 0x000fea0003800000 */
[----:B--2---:R-:W-:-:S05]  /*7b60*/  IMAD.U32 R19, R19, 0x10000, RZ ;  /* 0x0001000013137824 */ /* 0x004fca00078e00ff */
[----:B------:R-:W-:Y:S01]  /*7b70*/  STG.E desc[UR36][R2.64], R19 ;  /* 0x0000001302007986 */ /* 0x000fe2000c101924 */
[----:B------:R-:W-:Y:S05]  /*7b80*/  EXIT ;  /* 0x000000000000794d */ /* 0x000fea0003800000 */
.L_x_3861:
[----:B--2---:R-:W-:-:S05]  /*7b90*/  IMAD.U32 R0, R19, 0x10000, RZ ;  /* 0x0001000013007824 */ /* 0x004fca00078e00ff */
[----:B------:R-:W-:-:S05]  /*7ba0*/  F2FP.F16.F32.PACK_AB R0, RZ, R0 ;  /* 0x00000000ff00723e */ /* 0x000fca00000000ff */
[----:B------:R-:W-:Y:S01]  /*7bb0*/  STG.E.U16 desc[UR36][R2.64], R0 ;  /* 0x0000000002007986 */ /* 0x000fe2000c101524 */
[----:B------:R-:W-:Y:S05]  /*7bc0*/  EXIT ;  /* 0x000000000000794d */ /* 0x000fea0003800000 */
.L_x_3860:
[----:B------:R-:W-:-:S13]  /*7bd0*/  ISETP.NE.AND P0, PT, R0, 0x7, PT ;  /* 0x000000070000780c */ /* 0x000fda0003f05270 */
[----:B------:R-:W-:Y:S05]  /*7be0*/  @!P0 BRA `(.L_x_3862) ;  /* 0x0000000000348947 */ /* 0x000fea0003800000 */
[----:B------:R-:W-:-:S13]  /*7bf0*/  ISETP.NE.AND P0, PT, R0, 0x8, PT ;  /* 0x000000080000780c */ /* 0x000fda0003f05270 */
[----:B------:R-:W-:Y:S05]  /*7c00*/  @!P0 BRA `(.L_x_3863) ;  /* 0x0000000000188947 */ /* 0x000fea0003800000 */
[----:B------:R-:W-:-:S13]  /*7c10*/  ISETP.NE.AND P0, PT, R0, 0x9, PT ;  /* 0x000000090000780c */ /* 0x000fda0003f05270 */
[----:B------:R-:W-:Y:S05]  /*7c20*/  @P0 BRA `(.L_x_3857) ;  /* 0x0000000400fc0947 */ /* 0x000fea0003800000 */
[----:B--2---:R-:W-:Y:S02]  /*7c30*/  IMAD.U32 R4, R19, 0x10000, RZ ;  /* 0x0001000013047824 */ /* 0x004fe400078e00ff */
[----:B------:R-:W-:-:S05]  /*7c40*/  IMAD.MOV.U32 R5, RZ, RZ, RZ ;  /* 0x000000ffff057224 */ /* 0x000fca00078e00ff */
[----:B------:R-:W-:Y:S01]  /*7c50*/  STG.E.64 desc[UR36][R2.64], R4 ;  /* 0x0000000402007986 */ /* 0x000fe2000c101b24 */
[----:B------:R-:W-:Y:S05]  /*7c60*/  EXIT ;  /* 0x000000000000794d */ /* 0x000fea0003800000 */
.L_x_3863:
[----:B--2---:R-:W-:-:S05]  /*7c70*/  IMAD.U32 R19, R19, 0x10000, RZ ;  /* 0x0001000013137824 */ /* 0x004fca00078e00ff */
[----:B------:R-:W-:-:S04]  /*7c80*/  F2FP.F16.F32.PACK_AB R5, RZ, R19 ;  /* 0x00000013ff05723e */ /* 0x000fc800000000ff */
[----:B------:R-:W-:-:S05]  /*7c90*/  PRMT R5, R5, 0x5410, RZ ;  /* 0x0000541005057816 */ /* 0x000fca00000000ff */
[----:B------:R-:W-:Y:S01]  /*7ca0*/  STG.E desc[UR36][R2.64], R5 ;  /* 0x0000000502007986 */ /* 0x000fe2000c101924 */
[----:B------:R-:W-:Y:S05]  /*7cb0*/  EXIT ;  /* 0x000000000000794d */ /* 0x000fea0003800000 */
.L_x_3862:
[----:B--2---:R-:W-:-:S04]  /*7cc0*/  IMAD.U32 R4, R19, 0x10000, RZ ;  /* 0x0001000013047824 */ /* 0x004fc800078e00ff */
[----:B------:R-:W-:-:S06]  /*7cd0*/  FMUL.FTZ R4, R4, 1 ;  /* 0x3f80000004047820 */ /* 0x000fcc0000410000 */
[----:B------:R-:W0:Y:S02]  /*7ce0*/  F2F.F64.F32 R4, R4 ;  /* 0x0000000400047310 */ /* 0x000e240000201800 */
[----:B0-----:R-:W-:Y:S01]  /*7cf0*/  STG.E.64 desc[UR36][R2.64], R4 ;  /* 0x0000000402007986 */ /* 0x001fe2000c101b24 */
[----:B------:R-:W-:Y:S05]  /*7d00*/  EXIT ;  /* 0x000000000000794d */ /* 0x000fea0003800000 */
.L_x_3853:
        /* <DEDUP_REMOVED lines=10> */
[----:B--2---:R-:W-:-:S06]  /*7db0*/  IMAD.U32 R5, R19, 0x10000, RZ ;  /* 0x0001000013057824 */ /* 0x004fcc00078e00ff */
[----:B------:R-:W0:Y:S02]  /*7dc0*/  F2I.FTZ.U32.TRUNC.NTZ R5, R5 ;  /* 0x0000000500057305 */ /* 0x000e24000021f000 */
[----:B0-----:R-:W-:Y:S01]  /*7dd0*/  STG.E.U16 desc[UR36][R2.64], R5 ;  /* 0x0000000502007986 */ /* 0x001fe2000c101524 */
[----:B------:R-:W-:Y:S05]  /*7de0*/  EXIT ;  /* 0x000000000000794d */ /* 0x000fea0003800000 */
.L_x_3867:
        /* <DEDUP_REMOVED lines=18> */
.L_x_3870:
[----:B------:R-:W-:-:S04]  /*7f10*/  SHF.R.U32.HI R5, RZ, 0x18, R5 ;  /* 0x00000018ff057819 */ /* 0x000fc80000011605 */
[----:B------:R-:W-:-:S07]  /*7f20*/  LOP3.LUT R0, R0, 0x80, R5, 0xf8, !PT ;  /* 0x0000008000007812 */ /* 0x000fce00078ef805 */
.L_x_3869:
[----:B------:R-:W-:Y:S05]  /*7f30*/  BSYNC.RECONVERGENT B0 ;  /* 0x0000000000007941 */ /* 0x000fea0003800200 */
.L_x_3868:
[----:B------:R-:W-:Y:S01]  /*7f40*/  STG.E.U8 desc[UR36][R2.64], R0 ;  /* 0x0000000002007986 */ /* 0x000fe2000c101124 */
[----:B------:R-:W-:Y:S05]  /*7f50*/  EXIT ;  /* 0x000000000000794d */ /* 0x000fea0003800000 */
.L_x_3866:
        /* <DEDUP_REMOVED lines=18> */
.L_x_3873:
[----:B------:R-:W-:-:S04]  /*8080*/  SHF.R.U32.HI R5, RZ, 0x18, R5 ;  /* 0x00000018ff057819 */ /* 0x000fc80000011605 */
[----:B------:R-:W-:-:S07]  /*8090*/  LOP3.LUT R0, R0, 0x80, R5, 0xf8, !PT ;  /* 0x0000008000007812 */ /* 0x000fce00078ef805 */
.L_x_3872:
[----:B------:R-:W-:Y:S05]  /*80a0*/  BSYNC.RECONVERGENT B0 ;  /* 0x0000000000007941 */ /* 0x000fea0003800200 */
.L_x_3871:
[----:B------:R-:W-:Y:S01]  /*80b0*/  STG.E.U8 desc[UR36][R2.64], R0 ;  /* 0x0000000002007986 */ /* 0x000fe2000c101124 */
[----:B------:R-:W-:Y:S05]  /*80c0*/  EXIT ;  /* 0x000000000000794d */ /* 0x000fea0003800000 */
.L_x_3865:
[----:B------:R-:W-:-:S13]  /*80d0*/  ISETP.NE.AND P0, PT, R0, 0x1c, PT ;  /* 0x0000001c0000780c */ /* 0x000fda0003f05270 */
[----:B------:R-:W-:Y:S05]  /*80e0*/  @!P0 BRA `(.L_x_3874) ;  /* 0x0000000000608947 */ /* 0x000fea0003800000 */
[----:B------:R-:W-:-:S13]  /*80f0*/  ISETP.NE.AND P0, PT, R0, 0x1d, PT ;  /* 0x0000001d0000780c */ /* 0x000fda0003f05270 */
[----:B------:R-:W-:Y:S05]  /*8100*/  @!P0 BRA `(.L_x_3875) ;  /* 0x0000000000488947 */ /* 0x000fea0003800000 */
[----:B------:R-:W-:-:S13]  /*8110*/  ISETP.NE.AND P0, PT, R0, 0x2c, PT ;  /* 0x0000002c0000780c */ /* 0x000fda0003f05270 */
[----:B------:R-:W-:Y:S05]  /*8120*/  @P0 BRA `(.L_x_3857) ;  /* 0x0000000000bc0947 */ /* 0x000fea0003800000 */
[----:B--2---:R-:W-:Y:S02]  /*8130*/  IMAD.U32 R19, R19, 0x10000, RZ ;  /* 0x0001000013137824 */ /* 0x004fe400078e00ff */
        /* <DEDUP_REMOVED lines=15> */
.L_x_3875:
[----:B--2---:R-:W-:-:S06]  /*8230*/  IMAD.U32 R4, R19, 0x10000, RZ ;  /* 0x0001000013047824 */ /* 0x004fcc00078e00ff */
[----:B------:R-:W0:Y:S02]  /*8240*/  F2I.U64.TRUNC R4, R4 ;  /* 0x0000000400047311 */ /* 0x000e24000020d800 */
[----:B0-----:R-:W-:Y:S01]  /*8250*/  STG.E.64 desc[UR36][R2.64], R4 ;  /* 0x0000000402007986 */ /* 0x001fe2000c101b24 */
[----:B------:R-:W-:Y:S05]  /*8260*/  EXIT ;  /* 0x000000000000794d */ /* 0x000fea0003800000 */
.L_x_3874:
[----:B--2---:R-:W-:-:S06]  /*8270*/  IMAD.U32 R19, R19, 0x10000, RZ ;  /* 0x0001000013137824 */ /* 0x004fcc00078e00ff */
[----:B------:R-:W0:Y:S02]  /*8280*/  F2I.FTZ.U32.TRUNC.NTZ R19, R19 ;  /* 0x0000001300137305 */ /* 0x000e24000021f000 */
[----:B0-----:R-:W-:Y:S01]  /*8290*/  STG.E desc[UR36][R2.64], R19 ;  /* 0x0000001302007986 */ /* 0x001fe2000c101924 */
[----:B------:R-:W-:Y:S05]  /*82a0*/  EXIT ;  /* 0x000000000000794d */ /* 0x000fea0003800000 */
.L_x_3864:
[----:B------:R-:W-:-:S13]  /*82b0*/  ISETP.GT.AND P0, PT, R0, 0xe, PT ;  /* 0x0000000e0000780c */ /* 0x000fda0003f04270 */
[----:B------:R-:W-:Y:S05]  /*82c0*/  @P0 BRA `(.L_x_3876) ;  /* 0x00000000003c0947 */ /* 0x000fea0003800000 */
[----:B------:R-:W-:-:S13]  /*82d0*/  ISETP.NE.AND P0, PT, R0, 0xa, PT ;  /* 0x0000000a0000780c */ /* 0x000fda0003f05270 */
[----:B------:R-:W-:Y:S05]  /*82e0*/  @!P0 BRA `(.L_x_3877) ;  /* 0x00000000001c8947 */ /* 0x000fea0003800000 */
[----:B------:R-:W-:-:S13]  /*82f0*/  ISETP.NE.AND P0, PT, R0, 0xb, PT ;  /* 0x0000000b0000780c */ /* 0x000fda0003f05270 */
[----:B------:R-:W-:Y:S05]  /*8300*/  @P0 BRA `(.L_x_3857) ;  /* 0x0000000000440947 */ /* 0x000fea0003800000 */
[----:B--2---:R-:W-:-:S05]  /*8310*/  IMAD.U32 R19, R19, 0x10000, RZ ;  /* 0x0001000013137824 */ /* 0x004fca00078e00ff */
[----:B------:R-:W-:-:S04]  /*8320*/  FSETP.NEU.FTZ.AND P0, PT, R19, RZ, PT ;  /* 0x000000ff1300720b */ /* 0x000fc80003f1d000 */
[----:B------:R-:W-:-:S05]  /*8330*/  SEL R5, RZ, 0x1, !P0 ;  /* 0x00000001ff057807 */ /* 0x000fca0004000000 */
[----:B------:R-:W-:Y:S01]  /*8340*/  STG.E.U8 desc[UR36][R2.64], R5 ;  /* 0x0000000502007986 */ /* 0x000fe2000c101124 */
[----:B------:R-:W-:Y:S05]  /*8350*/  EXIT ;  /* 0x000000000000794d */ /* 0x000fea0003800000 */
.L_x_3877:
[----:B--2---:R-:W-:Y:S01]  /*8360*/  IMAD.U32 R19, R19, 0x10000, RZ ;  /* 0x0001000013137824 */ /* 0x004fe200078e00ff */
[----:B------:R-:W-:-:S03]  /*8370*/  CS2R R6, SRZ ;  /* 0x0000000000067805 */ /* 0x000fc6000001ff00 */
[----:B------:R-:W-:-:S06]  /*8380*/  FMUL.FTZ R4, R19, 1 ;  /* 0x3f80000013047820 */ /* 0x000fcc0000410000 */
[----:B------:R-:W0:Y:S02]  /*8390*/  F2F.F64.F32 R4, R4 ;  /* 0x0000000400047310 */ /* 0x000e240000201800 */
[----:B0-----:R-:W-:Y:S01]  /*83a0*/  STG.E.128 desc[UR36][R2.64], R4 ;  /* 0x0000000402007986 */ /* 0x001fe2000c101d24 */
[----:B------:R-:W-:Y:S05]  /*83b0*/  EXIT ;  /* 0x000000000000794d */ /* 0x000fea0003800000 */
.L_x_3876:
[----:B------:R-:W-:-:S13]  /*83c0*/  ISETP.NE.AND P0, PT, R0, 0xf, PT ;  /* 0x0000000f0000780c */ /* 0x000fda0003f05270 */
[----:B------:R-:W-:Y:S05]  /*83d0*/  @!P0 BRA `(.L_x_3878) ;  /* 0x0000000000e88947 */ /* 0x000fea0003800000 */
[----:B------:R-:W-:-:S13]  /*83e0*/  ISETP.NE.AND P0, PT, R0, 0x17, PT ;  /* 0x000000170000780c */ /* 0x000fda0003f05270 */
[----:B------:R-:W-:Y:S05]  /*83f0*/  @!P0 BRA `(.L_x_3879) ;  /* 0x0000000000908947 */ /* 0x000fea0003800000 */
[----:B------:R-:W-:-:S13]  /*8400*/  ISETP.NE.AND P0, PT, R0, 0x18, PT ;  /* 0x000000180000780c */ /* 0x000fda0003f05270 */
[----:B------:R-:W-:Y:S05]  /*8410*/  @!P0 BRA `(.L_x_3880) ;  /* 0x0000000000448947 */ /* 0x000fea0003800000 */
.L_x_3857:
[----:B------:R-:W-:Y:S01]  /*8420*/  MOV R0, 0x0 ;  /* 0x0000000000007802 */ /* 0x000fe20000000f00 */
[----:B------:R-:W0:Y:S01]  /*8430*/  LDCU.64 UR4, c[0x4][0x128] ;  /* 0x01002500ff0477ac */ /* 0x000e220008000a00 */
[----:B------:R-:W-:Y:S02]  /*8440*/  IMAD.MOV.U32 R8, RZ, RZ, 0x65 ;  /* 0x00000065ff087424 */ /* 0x000fe400078e00ff */
[----:B------:R1:W3:Y:S01]  /*8450*/  LDC.64 R2, c[0x4][R0] ;  /* 0x0100000000027b82 */ /* 0x0002e20000000a00 */
        /* <DEDUP_REMOVED lines=12> */
.L_x_3881:
[----:B------:R-:W-:Y:S05]  /*8520*/  EXIT ;  /* 0x000000000000794d */ /* 0x000fea0003800000 */
.L_x_3880:
        /* <DEDUP_REMOVED lines=13> */
.L_x_3883:
[----:B------:R-:W-:Y:S05]  /*8600*/  BSYNC.RECONVERGENT B0 ;  /* 0x0000000000007941 */ /* 0x000fea0003800200 */
.L_x_3882:
[----:B------:R-:W-:-:S05]  /*8610*/  LOP3.LUT R5, R0, 0x80, R5, 0xf8, !PT ;  /* 0x0000008000057812 */ /* 0x000fca00078ef805 */
[----:B------:R-:W-:Y:S01]  /*8620*/  STG.E.U8 desc[UR36][R2.64], R5 ;  /* 0x0000000502007986 */ /* 0x000fe2000c101124 */
[----:B------:R-:W-:Y:S05]  /*8630*/  EXIT ;  /* 0x000000000000794d */ /* 0x000fea0003800000 */
.L_x_3879:
        /* <DEDUP_REMOVED lines=12> */
.L_x_3885:
[----:B------:R-:W-:Y:S01]  /*8700*/  IMAD.MOV.U32 R0, RZ, RZ, 0x7f ;  /* 0x0000007fff007424 */ /* 0x000fe200078e00ff */
[----:B------:R-:W-:-:S04]  /*8710*/  ISETP.GT.U32.AND P0, PT, R4, 0x7f800000, PT ;  /* 0x7f8000000400780c */ /* 0x000fc80003f04070 */
[----:B------:R-:W-:-:S09]  /*8720*/  SEL R0, R0, 0x7c, P0 ;  /* 0x0000007c00007807 */ /* 0x000fd20000000000 */
.L_x_3886:
[----:B------:R-:W-:Y:S05]  /*8730*/  BSYNC.RECONVERGENT B0 ;  /* 0x0000000000007941 */ /* 0x000fea0003800200 */
.L_x_3884:
[----:B------:R-:W-:-:S04]  /*8740*/  SHF.R.U32.HI R5, RZ, 0x18, R5 ;  /* 0x00000018ff057819 */ /* 0x000fc80000011605 */
[----:B------:R-:W-:-:S05]  /*8750*/  LOP3.LUT R5, R0, 0x80, R5, 0xf8, !PT ;  /* 0x0000008000057812 */ /* 0x000fca00078ef805 */
[----:B------:R-:W-:Y:S01]  /*8760*/  STG.E.U8 desc[UR36][R2.64], R5 ;  /* 0x0000000502007986 */ /* 0x000fe2000c101124 */
[----:B------:R-:W-:Y:S05]  /*8770*/  EXIT ;  /* 0x000000000000794d */ /* 0x000fea0003800000 */
.L_x_3878:
[----:B--2---:R-:W-:Y:S01]  /*8780*/  STG.E.U16 desc[UR36][R2.64], R19 ;  /* 0x0000001302007986 */ /* 0x004fe2000c101524 */
[----:B------:R-:W-:Y:S05]  /*8790*/  EXIT ;  /* 0x000000000000794d */ /* 0x000fea0003800000 */
.L_x_3887:
        /* <DEDUP_REMOVED lines=14> */
.L_x_5681:


//--------------------- .text._ZN2at6native18elementwise_kernelILi128ELi4EZNS0_22gpu_kernel_impl_nocastIZZZNS0_66_GLOBAL__N__d53a5ca4_28_ActivationLeakyReluKernel_cu_9e10b42f_310617leaky_relu_kernelERNS_18TensorIteratorBaseERKN3c106ScalarEENKUlvE_clEvENKUlvE2_clEvEUlNS6_8BFloat16EE_EEvS5_RKT_EUliE_EEviT1_ --------------------------
	.section	.text._ZN2at6native18elementwise_kernelILi128ELi4EZNS0_22gpu_kernel_impl_nocastIZZZNS0_66_GLOBAL__N__d53a5ca4_28_ActivationLeakyReluKernel_cu_9e10b42f_310617leaky_relu_kernelERNS_18TensorIteratorBaseERKN3c106ScalarEENKUlvE_clEvENKUlvE2_clEvEUlNS6_8BFloat16EE_EEvS5_RKT_EUliE_EEviT1_,"ax",@progbits
	.align	128
        .global         _ZN2at6native18elementwise_kernelILi128ELi4EZNS0_22gpu_kernel_impl_nocastIZZZNS0_66_GLOBAL__N__d53a5ca4_28_ActivationLeakyReluKernel_cu_9e10b42f_310617leaky_relu_kernelERNS_18TensorIteratorBaseERKN3c106ScalarEENKUlvE_clEvENKUlvE2_clEvEUlNS6_8BFloat16EE_EEvS5_RKT_EUliE_EEviT1_
        .type           _ZN2at6native18elementwise_kernelILi128ELi4EZNS0_22gpu_kernel_impl_nocastIZZZNS0_66_GLOBAL__N__d53a5ca4_28_ActivationLeakyReluKernel_cu_9e10b42f_310617leaky_relu_kernelERNS_18TensorIteratorBaseERKN3c106ScalarEENKUlvE_clEvENKUlvE2_clEvEUlNS6_8BFloat16EE_EEvS5_RKT_EUliE_EEviT1_,@function
        .size           _ZN2at6native18elementwise_kernelILi128ELi4EZNS0_22gpu_kernel_impl_nocastIZZZNS0_66_GLOBAL__N__d53a5ca4_28_ActivationLeakyReluKernel_cu_9e10b42f_310617leaky_relu_kernelERNS_18TensorIteratorBaseERKN3c106ScalarEENKUlvE_clEvENKUlvE2_clEvEUlNS6_8BFloat16EE_EEvS5_RKT_EUliE_EEviT1_,(.L_x_5682 - _ZN2at6native18elementwise_kernelILi128ELi4EZNS0_22gpu_kernel_impl_nocastIZZZNS0_66_GLOBAL__N__d53a5ca4_28_ActivationLeakyReluKernel_cu_9e10b42f_310617leaky_relu_kernelERNS_18TensorIteratorBaseERKN3c106ScalarEENKUlvE_clEvENKUlvE2_clEvEUlNS6_8BFloat16EE_EEvS5_RKT_EUliE_EEviT1_)
        .other          _ZN2at6native18elementwise_kernelILi128ELi4EZNS0_22gpu_kernel_impl_nocastIZZZNS0_66_GLOBAL__N__d53a5ca4_28_ActivationLeakyReluKernel_cu_9e10b42f_310617leaky_relu_kernelERNS_18TensorIteratorBaseERKN3c106ScalarEENKUlvE_clEvENKUlvE2_clEvEUlNS6_8BFloat16EE_EEvS5_RKT_EUliE_EEviT1_,@"STO_CUDA_ENTRY STV_DEFAULT"
_ZN2at6native18elementwise_kernelILi128ELi4EZNS0_22gpu_kernel_impl_nocastIZZZNS0_66_GLOBAL__N__d53a5ca4_28_ActivationLeakyReluKernel_cu_9e10b42f_310617leaky_relu_kernelERNS_18TensorIteratorBaseERKN3c106ScalarEENKUlvE_clEvENKUlvE2_clEvEUlNS6_8BFloat16EE_EEvS5_RKT_EUliE_EEviT1_:
.text._ZN2at6native18elementwise_kernelILi128ELi4EZNS0_22gpu_kernel_impl_nocastIZZZNS0_66_GLOBAL__N__d53a5ca4_28_ActivationLeakyReluKernel_cu_9e10b42f_310617leaky_relu_kernelERNS_18TensorIteratorBaseERKN3c106ScalarEENKUlvE_clEvENKUlvE2_clEvEUlNS6_8BFloat16EE_EEvS5_RKT_EUliE_EEviT1_:
        /* <DEDUP_REMOVED lines=15> */
[----:B------:R-:W1:Y:S01]  /*00f0*/  LDCU UR5, c[0x0][0x590] ;  /* 0x0000b200ff0577ac */ /* 0x000e620008000800 */
[----:B0-----:R-:W2:Y:S06]  /*0100*/  LDG.E.U16 R4, desc[UR6][R4.64] ;  /* 0x0000000604047981 */ /* 0x001eac000c1e1500 */
[----:B------:R-:W0:Y:S01]  /*0110*/  LDC.64 R6, c[0x0][0x580] ;  /* 0x00016000ff067b82 */ /* 0x000e220000000a00 */
[----:B------:R-:W-:Y:S02]  /*0120*/  IADD3 R3, PT, PT, R3, 0x80, RZ ;  /* 0x0000008003037810 */ /* 0x000fe40007ffe0ff */
[----:B--2---:R-:W-:-:S04]  /*0130*/  SHF.L.U32 R0, R4, 0x10, RZ ;  /* 0x0000001004007819 */ /* 0x004fc800000006ff */
[----:B------:R-:W-:-:S13]  /*0140*/  FSETP.GT.FTZ.AND P0, PT, R0, RZ, PT ;  /* 0x000000ff0000720b */ /* 0x000fda0003f14000 */
[----:B-1----:R-:W-:Y:S01]  /*0150*/  @!P0 FMUL.FTZ R0, R0, UR5 ;  /* 0x0000000500008c20 */ /* 0x002fe20008410000 */
[----:B------:R-:W-:-:S04]  /*0160*/  ISETP.GE.AND P0, PT, R3, UR4, PT ;  /* 0x0000000403007c0c */ /* 0x000fc8000bf06270 */
[----:B------:R-:W-:-:S05]  /*0170*/  F2FP.BF16.F32.PACK_AB R0, RZ, R0 ;  /* 0x00000000ff00723e */ /* 0x000fca00000010ff */
[----:B0-----:R0:W-:Y:S04]  /*0180*/  STG.E.U16 desc[UR6][R6.64], R0 ;  /* 0x0000000006007986 */ /* 0x0011e8000c101506 */
[----:B------:R-:W-:Y:S05]  /*0190*/  @P0 BREAK.RELIABLE B1 ;  /* 0x0000000000010942 */ /* 0x000fea0003800100 */
[----:B------:R-:W-:Y:S05]  /*01a0*/  @P0 BRA `(.L_x_3892) ;  /* 0x0000000000600947 */ /* 0x000fea0003800000 */
[----:B------:R-:W1:Y:S01]  /*01b0*/  LDC.64 R4, c[0x0][0x588] ;  /* 0x00016200ff047b82 */ /* 0x000e620000000a00 */
[----:B------:R-:W2:Y:S01]  /*01c0*/  LDCU UR5, c[0x0][0x590] ;  /* 0x0000b200ff0577ac */ /* 0x000ea20008000800 */
[----:B-1----:R-:W3:Y:S06]  /*01d0*/  LDG.E.U16 R4, desc[UR6][R4.64] ;  /* 0x0000000604047981 */ /* 0x002eec000c1e1500 */
[----:B0-----:R-:W0:Y:S01]  /*01e0*/  LDC.64 R6, c[0x0][0x580] ;  /* 0x00016000ff067b82 */ /* 0x001e220000000a00 */
[----:B------:R-:W-:Y:S02]  /*01f0*/  IADD3 R3, PT, PT, R3, 0x80, RZ ;  /* 0x0000008003037810 */ /* 0x000fe40007ffe0ff */
[----:B---3--:R-:W-:-:S04]  /*0200*/  SHF.L.U32 R0, R4, 0x10, RZ ;  /* 0x0000001004007819 */ /* 0x008fc800000006ff */
[----:B------:R-:W-:-:S13]  /*0210*/  FSETP.GT.FTZ.AND P0, PT, R0, RZ, PT ;  /* 0x000000ff0000720b */ /* 0x000fda0003f14000 */
[----:B--2---:R-:W-:-:S05]  /*0220*/  @!P0 FMUL.FTZ R0, R0, UR5 ;  /* 0x0000000500008c20 */ /* 0x004fca0008410000 */
[----:B------:R-:W-:-:S05]  /*0230*/  F2FP.BF16.F32.PACK_AB R0, RZ, R0 ;  /* 0x00000000ff00723e */ /* 0x000fca00000010ff */
[----:B0-----:R0:W-:Y:S02]  /*0240*/  STG.E.U16 desc[UR6][R6.64], R0 ;  /* 0x0000000006007986 */ /* 0x0011e4000c101506 */
.L_x_3891:
[----:B------:R-:W-:-:S13]  /*0250*/  ISETP.GE.AND P0, PT, R3, UR4, PT ;  /* 0x0000000403007c0c */ /* 0x000fda000bf06270 */
[----:B------:R-:W-:Y:S05]  /*0260*/  @P0 BREAK.RELIABLE B1 ;  /* 0x0000000000010942 */ /* 0x000fea0003800100 */
[----:B------:R-:W-:Y:S05]  /*0270*/  @P0 BRA `(.L_x_3892) ;  /* 0x00000000002c0947 */ /* 0x000fea0003800000 */
[----:B------:R-:W-:Y:S05]  /*0280*/  BSYNC.RELIABLE B1 ;  /* 0x0000000000017941 */ /* 0x000fea0003800100 */
.L_x_3890:
        /* <DEDUP_REMOVED lines=10> */
.L_x_3892:
[----:B------:R-:W-:Y:S05]  /*0330*/  BSYNC.RECONVERGENT B0 ;  /* 0x0000000000007941 */ /* 0x000fea0003800200 */
.L_x_3889:
[----:B------:R-:W-:Y:S05]  /*0340*/  WARPSYNC.ALL ;  /* 0x0000000000007948 */ /* 0x000fea0003800000 */
[----:B------:R-:W-:-:S13]  /*0350*/  ISETP.GE.AND P0, PT, R3, UR4, PT ;  /* 0x0000000403007c0c */ /* 0x000fda000bf06270 */
[----:B------:R-:W-:Y:S05]  /*0360*/  @P0 EXIT ;  /* 0x000000000000094d */ /* 0x000fea0003800000 */
[----:B------:R-:W2:Y:S01]  /*0370*/  LDC.64 R2, c[0x0][0x588] ;  /* 0x00016200ff027b82 */ /* 0x000ea20000000a00 */
[----:B------:R-:W3:Y:S01]  /*0380*/  LDCU UR4, c[0x0][0x590] ;  /* 0x0000b200ff0477ac */ /* 0x000ee20008000800 */
[----:B--2---:R-:W0:Y:S06]  /*0390*/  LDG.E.U16 R2, desc[UR6][R2.64] ;  /* 0x0000000602027981 */ /* 0x004e2c000c1e1500 */
[----:B------:R-:W2:Y:S01]  /*03a0*/  LDC.64 R4, c[0x0][0x580] ;  /* 0x00016000ff047b82 */ /* 0x000ea20000000a00 */
[----:B01----:R-:W-:-:S04]  /*03b0*/  SHF.L.U32 R0, R2, 0x10, RZ ;  /* 0x0000001002007819 */ /* 0x003fc800000006ff */
[----:B------:R-:W-:-:S13]  /*03c0*/  FSETP.GT.FTZ.AND P0, PT, R0, RZ, PT ;  /* 0x000000ff0000720b */ /* 0x000fda0003f14000 */
[----:B---3--:R-:W-:-:S05]  /*03d0*/  @!P0 FMUL.FTZ R0, R0, UR4 ;  /* 0x0000000400008c20 */ /* 0x008fca0008410000 */
[----:B------:R-:W-:-:S05]  /*03e0*/  F2FP.BF16.F32.PACK_AB R0, RZ, R0 ;  /* 0x00000000ff00723e */ /* 0x000fca00000010ff */
[----:B--2---:R-:W-:Y:S01]  /*03f0*/  STG.E.U16 desc[UR6][R4.64], R0 ;  /* 0x0000000004007986 */ /* 0x004fe2000c101506 */
[----:B------:R-:W-:Y:S05]  /*0400*/  EXIT ;  /* 0x000000000000794d */ /* 0x000fea0003800000 */
.L_x_3888:
[----:B------:R-:W0:Y:S01]  /*0410*/  LDCU UR4, c[0x0][0x380] ;  /* 0x00007000ff0477ac */ /* 0x000e220008000800 */
[----:B------:R-:W-:Y:S01]  /*0420*/  IADD3 R2, PT, PT, R2, -0x1, RZ ;  /* 0xffffffff02027810 */ /* 0x000fe20007ffe0ff */
[----:B------:R-:W-:Y:S04]  /*0430*/  BSSY.RECONVERGENT B0, `(.L_x_3893) ;  /* 0x00003b2000007945 */ /* 0x000fe80003800200 */
[----:B------:R-:W-:Y:S01]  /*0440*/  BSSY.RELIABLE B1, `(.L_x_3894) ;  /* 0x0000279000017945 */ /* 0x000fe20003800100 */
[----:B------:R-:W-:-:S05]  /*0450*/  VIMNMX.U32 R0, PT, PT, R2, 0x18, PT ;  /* 0x0000001802007848 */ /* 0x000fca0003fe0000 */
[----:B------:R-:W-:Y:S01]  /*0460*/  VIADD R0, R0, 0x1 ;  /* 0x0000000100007836 */ /* 0x000fe20000000000 */
        /* <DEDUP_REMOVED lines=8> */
[----:B0-----:R-:W-:-:S05]  /*04f0*/  IMAD.HI.U32 R6, R3, UR8, R4 ;  /* 0x0000000803067c27 */ /* 0x001fca000f8e0004 */
[----:B------:R-:W-:-:S04]  /*0500*/  SHF.R.U32.HI R7, RZ, UR9, R6 ;  /* 0x00000009ff077c19 */ /* 0x000fc80008011606 */
[----:B------:R-:W-:-:S05]  /*0510*/  IADD3 R4, PT, PT, -R7, RZ, RZ ;  /* 0x000000ff07047210 */ /* 0x000fca0007ffe1ff */
[----:B-1----:R-:W-:-:S04]  /*0520*/  IMAD R4, R4, UR5, R3 ;  /* 0x0000000504047c24 */ /* 0x002fc8000f8e0203 */
[C---:B--2---:R-:W-:Y:S02]  /*0530*/  IMAD R5, R4.reuse, UR10, RZ ;  /* 0x0000000a04057c24 */ /* 0x044fe4000f8e02ff */
[----:B------:R-:W-:Y:S01]  /*0540*/  IMAD R4, R4, UR11, RZ ;  /* 0x0000000b04047c24 */ /* 0x000fe2000f8e02ff */
[----:B------:R-:W-:Y:S06]  /*0550*/  @!P0 BRA `(.L_x_3896) ;  /* 0x0000001000748947 */ /* 0x000fec0003800000 */
[----:B------:R-:W0:Y:S01]  /*0560*/  LDCU.64 UR8, c[0x0][0x398] ;  /* 0x00007300ff0877ac */ /* 0x000e220008000a00 */
[----:B------:R-:W-:Y:S02]  /*0570*/  MOV R6, RZ ;  /* 0x000000ff00067202 */ /* 0x000fe40000000f00 */
[----:B------:R-:W-:Y:S01]  /*0580*/  ISETP.NE.AND P0, PT, R0, 0x2, PT ;  /* 0x000000020000780c */ /* 0x000fe20003f05270 */
[----:B------:R-:W1:Y:S01]  /*0590*/  LDCU UR5, c[0x0][0x3a0] ;  /* 0x00007400ff0577ac */ /* 0x000e620008000800 */
[----:B------:R-:W2:Y:S01]  /*05a0*/  LDCU.64 UR10, c[0x0][0x4c0] ;  /* 0x00009800ff0a77ac */ /* 0x000ea20008000a00 */
[----:B0-----:R-:W-:-:S05]  /*05b0*/  IMAD.HI.U32 R8, R7, UR9, R6 ;  /* 0x0000000907087c27 */ /* 0x001fca000f8e0006 */
[----:B-1----:R-:W-:-:S04]  /*05c0*/  SHF.R.U32.HI R9, RZ, UR5, R8 ;  /* 0x00000005ff097c19 */ /* 0x002fc80008011608 */
[----:B------:R-:W-:-:S05]  /*05d0*/  IADD3 R6, PT, PT, -R9, RZ, RZ ;  /* 0x000000ff09067210 */ /* 0x000fca0007ffe1ff */
[----:B------:R-:W-:-:S04]  /*05e0*/  IMAD R6, R6, UR8, R7 ;  /* 0x0000000806067c24 */ /* 0x000fc8000f8e0207 */
[C---:B--2---:R-:W-:Y:S02]  /*05f0*/  IMAD R5, R6.reuse, UR10, R5 ;  /* 0x0000000a06057c24 */ /* 0x044fe4000f8e0205 */
[----:B------:R-:W-:Y:S01]  /*0600*/  IMAD R4, R6, UR11, R4 ;  /* 0x0000000b06047c24 */ /* 0x000fe2000f8e0204 */
[----:B------:R-:W-:Y:S06]  /*0610*/  @!P0 BRA `(.L_x_3896) ;  /* 0x0000001000448947 */ /* 0x000fec0003800000 */
[----:B------:R-:W0:Y:S01]  /*0620*/  LDCU.64 UR8, c[0x0][0x3a8] ;  /* 0x00007500ff0877ac */ /* 0x000e220008000a00 */
[----:B------:R-:W-:Y:S01]  /*0630*/  HFMA2 R8, -RZ, RZ, 0, 0 ;  /* 0x00000000ff087431 */ /* 0x000fe200000001ff */
[----:B------:R-:W-:Y:S01]  /*0640*/  ISETP.NE.AND P0, PT, R0, 0x3, PT ;  /* 0x000000030000780c */ /* 0x000fe20003f05270 */
[----:B------:R-:W1:Y:S01]  /*0650*/  LDCU UR5, c[0x0][0x3a4] ;  /* 0x00007480ff0577ac */ /* 0x000e620008000800 */
[----:B------:R-:W2:Y:S02]  /*0660*/  LDCU.64 UR10, c[0x0][0x4c8] ;  /* 0x00009900ff0a77ac */ /* 0x000ea40008000a00 */
[----:B0-----:R-:W-:-:S05]  /*0670*/  IMAD.HI.U32 R6, R9, UR8, R8 ;  /* 0x0000000809067c27 */ /* 0x001fca000f8e0008 */
[----:B------:R-:W-:-:S04]  /*0680*/  SHF.R.U32.HI R7, RZ, UR9, R6 ;  /* 0x00000009ff077c19 */ /* 0x000fc80008011606 */
[----:B------:R-:W-:-:S05]  /*0690*/  IADD3 R8, PT, PT, -R7, RZ, RZ ;  /* 0x000000ff07087210 */ /* 0x000fca0007ffe1ff */
[----:B-1----:R-:W-:-:S04]  /*06a0*/  IMAD R8, R8, UR5, R9 ;  /* 0x0000000508087c24 */ /* 0x002fc8000f8e0209 */
[C---:B--2---:R-:W-:Y:S02]  /*06b0*/  IMAD R5, R8.reuse, UR10, R5 ;  /* 0x0000000a08057c24 */ /* 0x044fe4000f8e0205 */
[----:B------:R-:W-:Y:S01]  /*06c0*/  IMAD R4, R8, UR11, R4 ;  /* 0x0000000b08047c24 */ /* 0x000fe2000f8e0204 */
[----:B------:R-:W-:Y:S06]  /*06d0*/  @!P0 BRA `(.L_x_3896) ;  /* 0x0000001000148947 */ /* 0x000fec0003800000 */
[----:B------:R-:W0:Y:S01]  /*06e0*/  LDCU.64 UR8, c[0x0][0x3b0] ;  /* 0x00007600ff0877ac */ /* 0x000e220008000a00 */
[----:B------:R-:W-:Y:S01]  /*06f0*/  IMAD.MOV.U32 R6, RZ, RZ, RZ ;  /* 0x000000ffff067224 */ /* 0x000fe200078e00ff */
        /* <DEDUP_REMOVED lines=11> */
[----:B------:R-:W-:Y:S02]  /*07b0*/  MOV R8, RZ ;  /* 0x000000ff00087202 */ /* 0x000fe40000000f00 */
[----:B------:R-:W-:Y:S01]  /*07c0*/  ISETP.NE.AND P0, PT, R0, 0x5, PT ;  /* 0x000000050000780c */ /* 0x000fe20003f05270 */
[----:B------:R-:W1:Y:S01]  /*07d0*/  LDCU UR5, c[0x0][0x3bc] ;  /* 0x00007780ff0577ac */ /* 0x000e620008000800 */
[----:B------:R-:W2:Y:S01]  /*07e0*/  LDCU.64 UR10, c[0x0][0x4d8] ;  /* 0x00009b00ff0a77ac */ /* 0x000ea20008000a00 */
        /* <DEDUP_REMOVED lines=223> */
[----:B------:R-:W-:Y:S01]  /*15e0*/  ISETP.NE.AND P0, PT, R0, 0x18, PT ;  /* 0x000000180000780c */ /* 0x000fe20003f05270 */
[----:B------:R-:W0:Y:S01]  /*15f0*/  LDCU.64 UR8, c[0x0][0x4a0] ;  /* 0x00009400ff0877ac */ /* 0x000e220008000a00 */
[----:B------:R-:W-:Y:S01]  /*1600*/  MOV R6, RZ ;  /* 0x000000ff00067202 */ /* 0x000fe20000000f00 */
[----:B------:R-:W1:Y:S01]  /*1610*/  LDCU UR5, c[0x0][0x4a8] ;  /* 0x00009500ff0577ac */ /* 0x000e620008000800 */
[----:B------:R-:W2:Y:S09]  /*1620*/  LDCU.64 UR10, c[0x0][0x570] ;  /* 0x0000ae00ff0a77ac */ /* 0x000eb20008000a00 */
[----:B------:R-:W3:Y:S01]  /*1630*/  @P0 LDC.64 R14, c[0x0][0x4b0] ;  /* 0x00012c00ff0e0b82 */ /* 0x000ee20000000a00 */
[----:B0-----:R-:W-:-:S07]  /*1640*/  IMAD.HI.U32 R10, R7, UR9, R6 ;  /* 0x00000009070a7c27 */ /* 0x001fce000f8e0006 */
[----:B------:R-:W0:Y:S01]  /*1650*/  @P0 LDC R17, c[0x0][0x4ac] ;  /* 0x00012b00ff110b82 */ /* 0x000e220000000800 */
[----:B-1----:R-:W-:Y:S01]  /*1660*/  SHF.R.U32.HI R11, RZ, UR5, R10 ;  /* 0x00000005ff0b7c19 */ /* 0x002fe2000801160a */
[----:B------:R-:W-:-:S03]  /*1670*/  @P0 IMAD.MOV.U32 R10, RZ, RZ, RZ ;  /* 0x000000ffff0a0224 */ /* 0x000fc600078e00ff */
[----:B------:R-:W-:-:S03]  /*1680*/  IADD3 R13, PT, PT, -R11, RZ, RZ ;  /* 0x000000ff0b0d7210 */ /* 0x000fc60007ffe1ff */
[----:B------:R-:W1:Y:S01]  /*1690*/  @P0 LDC.64 R8, c[0x0][0x578] ;  /* 0x00015e00ff080b82 */ /* 0x000e620000000a00 */
[----:B---3--:R-:W-:-:S05]  /*16a0*/  @P0 IMAD.HI.U32 R6, R11, R14, R10 ;  /* 0x0000000e0b060227 */ /* 0x008fca00078e000a */
[----:B------:R-:W-:Y:S01]  /*16b0*/  @P0 SHF.R.U32.HI R10, RZ, R15, R6 ;  /* 0x0000000fff0a0219 */ /* 0x000fe20000011606 */
[----:B------:R-:W-:-:S03]  /*16c0*/  IMAD R6, R13, UR8, R7 ;  /* 0x000000080d067c24 */ /* 0x000fc6000f8e0207 */
[----:B------:R-:W-:Y:S01]  /*16d0*/  @P0 IADD3 R10, PT, PT, -R10, RZ, RZ ;  /* 0x000000ff0a0a0210 */ /* 0x000fe20007ffe1ff */
[C---:B--2---:R-:W-:Y:S02]  /*16e0*/  IMAD R5, R6.reuse, UR10, R5 ;  /* 0x0000000a06057c24 */ /* 0x044fe4000f8e0205 */
[----:B------:R-:W-:Y:S02]  /*16f0*/  IMAD R4, R6, UR11, R4 ;  /* 0x0000000b06047c24 */ /* 0x000fe4000f8e0204 */
[----:B0-----:R-:W-:-:S04]  /*1700*/  @P0 IMAD R10, R10, R17, R11 ;  /* 0x000000110a0a0224 */ /* 0x001fc800078e020b */
[C---:B-1----:R-:W-:Y:S02]  /*1710*/  @P0 IMAD R5, R10.reuse, R8, R5 ;  /* 0x000000080a050224 */ /* 0x042fe400078e0205 */
[----:B------:R-:W-:-:S07]  /*1720*/  @P0 IMAD R4, R10, R9, R4 ;  /* 0x000000090a040224 */ /* 0x000fce00078e0204 */
.L_x_3896:
[----:B------:R-:W0:Y:S01]  /*1730*/  LDCU.128 UR8, c[0x0][0x580] ;  /* 0x0000b000ff0877ac */ /* 0x000e220008000c00 */
[----:B------:R-:W1:Y:S01]  /*1740*/  LDCU UR5, c[0x0][0x590] ;  /* 0x0000b200ff0577ac */ /* 0x000e620008000800 */
[----:B0-----:R-:W-:-:S04]  /*1750*/  IADD3 R6, P0, PT, R4, UR10, RZ ;  /* 0x0000000a04067c10 */ /* 0x001fc8000ff1e0ff */
[----:B------:R-:W-:-:S05]  /*1760*/  IADD3.X R7, PT, PT, RZ, UR11, RZ, P0, !PT ;  /* 0x0000000bff077c10 */ /* 0x000fca00087fe4ff */
[----:B------:R-:W2:Y:S01]  /*1770*/  LDG.E.U16 R6, desc[UR6][R6.64] ;  /* 0x0000000606067981 */ /* 0x000ea2000c1e1500 */
[----:B------:R-:W-:Y:S02]  /*1780*/  IADD3 R3, PT, PT, R3, 0x80, RZ ;  /* 0x0000008003037810 */ /* 0x000fe40007ffe0ff */
[----:B--2---:R-:W-:-:S04]  /*1790*/  SHF.L.U32 R8, R6, 0x10, RZ ;  /* 0x0000001006087819 */ /* 0x004fc800000006ff */
[----:B------:R-:W-:-:S13]  /*17a0*/  FSETP.GT.FTZ.AND P0, PT, R8, RZ, PT ;  /* 0x000000ff0800720b */ /* 0x000fda0003f14000 */
[----:B-1----:R-:W-:Y:S01]  /*17b0*/  @!P0 FMUL.FTZ R8, R8, UR5 ;  /* 0x0000000508088c20 */ /* 0x002fe20008410000 */
[----:B------:R-:W-:-:S04]  /*17c0*/  IADD3 R4, P0, PT, R5, UR8, RZ ;  /* 0x0000000805047c10 */ /* 0x000fc8000ff1e0ff */
        /* <DEDUP_REMOVED lines=12> */
[----:B-1----:R-:W-:-:S05]  /*1890*/  IMAD.HI.U32 R6, R3, UR8, R4 ;  /* 0x0000000803067c27 */ /* 0x002fca000f8e0004 */
[----:B------:R-:W-:-:S05]  /*18a0*/  SHF.R.U32.HI R7, RZ, UR9, R6 ;  /* 0x00000009ff077c19 */ /* 0x000fca0008011606 */
[----:B------:R-:W-:-:S04]  /*18b0*/  IMAD.MOV R4, RZ, RZ, -R7 ;  /* 0x000000ffff047224 */ /* 0x000fc800078e0a07 */
[----:B0-----:R-:W-:-:S04]  /*18c0*/  IMAD R4, R4, UR5, R3 ;  /* 0x0000000504047c24 */ /* 0x001fc8000f8e0203 */
        /* <DEDUP_REMOVED lines=105> */
[----:B-1----:R-:W-:-:S05]  /*1f60*/  SHF.R.U32.HI R9, RZ, UR5, R8 ;  /* 0x00000005ff097c19 */ /* 0x002fca0008011608 */
[----:B------:R-:W-:-:S04]  /*1f70*/  IMAD.MOV R6, RZ, RZ, -R9 ;  /* 0x000000ffff067224 */ /* 0x000fc800078e0a09 */
        /* <DEDUP_REMOVED lines=106> */
[----:B------:R-:W-:-:S05]  /*2620*/  SHF.R.U32.HI R7, RZ, UR9, R6 ;  /* 0x00000009ff077c19 */ /* 0x000fca0008011606 */
[----:B------:R-:W-:-:S04]  /*2630*/  IMAD.MOV R8, RZ, RZ, -R7 ;  /* 0x000000ffff087224 */ /* 0x000fc800078e0a07 */
        /* <DEDUP_REMOVED lines=54> */
[----:B------:R-:W-:Y:S01]  /*29a0*/  IMAD.MOV.U32 R6, RZ, RZ, RZ ;  /* 0x000000ffff067224 */ /* 0x000fe200078e00ff */
[----:B------:R-:W1:Y:S01]  /*29b0*/  LDCU UR5, c[0x0][0x4a8] ;  /* 0x00009500ff0577ac */ /* 0x000e620008000800 */
[----:B------:R-:W2:Y:S09]  /*29c0*/  LDCU.64 UR10, c[0x0][0x570] ;  /* 0x0000ae00ff0a77ac */ /* 0x000eb20008000a00 */
[----:B------:R-:W3:Y:S01]  /*29d0*/  @P0 LDC.64 R14, c[0x0][0x4b0] ;  /* 0x00012c00ff0e0b82 */ /* 0x000ee20000000a00 */
[----:B0-----:R-:W-:-:S07]  /*29e0*/  IMAD.HI.U32 R10, R7, UR9, R6 ;  /* 0x00000009070a7c27 */ /* 0x001fce000f8e0006 */
[----:B------:R-:W0:Y:S01]  /*29f0*/  @P0 LDC R17, c[0x0][0x4ac] ;  /* 0x00012b00ff110b82 */ /* 0x000e220000000800 */
[----:B-1----:R-:W-:Y:S02]  /*2a00*/  SHF.R.U32.HI R11, RZ, UR5, R10 ;  /* 0x00000005ff0b7c19 */ /* 0x002fe4000801160a */
[----:B------:R-:W-:Y:S02]  /*2a10*/  @P0 MOV R10, RZ ;  /* 0x000000ff000a0202 */ /* 0x000fe40000000f00 */
        /* <DEDUP_REMOVED lines=11> */
.L_x_3898:
        /* <DEDUP_REMOVED lines=11> */
[----:B------:R-:W-:-:S05]  /*2b80*/  IADD3.X R5, PT, PT, RZ, UR9, RZ, P0, !PT ;  /* 0x00000009ff057c10 */ /* 0x000fca00087fe4ff */
[----:B------:R0:W-:Y:S02]  /*2b90*/  STG.E.U16 desc[UR6][R4.64], R8 ;  /* 0x0000000804007986 */ /* 0x0001e4000c101506 */
.L_x_3895:
[----:B------:R-:W-:-:S13]  /*2ba0*/  ISETP.GE.AND P0, PT, R3, UR4, PT ;  /* 0x0000000403007c0c */ /* 0x000fda000bf06270 */
[----:B------:R-:W-:Y:S05]  /*2bb0*/  @P0 BREAK.RELIABLE B1 ;  /* 0x0000000000010942 */ /* 0x000fea0003800100 */
[----:B------:R-:W-:Y:S05]  /*2bc0*/  @P0 BRA `(.L_x_3897) ;  /* 0x0000001000e00947 */ /* 0x000fea0003800000 */
[----:B------:R-:W-:Y:S05]  /*2bd0*/  BSYNC.RELIABLE B1 ;  /* 0x0000000000017941 */ /* 0x000fea0003800100 */
.L_x_3894:
[----:B------:R-:W1:Y:S01]  /*2be0*/  LDCU.64 UR8, c[0x0][0x390] ;  /* 0x00007200ff0877ac */ /* 0x000e620008000a00 */
[----:B0-----:R-:W-:Y:S01]  /*2bf0*/  MOV R4, RZ ;  /* 0x000000ff00047202 */ /* 0x001fe20000000f00 */
[----:B------:R-:W-:Y:S01]  /*2c00*/  IMAD.MOV.U32 R5, RZ, RZ, R3 ;  /* 0x000000ffff057224 */ /* 0x000fe200078e0003 */
[----:B------:R-:W-:Y:S01]  /*2c10*/  ISETP.NE.AND P0, PT, R2, RZ, PT ;  /* 0x000000ff0200720c */ /* 0x000fe20003f05270 */
[----:B------:R-:W0:Y:S01]  /*2c20*/  LDCU UR5, c[0x0][0x38c] ;  /* 0x00007180ff0577ac */ /* 0x000e220008000800 */
[----:B------:R-:W2:Y:S01]  /*2c30*/  LDCU.64 UR10, c[0x0][0x4b8] ;  /* 0x00009700ff0a77ac */ /* 0x000ea20008000a00 */
[----:B-1----:R-:W-:-:S05]  /*2c40*/  IMAD.HI.U32 R6, R3, UR8, R4 ;  /* 0x0000000803067c27 */ /* 0x002fca000f8e0004 */
[----:B------:R-:W-:-:S04]  /*2c50*/  SHF.R.U32.HI R7, RZ, UR9, R6 ;  /* 0x00000009ff077c19 */ /* 0x000fc80008011606 */
[----:B------:R-:W-:-:S05]  /*2c60*/  IADD3 R4, PT, PT, -R7, RZ, RZ ;  /* 0x000000ff07047210 */ /* 0x000fca0007ffe1ff */
[----:B0-----:R-:W-:-:S04]  /*2c70*/  IMAD R4, R4, UR5, R3 ;  /* 0x0000000504047c24 */ /* 0x001fc8000f8e0203 */
[C---:B--2---:R-:W-:Y:S02]  /*2c80*/  IMAD R5, R4.reuse, UR10, RZ ;  /* 0x0000000a04057c24 */ /* 0x044fe4000f8e02ff */
[----:B------:R-:W-:Y:S01]  /*2c90*/  IMAD R4, R4, UR11, RZ ;  /* 0x0000000b04047c24 */ /* 0x000fe2000f8e02ff */
        /* <DEDUP_REMOVED lines=265> */
[----:B------:R-:W-:Y:S01]  /*3d30*/  ISETP.NE.AND P0, PT, R0, 0x18, PT ;  /* 0x000000180000780c */ /* 0x000fe20003f05270 */
[----:B------:R-:W0:Y:S01]  /*3d40*/  LDCU.64 UR8, c[0x0][0x4a0] ;  /* 0x00009400ff0877ac */ /* 0x000e220008000a00 */
[----:B------:R-:W-:Y:S01]  /*3d50*/  HFMA2 R6, -RZ, RZ, 0, 0 ;  /* 0x00000000ff067431 */ /* 0x000fe200000001ff */
        /* <DEDUP_REMOVED lines=18> */
.L_x_3899:
        /* <DEDUP_REMOVED lines=13> */
.L_x_3897:
[----:B------:R-:W-:Y:S05]  /*3f50*/  BSYNC.RECONVERGENT B0 ;  /* 0x0000000000007941 */ /* 0x000fea0003800200 */
.L_x_3893:
[----:B------:R-:W-:Y:S05]  /*3f60*/  WARPSYNC.ALL ;  /* 0x0000000000007948 */ /* 0x000fea0003800000 */
[----:B------:R-:W-:-:S13]  /*3f70*/  ISETP.GE.AND P0, PT, R3, UR4, PT ;  /* 0x0000000403007c0c */ /* 0x000fda000bf06270 */
[----:B------:R-:W-:Y:S05]  /*3f80*/  @P0 EXIT ;  /* 0x000000000000094d */ /* 0x000fea0003800000 */
[----:B------:R-:W2:Y:S01]  /*3f90*/  LDCU.64 UR4, c[0x0][0x390] ;  /* 0x00007200ff0477ac */ /* 0x000ea20008000a00 */
[----:B01----:R-:W-:Y:S01]  /*3fa0*/  MOV R5, R3 ;  /* 0x0000000300057202 */ /* 0x003fe20000000f00 */
[----:B------:R-:W-:Y:S01]  /*3fb0*/  IMAD.MOV.U32 R4, RZ, RZ, RZ ;  /* 0x000000ffff047224 */ /* 0x000fe200078e00ff */
[----:B------:R-:W-:Y:S01]  /*3fc0*/  ISETP.NE.AND P0, PT, R2, RZ, PT ;  /* 0x000000ff0200720c */ /* 0x000fe20003f05270 */
[----:B------:R-:W0:Y:S01]  /*3fd0*/  LDCU UR8, c[0x0][0x38c] ;  /* 0x00007180ff0877ac */ /* 0x000e220008000800 */
[----:B------:R-:W1:Y:S01]  /*3fe0*/  LDCU.64 UR10, c[0x0][0x4b8] ;  /* 0x00009700ff0a77ac */ /* 0x000e620008000a00 */
[----:B--2---:R-:W-:-:S05]  /*3ff0*/  IMAD.HI.U32 R4, R3, UR4, R4 ;  /* 0x0000000403047c27 */ /* 0x004fca000f8e0004 */
[----:B------:R-:W-:-:S04]  /*4000*/  SHF.R.U32.HI R5, RZ, UR5, R4 ;  /* 0x00000005ff057c19 */ /* 0x000fc80008011604 */
[----:B------:R-:W-:-:S05]  /*4010*/  IADD3 R6, PT, PT, -R5, RZ, RZ ;  /* 0x000000ff05067210 */ /* 0x000fca0007ffe1ff */
[----:B0-----:R-:W-:-:S04]  /*4020*/  IMAD R2, R6, UR8, R3 ;  /* 0x0000000806027c24 */ /* 0x001fc8000f8e0203 */
[C---:B-1----:R-:W-:Y:S02]  /*4030*/  IMAD R3, R2.reuse, UR10, RZ ;  /* 0x0000000a02037c24 */ /* 0x042fe4000f8e02ff */
        /* <DEDUP_REMOVED lines=269> */
[----:B------:R-:W1:Y:S10]  /*5110*/  LDCU UR4, c[0x0][0x4a8] ;  /* 0x00009500ff0477ac */ /* 0x000e740008000800 */
[----:B------:R-:W2:Y:S01]  /*5120*/  @P0 LDC.64 R8, c[0x0][0x4b0] ;  /* 0x00012c00ff080b82 */ /* 0x000ea20000000a00 */
[----:B0-----:R-:W-:-:S07]  /*5130*/  IMAD.HI.U32 R6, R5, UR9, R4 ;  /* 0x0000000905067c27 */ /* 0x001fce000f8e0004 */
[----:B------:R-:W0:Y:S01]  /*5140*/  @P0 LDC R11, c[0x0][0x4ac] ;  /* 0x00012b00ff0b0b82 */ /* 0x000e220000000800 */
[----:B-1----:R-:W-:Y:S01]  /*5150*/  SHF.R.U32.HI R7, RZ, UR4, R6 ;  /* 0x00000004ff077c19 */ /* 0x002fe20008011606 */
[----:B------:R-:W1:Y:S01]  /*5160*/  LDCU.64 UR4, c[0x0][0x570] ;  /* 0x0000ae00ff0477ac */ /* 0x000e620008000a00 */
[----:B------:R-:W-:Y:S02]  /*5170*/  @P0 MOV R6, RZ ;  /* 0x000000ff00060202 */ /* 0x000fe40000000f00 */
[----:B------:R-:W-:-:S03]  /*5180*/  IADD3 R4, PT, PT, -R7, RZ, RZ ;  /* 0x000000ff07047210 */ /* 0x000fc60007ffe1ff */
[----:B------:R-:W3:Y:S02]  /*5190*/  @P0 LDC.64 R12, c[0x0][0x578] ;  /* 0x00015e00ff0c0b82 */ /* 0x000ee40000000a00 */
[----:B------:R-:W-:Y:S02]  /*51a0*/  IMAD R4, R4, UR8, R5 ;  /* 0x0000000804047c24 */ /* 0x000fe4000f8e0205 */
[----:B--2---:R-:W-:-:S05]  /*51b0*/  @P0 IMAD.HI.U32 R0, R7, R8, R6 ;  /* 0x0000000807000227 */ /* 0x004fca00078e0006 */
[----:B------:R-:W-:Y:S01]  /*51c0*/  @P0 SHF.R.U32.HI R0, RZ, R9, R0 ;  /* 0x00000009ff000219 */ /* 0x000fe20000011600 */
[C---:B-1----:R-:W-:Y:S02]  /*51d0*/  IMAD R3, R4.reuse, UR4, R3 ;  /* 0x0000000404037c24 */ /* 0x042fe4000f8e0203 */
[----:B------:R-:W-:Y:S01]  /*51e0*/  IMAD R2, R4, UR5, R2 ;  /* 0x0000000504027c24 */ /* 0x000fe2000f8e0202 */
[----:B------:R-:W-:-:S05]  /*51f0*/  @P0 IADD3 R6, PT, PT, -R0, RZ, RZ ;  /* 0x000000ff00060210 */ /* 0x000fca0007ffe1ff */
[----:B0-----:R-:W-:-:S04]  /*5200*/  @P0 IMAD R6, R11, R6, R7 ;  /* 0x000000060b060224 */ /* 0x001fc800078e0207 */
[C---:B---3--:R-:W-:Y:S02]  /*5210*/  @P0 IMAD R3, R6.reuse, R12, R3 ;  /* 0x0000000c06030224 */ /* 0x048fe400078e0203 */
[----:B------:R-:W-:-:S07]  /*5220*/  @P0 IMAD R2, R6, R13, R2 ;  /* 0x0000000d06020224 */ /* 0x000fce00078e0202 */
.L_x_3900:
[----:B------:R-:W0:Y:S01]  /*5230*/  LDCU.128 UR8, c[0x0][0x580] ;  /* 0x0000b000ff0877ac */ /* 0x000e220008000c00 */
[----:B------:R-:W1:Y:S01]  /*5240*/  LDCU UR4, c[0x0][0x590] ;  /* 0x0000b200ff0477ac */ /* 0x000e620008000800 */
[----:B0-----:R-:W-:-:S04]  /*5250*/  IADD3 R4, P0, PT, R2, UR10, RZ ;  /* 0x0000000a02047c10 */ /* 0x001fc8000ff1e0ff */
[----:B------:R-:W-:-:S05]  /*5260*/  IADD3.X R5, PT, PT, RZ, UR11, RZ, P0, !PT ;  /* 0x0000000bff057c10 */ /* 0x000fca00087fe4ff */
[----:B------:R-:W2:Y:S02]  /*5270*/  LDG.E.U16 R4, desc[UR6][R4.64] ;  /* 0x0000000604047981 */ /* 0x000ea4000c1e1500 */
[----:B--2---:R-:W-:-:S04]  /*5280*/  SHF.L.U32 R0, R4, 0x10, RZ ;  /* 0x0000001004007819 */ /* 0x004fc800000006ff */
[----:B------:R-:W-:-:S13]  /*5290*/  FSETP.GT.FTZ.AND P0, PT, R0, RZ, PT ;  /* 0x000000ff0000720b */ /* 0x000fda0003f14000 */
[----:B-1----:R-:W-:Y:S01]  /*52a0*/  @!P0 FMUL.FTZ R0, R0, UR4 ;  /* 0x0000000400008c20 */ /* 0x002fe20008410000 */
[----:B------:R-:W-:-:S04]  /*52b0*/  IADD3 R2, P0, PT, R3, UR8, RZ ;  /* 0x0000000803027c10 */ /* 0x000fc8000ff1e0ff */
[----:B------:R-:W-:Y:S02]  /*52c0*/  F2FP.BF16.F32.PACK_AB R0, RZ, R0 ;  /* 0x00000000ff00723e */ /* 0x000fe400000010ff */
[----:B------:R-:W-:-:S05]  /*52d0*/  IADD3.X R3, PT, PT, RZ, UR9, RZ, P0, !PT ;  /* 0x00000009ff037c10 */ /* 0x000fca00087fe4ff */
[----:B------:R-:W-:Y:S01]  /*52e0*/  STG.E.U16 desc[UR6][R2.64], R0 ;  /* 0x0000000002007986 */ /* 0x000fe2000c101506 */
[----:B------:R-:W-:Y:S05]  /*52f0*/  EXIT ;  /* 0x000000000000794d */ /* 0x000fea0003800000 */
.L_x_3901:
        /* <DEDUP_REMOVED lines=16> */
.L_x_5682:


//--------------------- .text._ZN2at6native27unrolled_elementwise_kernelIZZZNS0_66_GLOBAL__N__d53a5ca4_28_ActivationLeakyReluKernel_cu_9e10b42f_310617leaky_relu_kernelERNS_18TensorIteratorBaseERKN3c106ScalarEENKUlvE_clEvENKUlvE2_clEvEUlNS5_8BFloat16EE_St5arrayIPcLm2EELi4E23TrivialOffsetCalculatorILi1EjESH_NS0_6memory15LoadWithoutCastENSI_16StoreWithoutCastEEEviT_T0_T2_T3_T4_T5_ --------------------------
	.section	.text._ZN2at6native27unrolled_elementwise_kernelIZZZNS0_66_GLOBAL__N__d53a5ca4_28_ActivationLeakyReluKernel_cu_9e10b42f_310617leaky_relu_kernelERNS_18TensorIteratorBaseERKN3c106ScalarEENKUlvE_clEvENKUlvE2_clEvEUlNS5_8BFloat16EE_St5arrayIPcLm2EELi4E23TrivialOffsetCalculatorILi1EjESH_NS0_6memory15LoadWithoutCastENSI_16StoreWithoutCastEEEviT_T0_T2_T3_T4_T5_,"ax",@progbits
	.align	128
        .global         _ZN2at6native27unrolled_elementwise_kernelIZZZNS0_66_GLOBAL__N__d53a5ca4_28_ActivationLeakyReluKernel_cu_9e10b42f_310617leaky_relu_kernelERNS_18TensorIteratorBaseERKN3c106ScalarEENKUlvE_clEvENKUlvE2_clEvEUlNS5_8BFloat16EE_St5arrayIPcLm2EELi4E23TrivialOffsetCalculatorILi1EjESH_NS0_6memory15LoadWithoutCastENSI_16StoreWithoutCastEEEviT_T0_T2_T3_T4_T5_
        .type           _ZN2at6native27unrolled_elementwise_kernelIZZZNS0_66_GLOBAL__N__d53a5ca4_28_ActivationLeakyReluKernel_cu_9e10b42f_310617leaky_relu_kernelERNS_18TensorIteratorBaseERKN3c106ScalarEENKUlvE_clEvENKUlvE2_clEvEUlNS5_8BFloat16EE_St5arrayIPcLm2EELi4E23TrivialOffsetCalculatorILi1EjESH_NS0_6memory15LoadWithoutCastENSI_16StoreWithoutCastEEEviT_T0_T2_T3_T4_T5_,@function
        .size           _ZN2at6native27unrolled_elementwise_kernelIZZZNS0_66_GLOBAL__N__d53a5ca4_28_ActivationLeakyReluKernel_cu_9e10b42f_310617leaky_relu_kernelERNS_18TensorIteratorBaseERKN3c106ScalarEENKUlvE_clEvENKUlvE2_clEvEUlNS5_8BFloat16EE_St5arrayIPcLm2EELi4E23TrivialOffsetCalculatorILi1EjESH_NS0_6memory15LoadWithoutCastENSI_16StoreWithoutCastEEEviT_T0_T2_T3_T4_T5_,(.L_x_5683 - _ZN2at6native27unrolled_elementwise_kernelIZZZNS0_66_GLOBAL__N__d53a5ca4_28_ActivationLeakyReluKernel_cu_9e10b42f_310617leaky_relu_kernelERNS_18TensorIteratorBaseERKN3c106ScalarEENKUlvE_clEvENKUlvE2_clEvEUlNS5_8BFloat16EE_St5arrayIPcLm2EELi4E23TrivialOffsetCalculatorILi1EjESH_NS0_6memory15LoadWithoutCastENSI_16StoreWithoutCastEEEviT_T0_T2_T3_T4_T5_)
        .other          _ZN2at6native27unrolled_elementwise_kernelIZZZNS0_66_GLOBAL__N__d53a5ca4_28_ActivationLeakyReluKernel_cu_9e10b42f_310617leaky_relu_kernelERNS_18TensorIteratorBaseERKN3c106ScalarEENKUlvE_clEvENKUlvE2_clEvEUlNS5_8BFloat16EE_St5arrayIPcLm2EELi4E23TrivialOffsetCalculatorILi1EjESH_NS0_6memory15LoadWithoutCastENSI_16StoreWithoutCastEEEviT_T0_T2_T3_T4_T5_,@"STO_CUDA_ENTRY STV_DEFAULT"
_ZN2at6native27unrolled_elementwise_kernelIZZZNS0_66_GLOBAL__N__d53a5ca4_28_ActivationLeakyReluKernel_cu_9e10b42f_310617leaky_relu_kernelERNS_18TensorIteratorBaseERKN3c106ScalarEENKUlvE_clEvENKUlvE2_clEvEUlNS5_8BFloat16EE_St5arrayIPcLm2EELi4E23TrivialOffsetCalculatorILi1EjESH_NS0_6memory15LoadWithoutCastENSI_16StoreWithoutCastEEEviT_T0_T2_T3_T4_T5_:
.text._ZN2at6native27unrolled_elementwise_kernelIZZZNS0_66_GLOBAL__N__d53a5ca4_28_ActivationLeakyReluKernel_cu_9e10b42f_310617leaky_relu_kernelERNS_18TensorIteratorBaseERKN3c106ScalarEENKUlvE_clEvENKUlvE2_clEvEUlNS5_8BFloat16EE_St5arrayIPcLm2EELi4E23TrivialOffsetCalculatorILi1EjESH_NS0_6memory15LoadWithoutCastENSI_16StoreWithoutCastEEEviT_T0_T2_T3_T4_T5_:
[----:B------:R-:W-:Y:S01]  /*0000*/  LDC R1, c[0x0][0x37c] ;  /* 0x0000df00ff017b82 */ /* 0x000fe20000000800 */
[----:B------:R-:W0:Y:S07]  /*0010*/  S2R R0, SR_CTAID.X ;  /* 0x0000000000007919 */ /* 0x000e2e0000002500 */
[----:B------:R-:W0:Y:S01]  /*0020*/  LDC R3, c[0x0][0x380] ;  /* 0x0000e000ff037b82 */ /* 0x000e220000000800 */
[----:B------:R-:W1:Y:S01]  /*0030*/  LDCU.64 UR4, c[0x0][0x358] ;  /* 0x00006b00ff0477ac */ /* 0x000e620008000a00 */
[----:B------:R-:W-:Y:S01]  /*0040*/  PRMT R14, RZ, 0x7610, R14 ;  /* 0x00007610ff0e7816 */ /* 0x000fe2000000000e */
[----:B------:R-:W2:Y:S01]  /*0050*/  S2R R7, SR_TID.X ;  /* 0x0000000000077919 */ /* 0x000ea20000002100 */
[----:B0-----:R-:W-:-:S02]  /*0060*/  IMAD R2, R0, -0x200, R3 ;  /* 0xfffffe0000027824 */ /* 0x001fc400078e0203 */
[----:B--2---:R-:W-:-:S03]  /*0070*/  IMAD.MOV.U32 R3, RZ, RZ, R7 ;  /* 0x000000ffff037224 */ /* 0x004fc600078e0007 */
[----:B------:R-:W-:-:S13]  /*0080*/  ISETP.GE.AND P0, PT, R7, R2, PT ;  /* 0x000000020700720c */ /* 0x000fda0003f06270 */
[----:B------:R-:W-:Y:S01]  /*0090*/  @!P0 VIADD R7, R3, 0x80 ;  /* 0x0000008003078836 */ /* 0x000fe20000000000 */
[----:B------:R-:W0:Y:S01]  /*00a0*/  @!P0 LDC.64 R10, c[0x0][0x3a0] ;  /* 0x0000e800ff0a8b82 */ /* 0x000e220000000a00 */
[----:B------:R-:W-:-:S03]  /*00b0*/  @!P0 IMAD R15, R0, 0x200, R3 ;  /* 0x00000200000f8824 */ /* 0x000fc600078e0203 */
[----:B------:R-:W-:-:S13]  /*00c0*/  ISETP.GE.AND P1, PT, R7, R2, PT ;  /* 0x000000020700720c */ /* 0x000fda0003f26270 */
[----:B------:R-:W-:Y:S01]  /*00d0*/  @!P1 IMAD R17, R0, 0x200, R7 ;  /* 0x0000020000119824 */ /* 0x000fe200078e0207 */
[----:B------:R-:W2:Y:S01]  /*00e0*/  @!P1 LDC.64 R12, c[0x0][0x3a0] ;  /* 0x0000e800ff0c9b82 */ /* 0x000ea20000000a00 */
[----:B------:R-:W-:-:S05]  /*00f0*/  @!P1 VIADD R7, R7, 0x80 ;  /* 0x0000008007079836 */ /* 0x000fca0000000000 */
[----:B------:R-:W-:Y:S01]  /*0100*/  ISETP.GE.AND P2, PT, R7, R2, PT ;  /* 0x000000020700720c */ /* 0x000fe20003f46270 */
[----:B0-----:R-:W-:Y:S01]  /*0110*/  @!P0 IMAD.WIDE.U32 R10, R15, 0x2, R10 ;  /* 0x000000020f0a8825 */ /* 0x001fe200078e000a */
[----:B------:R-:W-:Y:S02]  /*0120*/  PRMT R15, RZ, 0x7610, R15 ;  /* 0x00007610ff0f7816 */ /* 0x000fe4000000000f */
[----:B------:R-:W-:Y:S02]  /*0130*/  PRMT R16, RZ, 0x7610, R16 ;  /* 0x00007610ff107816 */ /* 0x000fe40000000010 */
[----:B-1----:R-:W3:Y:S07]  /*0140*/  @!P0 LDG.E.U16 R14, desc[UR4][R10.64] ;  /* 0x000000040a0e8981 */ /* 0x002eee000c1e1500 */
[----:B------:R-:W0:Y:S01]  /*0150*/  @!P2 LDC.64 R8, c[0x0][0x3a0] ;  /* 0x0000e800ff08ab82 */ /* 0x000e220000000a00 */
[----:B--2---:R-:W-:-:S04]  /*0160*/  @!P1 IMAD.WIDE.U32 R12, R17, 0x2, R12 ;  /* 0x00000002110c9825 */ /* 0x004fc800078e000c */
[----:B------:R-:W-:Y:S01]  /*0170*/  @!P2 IMAD R17, R0, 0x200, R7 ;  /* 0x000002000011a824 */ /* 0x000fe200078e0207 */
[----:B------:R-:W2:Y:S03]  /*0180*/  @!P1 LDG.E.U16 R15, desc[UR4][R12.64] ;  /* 0x000000040c0f9981 */ /* 0x000ea6000c1e1500 */
[----:B0-----:R-:W-:-:S05]  /*0190*/  @!P2 IMAD.WIDE.U32 R8, R17, 0x2, R8 ;  /* 0x000000021108a825 */ /* 0x001fca00078e0008 */
[----:B------:R0:W4:Y:S01]  /*01a0*/  @!P2 LDG.E.U16 R16, desc[UR4][R8.64] ;  /* 0x000000040810a981 */ /* 0x000122000c1e1500 */
[C---:B------:R-:W-:Y:S01]  /*01b0*/  VIADD R19, R3.reuse, 0x80 ;  /* 0x0000008003137836 */ /* 0x040fe20000000000 */
[----:B------:R-:W-:-:S04]  /*01c0*/  ISETP.GE.AND P4, PT, R3, R2, PT ;  /* 0x000000020300720c */ /* 0x000fc80003f86270 */
[----:B------:R-:W-:Y:S02]  /*01d0*/  ISETP.GE.AND P3, PT, R19, R2, PT ;  /* 0x000000021300720c */ /* 0x000fe40003f66270 */
[----:B------:R-:W-:-:S04]  /*01e0*/  IADD3 R17, PT, PT, R3, 0x100, RZ ;  /* 0x0000010003117810 */ /* 0x000fc80007ffe0ff */
[----:B------:R-:W-:Y:S02]  /*01f0*/  ISETP.GE.AND P5, PT, R17, R2, PT ;  /* 0x000000021100720c */ /* 0x000fe40003fa6270 */
[----:B------:R-:W-:Y:S01]  /*0200*/  PLOP3.LUT P0, PT, PT, PT, PT, 0x80, 0x8 ;  /* 0x000000000008781c */ /* 0x000fe20003f0f070 */
[----:B------:R-:W-:Y:S01]  /*0210*/  @!P2 VIADD R7, R7, 0x80 ;  /* 0x000000800707a836 */ /* 0x000fe20000000000 */
[----:B------:R-:W-:Y:S01]  /*0220*/  PLOP3.LUT P2, PT, PT, PT, PT, 0x80, 0x8 ;  /* 0x000000000008781c */ /* 0x000fe20003f4f070 */
[----:B------:R-:W1:Y:S08]  /*0230*/  @!P4 LDC R17, c[0x0][0x388] ;  /* 0x0000e200ff11cb82 */ /* 0x000e700000000800 */
[----:B0-----:R-:W0:Y:S08]  /*0240*/  @!P4 LDC.64 R8, c[0x0][0x398] ;  /* 0x0000e600ff08cb82 */ /* 0x001e300000000a00 */
[----:B------:R-:W5:Y:S08]  /*0250*/  @!P3 LDC R12, c[0x0][0x388] ;  /* 0x0000e200ff0cbb82 */ /* 0x000f700000000800 */
[----:B------:R-:W5:Y:S01]  /*0260*/  @!P5 LDC R21, c[0x0][0x388] ;  /* 0x0000e200ff15db82 */ /* 0x000f620000000800 */
[----:B---3--:R-:W-:-:S05]  /*0270*/  @!P4 IMAD.U32 R14, R14, 0x10000, RZ ;  /* 0x000100000e0ec824 */ /* 0x008fca00078e00ff */
[----:B------:R-:W-:Y:S01]  /*0280*/  @!P4 FSETP.GT.FTZ.AND P6, PT, R14, RZ, PT ;  /* 0x000000ff0e00c20b */ /* 0x000fe20003fd4000 */
[----:B--2---:R-:W-:-:S05]  /*0290*/  @!P3 IMAD.U32 R15, R15, 0x10000, RZ ;  /* 0x000100000f0fb824 */ /* 0x004fca00078e00ff */
[----:B------:R-:W-:-:S04]  /*02a0*/  @!P3 FSETP.GT.FTZ.AND P1, PT, R15, RZ, PT ;  /* 0x000000ff0f00b20b */ /* 0x000fc80003f34000 */
[----:B------:R-:W-:Y:S02]  /*02b0*/  @!P3 PLOP3.LUT P0, PT, P1, PT, PT, 0x80, 0x8 ;  /* 0x000000000008b81c */ /* 0x000fe40000f0f070 */
[----:B------:R-:W-:Y:S02]  /*02c0*/  PLOP3.LUT P1, PT, PT, PT, PT, 0x80, 0x8 ;  /* 0x000000000008781c */ /* 0x000fe40003f2f070 */
[----:B------:R-:W-:Y:S01]  /*02d0*/  @!P4 PLOP3.LUT P1, PT, P6, PT, PT, 0x80, 0x8 ;  /* 0x000000000008c81c */ /* 0x000fe2000372f070 */
[----:B----4-:R-:W-:-:S05]  /*02e0*/  @!P5 IMAD.U32 R16, R16, 0x10000, RZ ;  /* 0x000100001010d824 */ /* 0x010fca00078e00ff */
[----:B------:R-:W-:-:S04]  /*02f0*/  @!P5 FSETP.GT.FTZ.AND P6, PT, R16, RZ, PT ;  /* 0x000000ff1000d20b */ /* 0x000fc80003fd4000 */
[----:B------:R-:W-:Y:S02]  /*0300*/  @!P5 PLOP3.LUT P2, PT, P6, PT, PT, 0x80, 0x8 ;  /* 0x000000000008d81c */ /* 0x000fe4000374f070 */
[----:B------:R-:W-:-:S13]  /*0310*/  ISETP.GE.AND P6, PT, R7, R2, PT ;  /* 0x000000020700720c */ /* 0x000fda0003fc6270 */
[----:B------:R-:W2:Y:S01]  /*0320*/  @!P6 LDC.64 R10, c[0x0][0x3a0] ;  /* 0x0000e800ff0aeb82 */ /* 0x000ea20000000a00 */
[----:B------:R-:W-:-:S04]  /*0330*/  @!P6 IMAD R7, R0, 0x200, R7 ;  /* 0x000002000007e824 */ /* 0x000fc800078e0207 */
[----:B--2---:R-:W-:Y:S01]  /*0340*/  @!P6 IMAD.WIDE.U32 R10, R7, 0x2, R10 ;  /* 0x00000002070ae825 */ /* 0x004fe200078e000a */
[----:B------:R-:W-:-:S06]  /*0350*/  PRMT R7, RZ, 0x7610, R7 ;  /* 0x00007610ff077816 */ /* 0x000fcc0000000007 */
[----:B------:R-:W2:Y:S01]  /*0360*/  @!P6 LDG.E.U16 R7, desc[UR4][R10.64] ;  /* 0x000000040a07e981 */ /* 0x000ea2000c1e1500 */
[----:B-1----:R-:W-:Y:S01]  /*0370*/  @!P1 FMUL.FTZ R14, R14, R17 ;  /* 0x000000110e0e9220 */ /* 0x002fe20000410000 */
[----:B------:R-:W-:-:S04]  /*0380*/  @!P4 IMAD R17, R0, 0x200, R3 ;  /* 0x000002000011c824 */ /* 0x000fc800078e0203 */
[----:B------:R-:W-:Y:S01]  /*0390*/  @!P4 F2FP.BF16.F32.PACK_AB R6, RZ, R14 ;  /* 0x0000000eff06c23e */ /* 0x000fe200000010ff */
[----:B0-----:R-:W-:Y:S01]  /*03a0*/  @!P4 IMAD.WIDE.U32 R8, R17, 0x2, R8 ;  /* 0x000000021108c825 */ /* 0x001fe200078e0008 */
[----:B------:R-:W-:-:S03]  /*03b0*/  IADD3 R13, PT, PT, R3, 0x180, RZ ;  /* 0x00000180030d7810 */ /* 0x000fc60007ffe0ff */
[----:B------:R-:W-:Y:S01]  /*03c0*/  @!P4 IMAD.MOV.U32 R3, RZ, RZ, R19 ;  /* 0x000000ffff03c224 */ /* 0x000fe200078e0013 */
[----:B------:R0:W-:Y:S01]  /*03d0*/  @!P4 STG.E.U16 desc[UR4][R8.64], R6 ;  /* 0x000000060800c986 */ /* 0x0001e2000c101504 */
[----:B-----5:R-:W-:Y:S01]  /*03e0*/  @!P0 FMUL.FTZ R15, R15, R12 ;  /* 0x0000000c0f0f8220 */ /* 0x020fe20000410000 */
[-C--:B------:R-:W-:Y:S02]  /*03f0*/  ISETP.GE.AND P1, PT, R13, R2.reuse, PT ;  /* 0x000000020d00720c */ /* 0x080fe40003f26270 */
[----:B------:R-:W-:Y:S01]  /*0400*/  ISETP.GE.AND P0, PT, R3, R2, PT ;  /* 0x000000020300720c */ /* 0x000fe20003f06270 */
[----:B------:R-:W-:Y:S01]  /*0410*/  @!P2 FMUL.FTZ R16, R16, R21 ;  /* 0x000000151010a220 */ /* 0x000fe20000410000 */
[----:B------:R-:W-:Y:S01]  /*0420*/  BSSY.RECONVERGENT B0, `(.L_x_3902) ;  /* 0x000000f000007945 */ /* 0x000fe20003800200 */
[----:B------:R-:W-:-:S03]  /*0430*/  @!P3 F2FP.BF16.F32.PACK_AB R5, RZ, R15 ;  /* 0x0000000fff05b23e */ /* 0x000fc600000010ff */
[----:B------:R-:W-:-:S05]  /*0440*/  @!P5 F2FP.BF16.F32.PACK_AB R4, RZ, R16 ;  /* 0x00000010ff04d23e */ /* 0x000fca00000010ff */
[----:B--2---:R-:W-:Y:S02]  /*0450*/  @!P1 IMAD.U32 R10, R7, 0x10000, RZ ;  /* 0x00010000070a9824 */ /* 0x004fe400078e00ff */
[----:B0-----:R-:W-:Y:S05]  /*0460*/  @P0 BRA `(.L_x_3903) ;  /* 0x0000000000280947 */ /* 0x001fea0003800000 */
        /* <DEDUP_REMOVED lines=10> */
.L_x_3903:
[----:B------:R-:W-:Y:S05]  /*0510*/  BSYNC.RECONVERGENT B0 ;  /* 0x0000000000007941 */ /* 0x000fea0003800200 */
.L_x_3902:
[----:B0-----:R-:W0:Y:S01]  /*0520*/  @!P1 LDC R7, c[0x0][0x388] ;  /* 0x0000e200ff079b82 */ /* 0x001e220000000800 */
[----:B------:R-:W-:Y:S02]  /*0530*/  ISETP.GE.AND P3, PT, R3, R2, PT ;  /* 0x000000020300720c */ /* 0x000fe40003f66270 */
[----:B------:R-:W-:Y:S02]  /*0540*/  @!P1 FSETP.GT.FTZ.AND P2, PT, R10, RZ, PT ;  /* 0x000000ff0a00920b */ /* 0x000fe40003f54000 */
[----:B------:R-:W-:Y:S02]  /*0550*/  PLOP3.LUT P0, PT, PT, PT, PT, 0x80, 0x8 ;  /* 0x000000000008781c */ /* 0x000fe40003f0f070 */
[----:B------:R-:W-:-:S07]  /*0560*/  @!P1 PLOP3.LUT P0, PT, P2, PT, PT, 0x80, 0x8 ;  /* 0x000000000008981c */ /* 0x000fce000170f070 */
[----:B------:R-:W-:Y:S06]  /*0570*/  @P3 EXIT ;  /* 0x000000000000394d */ /* 0x000fec0003800000 */
[----:B------:R-:W1:Y:S01]  /*0580*/  LDC.64 R4, c[0x0][0x398] ;  /* 0x0000e600ff047b82 */ /* 0x000e620000000a00 */
[----:B0-----:R-:W-:Y:S01]  /*0590*/  @!P0 FMUL.FTZ R10, R10, R7 ;  /* 0x000000070a0a8220 */ /* 0x001fe20000410000 */
[----:B------:R-:W-:-:S04]  /*05a0*/  IMAD R3, R0, 0x200, R3 ;  /* 0x0000020000037824 */ /* 0x000fc800078e0203 */
[----:B------:R-:W-:-:S04]  /*05b0*/  @!P1 F2FP.BF16.F32.PACK_AB R2, RZ, R10 ;  /* 0x0000000aff02923e */ /* 0x000fc800000010ff */
[----:B------:R-:W-:Y:S01]  /*05c0*/  PRMT R0, R2, 0x7610, R0 ;  /* 0x0000761002007816 */ /* 0x000fe20000000000 */
[----:B-1----:R-:W-:-:S05]  /*05d0*/  IMAD.WIDE.U32 R2, R3, 0x2, R4 ;  /* 0x0000000203027825 */ /* 0x002fca00078e0004 */
[----:B------:R-:W-:Y:S01]  /*05e0*/  STG.E.U16 desc[UR4][R2.64], R0 ;  /* 0x0000000002007986 */ /* 0x000fe2000c101504 */
[----:B------:R-:W-:Y:S05]  /*05f0*/  EXIT ;  /* 0x000000000000794d */ /* 0x000fea0003800000 */
.L_x_3904:
        /* <DEDUP_REMOVED lines=16> */
.L_x_5683:


//--------------------- .text._ZN2at6native29vectorized_elementwise_kernelILi2EZZZNS0_66_GLOBAL__N__d53a5ca4_28_ActivationLeakyReluKernel_cu_9e10b42f_310617leaky_relu_kernelERNS_18TensorIteratorBaseERKN3c106ScalarEENKUlvE_clEvENKUlvE2_clEvEUlNS5_8BFloat16EE_St5arrayIPcLm2EEEEviT0_T1_ --------------------------
	.section	.text._ZN2at6native29vectorized_elementwise_kernelILi2EZZZNS0_66_GLOBAL__N__d53a5ca4_28_ActivationLeakyReluKernel_cu_9e10b42f_310617leaky_relu_kernelERNS_18TensorIteratorBaseERKN3c106ScalarEENKUlvE_clEvENKUlvE2_clEvEUlNS5_8BFloat16EE_St5arrayIPcLm2EEEEviT0_T1_,"ax",@progbits
	.align	128
        .global         _ZN2at6native29vectorized_elementwise_kernelILi2EZZZNS0_66_GLOBAL__N__d53a5ca4_28_ActivationLeakyReluKernel_cu_9e10b42f_310617leaky_relu_kernelERNS_18TensorIteratorBaseERKN3c106ScalarEENKUlvE_clEvENKUlvE2_clEvEUlNS5_8BFloat16EE_St5arrayIPcLm2EEEEviT0_T1_
        .type           _ZN2at6native29vectorized_elementwise_kernelILi2EZZZNS0_66_GLOBAL__N__d53a5ca4_28_ActivationLeakyReluKernel_cu_9e10b42f_310617leaky_relu_kernelERNS_18TensorIteratorBaseERKN3c106ScalarEENKUlvE_clEvENKUlvE2_clEvEUlNS5_8BFloat16EE_St5arrayIPcLm2EEEEviT0_T1_,@function
        .size           _ZN2at6native29vectorized_elementwise_kernelILi2EZZZNS0_66_GLOBAL__N__d53a5ca4_28_ActivationLeakyReluKernel_cu_9e10b42f_310617leaky_relu_kernelERNS_18TensorIteratorBaseERKN3c106ScalarEENKUlvE_clEvENKUlvE2_clEvEUlNS5_8BFloat16EE_St5arrayIPcLm2EEEEviT0_T1_,(.L_x_5684 - _ZN2at6native29vectorized_elementwise_kernelILi2EZZZNS0_66_GLOBAL__N__d53a5ca4_28_ActivationLeakyReluKernel_cu_9e10b42f_310617leaky_relu_kernelERNS_18TensorIteratorBaseERKN3c106ScalarEENKUlvE_clEvENKUlvE2_clEvEUlNS5_8BFloat16EE_St5arrayIPcLm2EEEEviT0_T1_)
        .other          _ZN2at6native29vectorized_elementwise_kernelILi2EZZZNS0_66_GLOBAL__N__d53a5ca4_28_ActivationLeakyReluKernel_cu_9e10b42f_310617leaky_relu_kernelERNS_18TensorIteratorBaseERKN3c106ScalarEENKUlvE_clEvENKUlvE2_clEvEUlNS5_8BFloat16EE_St5arrayIPcLm2EEEEviT0_T1_,@"STO_CUDA_ENTRY STV_DEFAULT"
_ZN2at6native29vectorized_elementwise_kernelILi2EZZZNS0_66_GLOBAL__N__d53a5ca4_28_ActivationLeakyReluKernel_cu_9e10b42f_310617leaky_relu_kernelERNS_18TensorIteratorBaseERKN3c106ScalarEENKUlvE_clEvENKUlvE2_clEvEUlNS5_8BFloat16EE_St5arrayIPcLm2EEEEviT0_T1_:
.text._ZN2at6native29vectorized_elementwise_kernelILi2EZZZNS0_66_GLOBAL__N__d53a5ca4_28_ActivationLeakyReluKernel_cu_9e10b42f_310617leaky_relu_kernelERNS_18TensorIteratorBaseERKN3c106ScalarEENKUlvE_clEvENKUlvE2_clEvEUlNS5_8BFloat16EE_St5arrayIPcLm2EEEEviT0_T1_:
        /* <DEDUP_REMOVED lines=9> */
[----:B------:R-:W-:Y:S02]  /*0090*/  PRMT R23, RZ, 0x7610, R23 ;  /* 0x00007610ff177816 */ /* 0x000fe40000000017 */
[----:B0-----:R-:W-:Y:S01]  /*00a0*/  ISETP.GE.U32.AND P0, PT, R13, R2, PT ;  /* 0x000000020d00720c */ /* 0x001fe20003f06070 */
[----:B------:R-:W-:-:S12]  /*00b0*/  IMAD.MOV.U32 R3, RZ, RZ, R13 ;  /* 0x000000ffff037224 */ /* 0x000fd800078e000d */
[----:B------:R-:W-:Y:S01]  /*00c0*/  @!P0 VIADD R13, R3, 0x80 ;  /* 0x00000080030d8836 */ /* 0x000fe20000000000 */
[----:B------:R-:W0:Y:S01]  /*00d0*/  @!P0 LDC.64 R18, c[0x0][0x3a0] ;  /* 0x0000e800ff128b82 */ /* 0x000e220000000a00 */
[----:B------:R-:W-:-:S03]  /*00e0*/  @!P0 IMAD.IADD R11, R0, 0x1, R3 ;  /* 0x00000001000b8824 */ /* 0x000fc600078e0203 */
[----:B------:R-:W-:-:S13]  /*00f0*/  ISETP.GE.U32.AND P1, PT, R13, R2, PT ;  /* 0x000000020d00720c */ /* 0x000fda0003f26070 */
[----:B------:R-:W-:Y:S01]  /*0100*/  @!P1 IMAD.IADD R21, R0, 0x1, R13 ;  /* 0x0000000100159824 */ /* 0x000fe200078e020d */
[----:B------:R-:W1:Y:S01]  /*0110*/  @!P1 LDC.64 R16, c[0x0][0x3a0] ;  /* 0x0000e800ff109b82 */ /* 0x000e620000000a00 */
[----:B------:R-:W-:-:S05]  /*0120*/  @!P1 VIADD R13, R13, 0x80 ;  /* 0x000000800d0d9836 */ /* 0x000fca0000000000 */
[----:B------:R-:W-:Y:S01]  /*0130*/  ISETP.GE.U32.AND P2, PT, R13, R2, PT ;  /* 0x000000020d00720c */ /* 0x000fe20003f46070 */
[----:B0-----:R-:W-:Y:S01]  /*0140*/  @!P0 IMAD.WIDE.U32 R18, R11, 0x2, R18 ;  /* 0x000000020b128825 */ /* 0x001fe200078e0012 */
[----:B------:R-:W-:-:S04]  /*0150*/  PRMT R11, RZ, 0x7610, R11 ;  /* 0x00007610ff0b7816 */ /* 0x000fc8000000000b */
[----:B------:R-:W2:Y:S07]  /*0160*/  @!P0 LDG.E.U16 R23, desc[UR4][R18.64] ;  /* 0x0000000412178981 */ /* 0x000eae000c1e1500 */
[----:B------:R-:W-:Y:S01]  /*0170*/  @!P2 IMAD.IADD R25, R0, 0x1, R13 ;  /* 0x000000010019a824 */ /* 0x000fe200078e020d */
[----:B------:R-:W0:Y:S01]  /*0180*/  @!P2 LDC.64 R14, c[0x0][0x3a0] ;  /* 0x0000e800ff0eab82 */ /* 0x000e220000000a00 */
[----:B------:R-:W-:Y:S02]  /*0190*/  @!P2 VIADD R13, R13, 0x80 ;  /* 0x000000800d0da836 */ /* 0x000fe40000000000 */
[----:B-1----:R-:W-:-:S03]  /*01a0*/  @!P1 IMAD.WIDE.U32 R16, R21, 0x2, R16 ;  /* 0x0000000215109825 */ /* 0x002fc600078e0010 */
[----:B------:R-:W-:Y:S02]  /*01b0*/  ISETP.GE.U32.AND P0, PT, R13, R2, PT ;  /* 0x000000020d00720c */ /* 0x000fe40003f06070 */
[----:B------:R1:W3:Y:S01]  /*01c0*/  @!P1 LDG.E.U16 R11, desc[UR4][R16.64] ;  /* 0x00000004100b9981 */ /* 0x0002e2000c1e1500 */
[----:B------:R-:W-:-:S10]  /*01d0*/  PRMT R26, RZ, 0x7610, R26 ;  /* 0x00007610ff1a7816 */ /* 0x000fd4000000001a */
[----:B------:R-:W4:Y:S01]  /*01e0*/  @!P0 LDC.64 R20, c[0x0][0x3a0] ;  /* 0x0000e800ff148b82 */ /* 0x000f220000000a00 */
[----:B------:R-:W-:Y:S02]  /*01f0*/  @!P0 IMAD.IADD R27, R0, 0x1, R13 ;  /* 0x00000001001b8824 */ /* 0x000fe400078e020d */
[----:B------:R-:W-:Y:S02]  /*0200*/  @!P0 VIADD R13, R13, 0x80 ;  /* 0x000000800d0d8836 */ /* 0x000fe40000000000 */
[----:B0-----:R-:W-:-:S03]  /*0210*/  @!P2 IMAD.WIDE.U32 R24, R25, 0x2, R14 ;  /* 0x000000021918a825 */ /* 0x001fc600078e000e */
[----:B------:R-:W-:Y:S02]  /*0220*/  ISETP.GE.U32.AND P4, PT, R13, R2, PT ;  /* 0x000000020d00720c */ /* 0x000fe40003f86070 */
[----:B------:R0:W5:Y:S01]  /*0230*/  @!P2 LDG.E.U16 R26, desc[UR4][R24.64] ;  /* 0x00000004181aa981 */ /* 0x000162000c1e1500 */
[----:B-1----:R-:W-:-:S10]  /*0240*/  PRMT R16, RZ, 0x7610, R16 ;  /* 0x00007610ff107816 */ /* 0x002fd40000000010 */
[----:B------:R-:W1:Y:S01]  /*0250*/  @!P4 LDC.64 R14, c[0x0][0x3a0] ;  /* 0x0000e800ff0ecb82 */ /* 0x000e620000000a00 */
[----:B----4-:R-:W-:-:S05]  /*0260*/  @!P0 IMAD.WIDE.U32 R18, R27, 0x2, R20 ;  /* 0x000000021b128825 */ /* 0x010fca00078e0014 */
[----:B------:R4:W5:Y:S01]  /*0270*/  @!P0 LDG.E.U16 R16, desc[UR4][R18.64] ;  /* 0x0000000412108981 */ /* 0x000962000c1e1500 */
[----:B------:R-:W-:-:S04]  /*0280*/  @!P4 IMAD.IADD R17, R0, 0x1, R13 ;  /* 0x000000010011c824 */ /* 0x000fc800078e020d */
[----:B-1----:R-:W-:Y:S01]  /*0290*/  @!P4 IMAD.WIDE.U32 R14, R17, 0x2, R14 ;  /* 0x00000002110ec825 */ /* 0x002fe200078e000e */
[----:B------:R-:W-:-:S06]  /*02a0*/  PRMT R17, RZ, 0x7610, R17 ;  /* 0x00007610ff117816 */ /* 0x000fcc0000000011 */
[----:B------:R1:W5:Y:S01]  /*02b0*/  @!P4 LDG.E.U16 R17, desc[UR4][R14.64] ;  /* 0x000000040e11c981 */ /* 0x000362000c1e1500 */
[C---:B------:R-:W-:Y:S01]  /*02c0*/  ISETP.GE.U32.AND P0, PT, R3.reuse, R2, PT ;  /* 0x000000020300720c */ /* 0x040fe20003f06070 */
[----:B------:R-:W-:-:S05]  /*02d0*/  VIADD R21, R3, 0x80 ;  /* 0x0000008003157836 */ /* 0x000fca0000000000 */
[----:B------:R-:W-:Y:S02]  /*02e0*/  ISETP.GE.U32.AND P3, PT, R21, R2, PT ;  /* 0x000000021500720c */ /* 0x000fe40003f66070 */
[----:B------:R-:W-:Y:S02]  /*02f0*/  PLOP3.LUT P2, PT, PT, PT, PT, 0x80, 0x8 ;  /* 0x000000000008781c */ /* 0x000fe40003f4f070 */
[----:B0-----:R-:W-:-:S03]  /*0300*/  P2R R24, PR, RZ, 0x1 ;  /* 0x00000001ff187803 */ /* 0x001fc60000000000 */
[----:B----4-:R-:W0:Y:S08]  /*0310*/  @!P0 LDC R18, c[0x0][0x388] ;  /* 0x0000e200ff128b82 */ /* 0x010e300000000800 */
[----:B------:R-:W4:Y:S01]  /*0320*/  @!P3 LDC R28, c[0x0][0x388] ;  /* 0x0000e200ff1cbb82 */ /* 0x000f220000000800 */
[----:B-1----:R-:W-:Y:S02]  /*0330*/  VIADD R15, R3, 0x180 ;  /* 0x00000180030f7836 */ /* 0x002fe40000000000 */
[----:B------:R-:W-:Y:S01]  /*0340*/  @!P4 VIADD R13, R13, 0x80 ;  /* 0x000000800d0dc836 */ /* 0x000fe20000000000 */
[----:B------:R-:W-:Y:S01]  /*0350*/  PLOP3.LUT P4, PT, PT, PT, PT, 0x80, 0x8 ;  /* 0x000000000008781c */ /* 0x000fe20003f8f070 */
[----:B--2---:R-:W-:-:S05]  /*0360*/  @!P0 IMAD.U32 R23, R23, 0x10000, RZ ;  /* 0x0001000017178824 */ /* 0x004fca00078e00ff */
[----:B------:R-:W-:-:S04]  /*0370*/  @!P0 FSETP.GT.FTZ.AND P1, PT, R23, RZ, PT ;  /* 0x000000ff1700820b */ /* 0x000fc80003f34000 */
[----:B------:R-:W-:Y:S02]  /*0380*/  @!P0 PLOP3.LUT P2, PT, P1, PT, PT, 0x80, 0x8 ;  /* 0x000000000008881c */ /* 0x000fe40000f4f070 */
[----:B------:R-:W-:Y:S01]  /*0390*/  ISETP.GE.U32.AND P0, PT, R21, R2, PT ;  /* 0x000000021500720c */ /* 0x000fe20003f06070 */
[----:B---3--:R-:W-:Y:S02]  /*03a0*/  @!P3 IMAD.U32 R25, R11, 0x10000, RZ ;  /* 0x000100000b19b824 */ /* 0x008fe400078e00ff */
[----:B------:R-:W-:-:S03]  /*03b0*/  VIADD R11, R3, 0x100 ;  /* 0x00000100030b7836 */ /* 0x000fc60000000000 */
[----:B------:R-:W-:Y:S02]  /*03c0*/  @!P3 FSETP.GT.FTZ.AND P5, PT, R25, RZ, PT ;  /* 0x000000ff1900b20b */ /* 0x000fe40003fb4000 */
[----:B------:R-:W-:Y:S02]  /*03d0*/  ISETP.GE.U32.AND P1, PT, R11, R2, PT ;  /* 0x000000020b00720c */ /* 0x000fe40003f26070 */
[----:B------:R-:W-:-:S03]  /*03e0*/  PLOP3.LUT P3, PT, PT, PT, PT, 0x80, 0x8 ;  /* 0x000000000008781c */ /* 0x000fc60003f6f070 */
[----:B------:R-:W-:Y:S01]  /*03f0*/  @!P0 PLOP3.LUT P3, PT, P5, PT, PT, 0x80, 0x8 ;  /* 0x000000000008881c */ /* 0x000fe20002f6f070 */
[----:B0-----:R-:W-:Y:S01]  /*0400*/  @!P2 FMUL.FTZ R23, R23, R18 ;  /* 0x000000121717a220 */ /* 0x001fe20000410000 */
[----:B------:R-:W-:-:S06]  /*0410*/  ISETP.GE.U32.AND P2, PT, R15, R2, PT ;  /* 0x000000020f00720c */ /* 0x000fcc0003f46070 */
[----:B------:R-:W0:Y:S01]  /*0420*/  @!P1 LDC R27, c[0x0][0x388] ;  /* 0x0000e200ff1b9b82 */ /* 0x000e220000000800 */
[----:B-----5:R-:W-:-:S04]  /*0430*/  @!P1 IMAD.U32 R20, R26, 0x10000, RZ ;  /* 0x000100001a149824 */ /* 0x020fc800078e00ff */
[----:B----4-:R-:W-:Y:S01]  /*0440*/  @!P3 FMUL.FTZ R25, R25, R28 ;  /* 0x0000001c1919b220 */ /* 0x010fe20000410000 */
[----:B------:R-:W-:Y:S02]  /*0450*/  @!P1 FSETP.GT.FTZ.AND P3, PT, R20, RZ, PT ;  /* 0x000000ff1400920b */ /* 0x000fe40003f74000 */
[----:B------:R-:W-:Y:S01]  /*0460*/  PLOP3.LUT P5, PT, PT, PT, PT, 0x80, 0x8 ;  /* 0x000000000008781c */ /* 0x000fe20003faf070 */
[----:B------:R-:W1:Y:S01]  /*0470*/  @!P2 LDC R14, c[0x0][0x388] ;  /* 0x0000e200ff0eab82 */ /* 0x000e620000000800 */
[----:B------:R-:W-:Y:S02]  /*0480*/  @!P1 PLOP3.LUT P5, PT, P3, PT, PT, 0x80, 0x8 ;  /* 0x000000000008981c */ /* 0x000fe40001faf070 */
[----:B------:R-:W-:Y:S01]  /*0490*/  IADD3 R15, PT, PT, R3, 0x200, RZ ;  /* 0x00000200030f7810 */ /* 0x000fe20007ffe0ff */
[----:B------:R-:W-:-:S05]  /*04a0*/  @!P2 IMAD.U32 R19, R16, 0x10000, RZ ;  /* 0x000100001013a824 */ /* 0x000fca00078e00ff */
[----:B------:R-:W-:-:S05]  /*04b0*/  @!P2 FSETP.GT.FTZ.AND P3, PT, R19, RZ, PT ;  /* 0x000000ff1300a20b */ /* 0x000fca0003f74000 */
[----:B0-----:R-:W-:Y:S01]  /*04c0*/  @!P5 FMUL.FTZ R20, R20, R27 ;  /* 0x0000001b1414d220 */ /* 0x001fe20000410000 */
[----:B------:R-:W-:Y:S02]  /*04d0*/  PLOP3.LUT P5, PT, PT, PT, PT, 0x80, 0x8 ;  /* 0x000000000008781c */ /* 0x000fe40003faf070 */
[----:B------:R-:W-:Y:S02]  /*04e0*/  @!P2 PLOP3.LUT P5, PT, P3, PT, PT, 0x80, 0x8 ;  /* 0x000000000008a81c */ /* 0x000fe40001faf070 */
[----:B------:R-:W-:-:S13]  /*04f0*/  ISETP.GE.U32.AND P3, PT, R15, R2, PT ;  /* 0x000000020f00720c */ /* 0x000fda0003f66070 */
[----:B------:R-:W-:Y:S02]  /*0500*/  @!P3 IMAD.U32 R18, R17, 0x10000, RZ ;  /* 0x000100001112b824 */ /* 0x000fe400078e00ff */
[----:B-1----:R-:W-:Y:S01]  /*0510*/  @!P5 FMUL.FTZ R19, R19, R14 ;  /* 0x0000000e1313d220 */ /* 0x002fe20000410000 */
[----:B------:R-:W-:Y:S01]  /*0520*/  PRMT R26, RZ, 0x7610, R26 ;  /* 0x00007610ff1a7816 */ /* 0x000fe2000000001a */
[----:B------:R-:W0:Y:S01]  /*0530*/  @!P3 LDC R27, c[0x0][0x388] ;  /* 0x0000e200ff1bbb82 */ /* 0x000e220000000800 */
[----:B------:R-:W-:-:S04]  /*0540*/  @!P3 FSETP.GT.FTZ.AND P5, PT, R18, RZ, PT ;  /* 0x000000ff1200b20b */ /* 0x000fc80003fb4000 */
[----:B------:R-:W-:Y:S02]  /*0550*/  @!P3 PLOP3.LUT P4, PT, P5, PT, PT, 0x80, 0x8 ;  /* 0x000000000008b81c */ /* 0x000fe40002f8f070 */
[----:B------:R-:W-:-:S13]  /*0560*/  ISETP.GE.U32.AND P5, PT, R13, R2, PT ;  /* 0x000000020d00720c */ /* 0x000fda0003fa6070 */
[----:B------:R-:W1:Y:S01]  /*0570*/  @!P5 LDC.64 R14, c[0x0][0x3a0] ;  /* 0x0000e800ff0edb82 */ /* 0x000e620000000a00 */
[----:B------:R-:W-:-:S04]  /*0580*/  @!P5 IMAD.IADD R17, R0, 0x1, R13 ;  /* 0x000000010011d824 */ /* 0x000fc800078e020d */
[----:B-1----:R-:W-:-:S05]  /*0590*/  @!P5 IMAD.WIDE.U32 R14, R17, 0x2, R14 ;  /* 0x00000002110ed825 */ /* 0x002fca00078e000e */
[----:B------:R-:W2:Y:S01]  /*05a0*/  @!P5 LDG.E.U16 R26, desc[UR4][R14.64] ;  /* 0x000000040e1ad981 */ /* 0x000ea2000c1e1500 */
[----:B------:R-:W-:Y:S02]  /*05b0*/  VIADD R17, R3, 0x280 ;  /* 0x0000028003117836 */ /* 0x000fe40000000000 */
[----:B0-----:R-:W-:-:S03]  /*05c0*/  @!P4 FMUL.FTZ R18, R18, R27 ;  /* 0x0000001b1212c220 */ /* 0x001fc60000410000 */
[----:B------:R-:W-:Y:S01]  /*05d0*/  ISETP.GE.U32.AND P4, PT, R17, R2, PT ;  /* 0x000000021100720c */ /* 0x000fe20003f86070 */
[----:B------:R-:W-:Y:S01]  /*05e0*/  @!P5 VIADD R13, R13, 0x80 ;  /* 0x000000800d0dd836 */ /* 0x000fe20000000000 */
[----:B------:R-:W-:-:S11]  /*05f0*/  PLOP3.LUT P5, PT, PT, PT, PT, 0x80, 0x8 ;  /* 0x000000000008781c */ /* 0x000fd60003faf070 */
[----:B------:R-:W0:Y:S01]  /*0600*/  @!P4 LDC R17, c[0x0][0x388] ;  /* 0x0000e200ff11cb82 */ /* 0x000e220000000800 */
[----:B------:R-:W-:Y:S01]  /*0610*/  PRMT R27, RZ, 0x7610, R27 ;  /* 0x00007610ff1b7816 */ /* 0x000fe2000000001b */
[----:B--2---:R-:W-:-:S05]  /*0620*/  @!P4 IMAD.U32 R26, R26, 0x10000, RZ ;  /* 0x000100001a1ac824 */ /* 0x004fca00078e00ff */
[----:B------:R-:W-:-:S04]  /*0630*/  @!P4 FSETP.GT.FTZ.AND P6, PT, R26, RZ, PT ;  /* 0x000000ff1a00c20b */ /* 0x000fc80003fd4000 */
[----:B------:R-:W-:-:S13]  /*0640*/  @!P4 PLOP3.LUT P5, PT, P6, PT, PT, 0x80, 0x8 ;  /* 0x000000000008c81c */ /* 0x000fda00037af070 */
[----:B0-----:R-:W-:Y:S01]  /*0650*/  @!P5 FMUL.FTZ R26, R26, R17 ;  /* 0x000000111a1ad220 */ /* 0x001fe20000410000 */
[----:B------:R-:W-:-:S13]  /*0660*/  ISETP.GE.U32.AND P5, PT, R13, R2, PT ;  /* 0x000000020d00720c */ /* 0x000fda0003fa6070 */
[----:B------:R-:W0:Y:S01]  /*0670*/  @!P5 LDC.64 R14, c[0x0][0x3a0] ;  /* 0x0000e800ff0edb82 */ /* 0x000e220000000a00 */
[----:B------:R-:W-:Y:S02]  /*0680*/  @!P5 IMAD.IADD R17, R0, 0x1, R13 ;  /* 0x000000010011d824 */ /* 0x000fe400078e020d */
[----:B------:R-:W-:Y:S02]  /*0690*/  @!P5 VIADD R13, R13, 0x80 ;  /* 0x000000800d0dd836 */ /* 0x000fe40000000000 */
[----:B0-----:R-:W-:-:S05]  /*06a0*/  @!P5 IMAD.WIDE.U32 R14, R17, 0x2, R14 ;  /* 0x00000002110ed825 */ /* 0x001fca00078e000e */
[----:B------:R0:W2:Y:S01]  /*06b0*/  @!P5 LDG.E.U16 R27, desc[UR4][R14.64] ;  /* 0x000000040e1bd981 */ /* 0x0000a2000c1e1500 */
[----:B------:R-:W-:-:S13]  /*06c0*/  ISETP.GE.U32.AND P5, PT, R13, R2, PT ;  /* 0x000000020d00720c */ /* 0x000fda0003fa6070 */
[----:B------:R-:W1:Y:S01]  /*06d0*/  @!P5 LDC.64 R16, c[0x0][0x3a0] ;  /* 0x0000e800ff10db82 */ /* 0x000e620000000a00 */
[----:B------:R-:W-:-:S04]  /*06e0*/  @!P5 IMAD.IADD R13, R0, 0x1, R13 ;  /* 0x00000001000dd824 */ /* 0x000fc800078e020d */
[----:B-1----:R-:W-:Y:S01]  /*06f0*/  @!P5 IMAD.WIDE.U32 R16, R13, 0x2, R16 ;  /* 0x000000020d10d825 */ /* 0x002fe200078e0010 */
[----:B------:R-:W-:-:S06]  /*0700*/  PRMT R13, RZ, 0x7610, R13 ;  /* 0x00007610ff0d7816 */ /* 0x000fcc000000000d */
[----:B------:R-:W3:Y:S01]  /*0710*/  @!P5 LDG.E.U16 R13, desc[UR4][R16.64] ;  /* 0x00000004100dd981 */ /* 0x000ee2000c1e1500 */
[----:B------:R-:W-:-:S05]  /*0720*/  VIADD R29, R3, 0x300 ;  /* 0x00000300031d7836 */ /* 0x000fca0000000000 */
[----:B------:R-:W-:Y:S02]  /*0730*/  ISETP.GE.U32.AND P5, PT, R29, R2, PT ;  /* 0x000000021d00720c */ /* 0x000fe40003fa6070 */
[----:B------:R-:W-:-:S11]  /*0740*/  P2R R12, PR, RZ, 0x1 ;  /* 0x00000001ff0c7803 */ /* 0x000fd60000000000 */
[----:B0-----:R-:W0:Y:S01]  /*0750*/  @!P5 LDC R14, c[0x0][0x388] ;  /* 0x0000e200ff0edb82 */ /* 0x001e220000000800 */
[----:B------:R-:W-:Y:S01]  /*0760*/  PLOP3.LUT P6, PT, PT, PT, PT, 0x80, 0x8 ;  /* 0x000000000008781c */ /* 0x000fe20003fcf070 */
[----:B------:R-:W-:Y:S01]  /*0770*/  VIADD R15, R3, 0x380 ;  /* 0x00000380030f7836 */ /* 0x000fe20000000000 */
[----:B------:R-:W-:Y:S01]  /*0780*/  P2R R11, PR, RZ, 0x2 ;  /* 0x00000002ff0b7803 */ /* 0x000fe20000000000 */
[----:B------:R-:W-:Y:S04]  /*0790*/  BSSY.RECONVERGENT B0, `(.L_x_3906) ;  /* 0x0000048000007945 */ /* 0x000fe80003800200 */
[----:B------:R-:W-:Y:S01]  /*07a0*/  BSSY.RELIABLE B1, `(.L_x_3907) ;  /* 0x0000040000017945 */ /* 0x000fe20003800100 */
[----:B------:R-:W-:Y:S02]  /*07b0*/  @!P2 F2FP.BF16.F32.PACK_AB R6, RZ, R19 ;  /* 0x00000013ff06a23e */ /* 0x000fe400000010ff */
[----:B------:R-:W-:-:S02]  /*07c0*/  @!P3 F2FP.BF16.F32.PACK_AB R7, RZ, R18 ;  /* 0x00000012ff07b23e */ /* 0x000fc400000010ff */
[----:B------:R-:W-:Y:S01]  /*07d0*/  @!P4 F2FP.BF16.F32.PACK_AB R8, RZ, R26 ;  /* 0x0000001aff08c23e */ /* 0x000fe200000010ff */
[----:B--2---:R-:W-:-:S05]  /*07e0*/  @!P5 IMAD.U32 R27, R27, 0x10000, RZ ;  /* 0x000100001b1bd824 */ /* 0x004fca00078e00ff */
[----:B------:R-:W-:-:S04]  /*07f0*/  @!P5 FSETP.GT.FTZ.AND P0, PT, R27, RZ, PT ;  /* 0x000000ff1b00d20b */ /* 0x000fc80003f14000 */
[----:B------:R-:W-:-:S13]  /*0800*/  @!P5 PLOP3.LUT P6, PT, P0, PT, PT, 0x80, 0x8 ;  /* 0x000000000008d81c */ /* 0x000fda00007cf070 */
[----:B0-----:R-:W-:Y:S01]  /*0810*/  @!P6 FMUL.FTZ R27, R27, R14 ;  /* 0x0000000e1b1be220 */ /* 0x001fe20000410000 */
[----:B------:R-:W-:Y:S02]  /*0820*/  ISETP.GE.U32.AND P6, PT, R15, R2, PT ;  /* 0x000000020f00720c */ /* 0x000fe40003fc6070 */
[----:B------:R-:W-:-:S11]  /*0830*/  PLOP3.LUT P0, PT, PT, PT, PT, 0x80, 0x8 ;  /* 0x000000000008781c */ /* 0x000fd60003f0f070 */
[----:B---3--:R-:W-:-:S04]  /*0840*/  @!P6 SHF.L.U32 R14, R13, 0x10, RZ ;  /* 0x000000100d0ee819 */ /* 0x008fc800000006ff */
[----:B------:R-:W-:-:S04]  /*0850*/  @!P6 FSETP.GT.FTZ.AND P1, PT, R14, RZ, PT ;  /* 0x000000ff0e00e20b */ /* 0x000fc80003f34000 */
[----:B------:R-:W-:Y:S02]  /*0860*/  @!P6 PLOP3.LUT P0, PT, P1, PT, PT, 0x80, 0x8 ;  /* 0x000000000008e81c */ /* 0x000fe40000f0f070 */
[----:B------:R-:W-:Y:S02]  /*0870*/  ISETP.NE.AND P1, PT, R11, RZ, PT ;  /* 0x000000ff0b00720c */ /* 0x000fe40003f25270 */
[----:B------:R-:W0:Y:S09]  /*0880*/  @!P6 LDC R11, c[0x0][0x388] ;  /* 0x0000e200ff0beb82 */ /* 0x000e320000000800 */
        /* <DEDUP_REMOVED lines=11> */
[----:B------:R-:W-:Y:S02]  /*0940*/  @!P1 F2FP.BF16.F32.PACK_AB R5, RZ, R20 ;  /* 0x00000014ff05923e */ /* 0x000fe400000010ff */
[----:B------:R-:W-:Y:S02]  /*0950*/  @!P5 F2FP.BF16.F32.PACK_AB R9, RZ, R27 ;  /* 0x0000001bff09d23e */ /* 0x000fe400000010ff */
[----:B------:R-:W-:-:S07]  /*0960*/  @!P6 F2FP.BF16.F32.PACK_AB R10, RZ, R14 ;  /* 0x0000000eff0ae23e */ /* 0x000fce00000010ff */
[----:B0-----:R-:W-:Y:S05]  /*0970*/  @P0 BRA `(.L_x_3908) ;  /* 0x0000000000300947 */ /* 0x001fea0003800000 */
[----:B------:R-:W0:Y:S01]  /*0980*/  LDC.64 R12, c[0x0][0x398] ;  /* 0x0000e600ff0c7b82 */ /* 0x000e220000000a00 */
[----:B------:R-:W-:Y:S02]  /*0990*/  IMAD.IADD R11, R0, 0x1, R3 ;  /* 0x00000001000b7824 */ /* 0x000fe400078e0203 */
[----:B------:R-:W-:-:S05]  /*09a0*/  VIADD R3, R3, 0x80 ;  /* 0x0000008003037836 */ /* 0x000fca0000000000 */
        /* <DEDUP_REMOVED lines=9> */
.L_x_3908:
[----:B------:R-:W-:-:S13]  /*0a40*/  ISETP.GE.U32.AND P0, PT, R3, R2, PT ;  /* 0x000000020300720c */ /* 0x000fda0003f06070 */
[----:B------:R-:W-:Y:S05]  /*0a50*/  @P0 BRA `(.L_x_3910) ;  /* 0x0000000000300947 */ /* 0x000fea0003800000 */
[----:B0-----:R-:W0:Y:S01]  /*0a60*/  LDC.64 R4, c[0x0][0x398] ;  /* 0x0000e600ff047b82 */ /* 0x001e220000000a00 */
[----:B------:R-:W-:Y:S02]  /*0a70*/  IMAD.IADD R11, R0, 0x1, R3 ;  /* 0x00000001000b7824 */ /* 0x000fe400078e0203 */
[----:B------:R-:W-:Y:S02]  /*0a80*/  VIADD R3, R3, 0x80 ;  /* 0x0000008003037836 */ /* 0x000fe40000000000 */
[----:B0-----:R-:W-:-:S05]  /*0a90*/  IMAD.WIDE.U32 R4, R11, 0x2, R4 ;  /* 0x000000020b047825 */ /* 0x001fca00078e0004 */
[----:B------:R1:W-:Y:S02]  /*0aa0*/  STG.E.U16 desc[UR4][R4.64], R6 ;  /* 0x0000000604007986 */ /* 0x0003e4000c101504 */
.L_x_3909:
[----:B------:R-:W-:-:S13]  /*0ab0*/  ISETP.GE.U32.AND P0, PT, R3, R2, PT ;  /* 0x000000020300720c */ /* 0x000fda0003f06070 */
[----:B------:R-:W-:Y:S05]  /*0ac0*/  @P0 BRA `(.L_x_3911) ;  /* 0x0000000000340947 */ /* 0x000fea0003800000 */
[----:B01----:R-:W0:Y:S01]  /*0ad0*/  LDC.64 R4, c[0x0][0x398] ;  /* 0x0000e600ff047b82 */ /* 0x003e220000000a00 */
[----:B------:R-:W-:Y:S02]  /*0ae0*/  IMAD.IADD R11, R0, 0x1, R3 ;  /* 0x00000001000b7824 */ /* 0x000fe400078e0203 */
[----:B------:R-:W-:Y:S02]  /*0af0*/  VIADD R3, R3, 0x80 ;  /* 0x0000008003037836 */ /* 0x000fe40000000000 */
[----:B0-----:R-:W-:-:S05]  /*0b00*/  IMAD.WIDE.U32 R4, R11, 0x2, R4 ;  /* 0x000000020b047825 */ /* 0x001fca00078e0004 */
[----:B------:R1:W-:Y:S02]  /*0b10*/  STG.E.U16 desc[UR4][R4.64], R7 ;  /* 0x0000000704007986 */ /* 0x0003e4000c101504 */
.L_x_3910:
[----:B------:R-:W-:-:S13]  /*0b20*/  ISETP.GE.U32.AND P0, PT, R3, R2, PT ;  /* 0x000000020300720c */ /* 0x000fda0003f06070 */
[----:B------:R-:W-:Y:S05]  /*0b30*/  @P0 BREAK.RELIABLE B1 ;  /* 0x0000000000010942 */ /* 0x000fea0003800100 */
[----:B------:R-:W-:Y:S05]  /*0b40*/  @P0 BRA `(.L_x_3912) ;  /* 0x0000000000300947 */ /* 0x000fea0003800000 */
[----:B01----:R-:W0:Y:S01]  /*0b50*/  LDC.64 R4, c[0x0][0x398] ;  /* 0x0000e600ff047b82 */ /* 0x003e220000000a00 */
[----:B------:R-:W-:Y:S02]  /*0b60*/  IMAD.IADD R7, R0, 0x1, R3 ;  /* 0x0000000100077824 */ /* 0x000fe400078e0203 */
[----:B------:R-:W-:Y:S02]  /*0b70*/  VIADD R3, R3, 0x80 ;  /* 0x0000008003037836 */ /* 0x000fe40000000000 */
[----:B0-----:R-:W-:-:S05]  /*0b80*/  IMAD.WIDE.U32 R4, R7, 0x2, R4 ;  /* 0x0000000207047825 */ /* 0x001fca00078e0004 */
[----:B------:R2:W-:Y:S02]  /*0b90*/  STG.E.U16 desc[UR4][R4.64], R8 ;  /* 0x0000000804007986 */ /* 0x0005e4000c101504 */
.L_x_3911:
[----:B------:R-:W-:Y:S05]  /*0ba0*/  BSYNC.RELIABLE B1 ;  /* 0x0000000000017941 */ /* 0x000fea0003800100 */
.L_x_3907:
[----:B------:R-:W-:-:S13]  /*0bb0*/  ISETP.GE.U32.AND P0, PT, R3, R2, PT ;  /* 0x000000020300720c */ /* 0x000fda0003f06070 */
[----:B012---:R-:W0:Y:S01]  /*0bc0*/  @!P0 LDC.64 R4, c[0x0][0x398] ;  /* 0x0000e600ff048b82 */ /* 0x007e220000000a00 */
[----:B------:R-:W-:Y:S01]  /*0bd0*/  @!P0 IADD3 R7, PT, PT, R0, R3, RZ ;  /* 0x0000000300078210 */ /* 0x000fe20007ffe0ff */
[----:B------:R-:W-:-:S04]  /*0be0*/  @!P0 VIADD R3, R3, 0x80 ;  /* 0x0000008003038836 */ /* 0x000fc80000000000 */
[----:B0-----:R-:W-:-:S05]  /*0bf0*/  @!P0 IMAD.WIDE.U32 R4, R7, 0x2, R4 ;  /* 0x0000000207048825 */ /* 0x001fca00078e0004 */
[----:B------:R2:W-:Y:S02]  /*0c00*/  @!P0 STG.E.U16 desc[UR4][R4.64], R9 ;  /* 0x0000000904008986 */ /* 0x0005e4000c101504 */
.L_x_3912:
[----:B------:R-:W-:Y:S05]  /*0c10*/  BSYNC.RECONVERGENT B0 ;  /* 0x0000000000007941 */ /* 0x000fea0003800200 */
.L_x_3906:
[----:B------:R-:W-:Y:S05]  /*0c20*/  WARPSYNC.ALL ;  /* 0x0000000000007948 */ /* 0x000fea0003800000 */
[----:B------:R-:W-:-:S13]  /*0c30*/  ISETP.GE.U32.AND P0, PT, R3, R2, PT ;  /* 0x000000020300720c */ /* 0x000fda0003f06070 */
[----:B------:R-:W-:Y:S05]  /*0c40*/  @P0 EXIT ;  /* 0x000000000000094d */ /* 0x000fea0003800000 */
[----:B012---:R-:W0:Y:S01]  /*0c50*/  LDC.64 R4, c[0x0][0x398] ;  /* 0x0000e600ff047b82 */ /* 0x007e220000000a00 */
[----:B------:R-:W-:-:S04]  /*0c60*/  IMAD.IADD R3, R0, 0x1, R3 ;  /* 0x0000000100037824 */ /* 0x000fc800078e0203 */
[----:B0-----:R-:W-:-:S05]  /*0c70*/  IMAD.WIDE.U32 R2, R3, 0x2, R4 ;  /* 0x0000000203027825 */ /* 0x001fca00078e0004 */
[----:B------:R-:W-:Y:S01]  /*0c80*/  STG.E.U16 desc[UR4][R2.64], R10 ;  /* 0x0000000a02007986 */ /* 0x000fe2000c101504 */
[----:B------:R-:W-:Y:S05]  /*0c90*/  EXIT ;  /* 0x000000000000794d */ /* 0x000fea0003800000 */
.L_x_3905:
[----:B------:R-:W0:Y:S01]  /*0ca0*/  S2R R15, SR_TID.X ;  /* 0x00000000000f7919 */ /* 0x000e220000002100 */
[----:B------:R-:W1:Y:S01]  /*0cb0*/  LDC.64 R2, c[0x0][0x3a0] ;  /* 0x0000e800ff027b82 */ /* 0x000e620000000a00 */
[----:B------:R-:W2:Y:S01]  /*0cc0*/  LDCU UR6, c[0x0][0x388] ;  /* 0x00007100ff0677ac */ /* 0x000ea20008000800 */
[----:B-1----:R-:W-:-:S04]  /*0cd0*/  IMAD.WIDE.U32 R2, R0, 0x2, R2 ;  /* 0x0000000200027825 */ /* 0x002fc800078e0002 */
[----:B0-----:R-:W-:Y:S02]  /*0ce0*/  IMAD.WIDE.U32 R4, R15, 0x4, R2 ;  /* 0x000000040f047825 */ /* 0x001fe400078e0002 */
[----:B------:R-:W0:Y:S03]  /*0cf0*/  LDC.64 R2, c[0x0][0x398] ;  /* 0x0000e600ff027b82 */ /* 0x000e260000000a00 */
[----:B------:R-:W3:Y:S04]  /*0d00*/  LDG.E R6, desc[UR4][R4.64] ;  /* 0x0000000404067981 */ /* 0x000ee8000c1e1900 */
[----:B------:R-:W4:Y:S04]  /*0d10*/  LDG.E R7, desc[UR4][R4.64+0x200] ;  /* 0x0002000404077981 */ /* 0x000f28000c1e1900 */
[----:B------:R-:W5:Y:S04]  /*0d20*/  LDG.E R9, desc[UR4][R4.64+0x400] ;  /* 0x0004000404097981 */ /* 0x000f68000c1e1900 */
[----:B------:R1:W2:Y:S01]  /*0d30*/  LDG.E R10, desc[UR4][R4.64+0x600] ;  /* 0x00060004040a7981 */ /* 0x0002a2000c1e1900 */
[----:B0-----:R-:W-:-:S04]  /*0d40*/  IMAD.WIDE.U32 R2, R0, 0x2, R2 ;  /* 0x0000000200027825 */ /* 0x001fc800078e0002 */
[----:B------:R-:W-:-:S04]  /*0d50*/  IMAD.WIDE.U32 R2, R15, 0x4, R2 ;  /* 0x000000040f027825 */ /* 0x000fc800078e0002 */
[C---:B---3--:R-:W-:Y:S01]  /*0d60*/  IMAD.U32 R11, R6.reuse, 0x10000, RZ ;  /* 0x00010000060b7824 */ /* 0x048fe200078e00ff */
[----:B------:R-:W-:Y:S02]  /*0d70*/  PRMT R6, R6, 0x7632, R6 ;  /* 0x0000763206067816 */ /* 0x000fe40000000006 */
[C---:B----4-:R-:W-:Y:S01]  /*0d80*/  PRMT R8, R7.reuse, 0x7632, R8 ;  /* 0x0000763207087816 */ /* 0x050fe20000000008 */
[----:B------:R-:W-:Y:S01]  /*0d90*/  IMAD.U32 R12, R7, 0x10000, RZ ;  /* 0x00010000070c7824 */ /* 0x000fe200078e00ff */
[----:B------:R-:W-:Y:S01]  /*0da0*/  FSETP.GT.FTZ.AND P4, PT, R11, RZ, PT ;  /* 0x000000ff0b00720b */ /* 0x000fe20003f94000 */
[----:B------:R-:W-:Y:S01]  /*0db0*/  IMAD.U32 R6, R6, 0x10000, RZ ;  /* 0x0001000006067824 */ /* 0x000fe200078e00ff */
[C---:B-----5:R-:W-:Y:S01]  /*0dc0*/  PRMT R7, R9.reuse, 0x7632, R7 ;  /* 0x0000763209077816 */ /* 0x060fe20000000007 */
[----:B------:R-:W-:Y:S01]  /*0dd0*/  IMAD.U32 R13, R9, 0x10000, RZ ;  /* 0x00010000090d7824 */ /* 0x000fe200078e00ff */
[----:B------:R-:W-:Y:S01]  /*0de0*/  FSETP.GT.FTZ.AND P3, PT, R12, RZ, PT ;  /* 0x000000ff0c00720b */ /* 0x000fe20003f74000 */
[----:B-1----:R-:W-:Y:S01]  /*0df0*/  IMAD.U32 R5, R8, 0x10000, RZ ;  /* 0x0001000008057824 */ /* 0x002fe200078e00ff */
[C---:B--2---:R-:W-:Y:S01]  /*0e00*/  PRMT R9, R10.reuse, 0x7632, R9 ;  /* 0x000076320a097816 */ /* 0x044fe20000000009 */
[----:B------:R-:W-:Y:S01]  /*0e10*/  IMAD.U32 R10, R10, 0x10000, RZ ;  /* 0x000100000a0a7824 */ /* 0x000fe200078e00ff */
[----:B------:R-:W-:Y:S01]  /*0e20*/  FSETP.GT.FTZ.AND P2, PT, R13, RZ, PT ;  /* 0x000000ff0d00720b */ /* 0x000fe20003f54000 */
[----:B------:R-:W-:Y:S01]  /*0e30*/  IMAD.U32 R4, R7, 0x10000, RZ ;  /* 0x0001000007047824 */ /* 0x000fe200078e00ff */
[----:B------:R-:W-:Y:S01]  /*0e40*/  FSETP.GT.FTZ.AND P1, PT, R6, RZ, PT ;  /* 0x000000ff0600720b */ /* 0x000fe20003f34000 */
[----:B------:R-:W-:Y:S01]  /*0e50*/  IMAD.U32 R9, R9, 0x10000, RZ ;  /* 0x0001000009097824 */ /* 0x000fe200078e00ff */
[----:B------:R-:W-:Y:S01]  /*0e60*/  FSETP.GT.FTZ.AND P0, PT, R10, RZ, PT ;  /* 0x000000ff0a00720b */ /* 0x000fe20003f14000 */
[----:B------:R-:W-:Y:S01]  /*0e70*/  @!P4 FMUL.FTZ R11, R11, UR6 ;  /* 0x000000060b0bcc20 */ /* 0x000fe20008410000 */
[----:B------:R-:W-:-:S02]  /*0e80*/  FSETP.GT.FTZ.AND P4, PT, R5, RZ, PT ;  /* 0x000000ff0500720b */ /* 0x000fc40003f94000 */
[----:B------:R-:W-:Y:S01]  /*0e90*/  FSETP.GT.FTZ.AND P5, PT, R4, RZ, PT ;  /* 0x000000ff0400720b */ /* 0x000fe20003fb4000 */
[----:B------:R-:W-:Y:S01]  /*0ea0*/  @!P3 FMUL.FTZ R12, R12, UR6 ;  /* 0x000000060c0cbc20 */ /* 0x000fe20008410000 */
[----:B------:R-:W-:-:S03]  /*0eb0*/  FSETP.GT.FTZ.AND P6, PT, R9, RZ, PT ;  /* 0x000000ff0900720b */ /* 0x000fc60003fd4000 */
[----:B------:R-:W-:Y:S02]  /*0ec0*/  @!P2 FMUL.FTZ R13, R13, UR6 ;  /* 0x000000060d0dac20 */ /* 0x000fe40008410000 */
[----:B------:R-:W-:Y:S02]  /*0ed0*/  @!P1 FMUL.FTZ R6, R6, UR6 ;  /* 0x0000000606069c20 */ /* 0x000fe40008410000 */
[----:B------:R-:W-:Y:S02]  /*0ee0*/  @!P0 FMUL.FTZ R10, R10, UR6 ;  /* 0x000000060a0a8c20 */ /* 0x000fe40008410000 */
[----:B------:R-:W-:Y:S01]  /*0ef0*/  @!P4 FMUL.FTZ R5, R5, UR6 ;  /* 0x000000060505cc20 */ /* 0x000fe20008410000 */
[----:B------:R-:W-:Y:S01]  /*0f00*/  F2FP.BF16.F32.PACK_AB R11, R6, R11 ;  /* 0x0000000b060b723e */ /* 0x000fe200000010ff */
[----:B------:R-:W-:Y:S02]  /*0f10*/  @!P5 FMUL.FTZ R4, R4, UR6 ;  /* 0x000000060404dc20 */ /* 0x000fe40008410000 */
[----:B------:R-:W-:Y:S01]  /*0f20*/  @!P6 FMUL.FTZ R9, R9, UR6 ;  /* 0x000000060909ec20 */ /* 0x000fe20008410000 */
[----:B------:R-:W-:Y:S01]  /*0f30*/  F2FP.BF16.F32.PACK_AB R5, R5, R12 ;  /* 0x0000000c0505723e */ /* 0x000fe200000010ff */
[----:B------:R-:W-:Y:S01]  /*0f40*/  STG.E desc[UR4][R2.64], R11 ;  /* 0x0000000b02007986 */ /* 0x000fe2000c101904 */
[----:B------:R-:W-:-:S02]  /*0f50*/  F2FP.BF16.F32.PACK_AB R13, R4, R13 ;  /* 0x0000000d040d723e */ /* 0x000fc400000010ff */
[----:B------:R-:W-:Y:S01]  /*0f60*/  F2FP.BF16.F32.PACK_AB R9, R9, R10 ;  /* 0x0000000a0909723e */ /* 0x000fe200000010ff */
[----:B------:R-:W-:Y:S04]  /*0f70*/  STG.E desc[UR4][R2.64+0x200], R5 ;  /* 0x0002000502007986 */ /* 0x000fe8000c101904 */
[----:B------:R-:W-:Y:S04]  /*0f80*/  STG.E desc[UR4][R2.64+0x400], R13 ;  /* 0x0004000d02007986 */ /* 0x000fe8000c101904 */
[----:B------:R-:W-:Y:S01]  /*0f90*/  STG.E desc[UR4][R2.64+0x600], R9 ;  /* 0x0006000902007986 */ /* 0x000fe2000c101904 */
[----:B------:R-:W-:Y:S05]  /*0fa0*/  EXIT ;  /* 0x000000000000794d */ /* 0x000fea0003800000 */
.L_x_3913:
        /* <DEDUP_REMOVED lines=13> */
.L_x_5684:


//--------------------- .text._ZN2at6native29vectorized_elementwise_kernelILi4EZZZNS0_66_GLOBAL__N__d53a5ca4_28_ActivationLeakyReluKernel_cu_9e10b42f_310617leaky_relu_kernelERNS_18TensorIteratorBaseERKN3c106ScalarEENKUlvE_clEvENKUlvE2_clEvEUlNS5_8BFloat16EE_St5arrayIPcLm2EEEEviT0_T1_ --------------------------
	.section	.text._ZN2at6native29vectorized_elementwise_kernelILi4EZZZNS0_66_GLOBAL__N__d53a5ca4_28_ActivationLeakyReluKernel_cu_9e10b42f_310617leaky_relu_kernelERNS_18TensorIteratorBaseERKN3c106ScalarEENKUlvE_clEvENKUlvE2_clEvEUlNS5_8BFloat16EE_St5arrayIPcLm2EEEEviT0_T1_,"ax",@progbits
	.align	128
        .global         _ZN2at6native29vectorized_elementwise_kernelILi4EZZZNS0_66_GLOBAL__N__d53a5ca4_28_ActivationLeakyReluKernel_cu_9e10b42f_310617leaky_relu_kernelERNS_18TensorIteratorBaseERKN3c106ScalarEENKUlvE_clEvENKUlvE2_clEvEUlNS5_8BFloat16EE_St5arrayIPcLm2EEEEviT0_T1_
        .type           _ZN2at6native29vectorized_elementwise_kernelILi4EZZZNS0_66_GLOBAL__N__d53a5ca4_28_ActivationLeakyReluKernel_cu_9e10b42f_310617leaky_relu_kernelERNS_18TensorIteratorBaseERKN3c106ScalarEENKUlvE_clEvENKUlvE2_clEvEUlNS5_8BFloat16EE_St5arrayIPcLm2EEEEviT0_T1_,@function
        .size           _ZN2at6native29vectorized_elementwise_kernelILi4EZZZNS0_66_GLOBAL__N__d53a5ca4_28_ActivationLeakyReluKernel_cu_9e10b42f_310617leaky_relu_kernelERNS_18TensorIteratorBaseERKN3c106ScalarEENKUlvE_clEvENKUlvE2_clEvEUlNS5_8BFloat16EE_St5arrayIPcLm2EEEEviT0_T1_,(.L_x_5685 - _ZN2at6native29vectorized_elementwise_kernelILi4EZZZNS0_66_GLOBAL__N__d53a5ca4_28_ActivationLeakyReluKernel_cu_9e10b42f_310617leaky_relu_kernelERNS_18TensorIteratorBaseERKN3c106ScalarEENKUlvE_clEvENKUlvE2_clEvEUlNS5_8BFloat16EE_St5arrayIPcLm2EEEEviT0_T1_)
        .other          _ZN2at6native29vectorized_elementwise_kernelILi4EZZZNS0_66_GLOBAL__N__d53a5ca4_28_ActivationLeakyReluKernel_cu_9e10b42f_310617leaky_relu_kernelERNS_18TensorIteratorBaseERKN3c106ScalarEENKUlvE_clEvENKUlvE2_clEvEUlNS5_8BFloat16EE_St5arrayIPcLm2EEEEviT0_T1_,@"STO_CUDA_ENTRY STV_DEFAULT"
_ZN2at6native29vectorized_elementwise_kernelILi4EZZZNS0_66_GLOBAL__N__d53a5ca4_28_ActivationLeakyReluKernel_cu_9e10b42f_310617leaky_relu_kernelERNS_18TensorIteratorBaseERKN3c106ScalarEENKUlvE_clEvENKUlvE2_clEvEUlNS5_8BFloat16EE_St5arrayIPcLm2EEEEviT0_T1_:
.text._ZN2at6native29vectorized_elementwise_kernelILi4EZZZNS0_66_GLOBAL__N__d53a5ca4_28_ActivationLeakyReluKernel_cu_9e10b42f_310617leaky_relu_kernelERNS_18TensorIteratorBaseERKN3c106ScalarEENKUlvE_clEvENKUlvE2_clEvEUlNS5_8BFloat16EE_St5arrayIPcLm2EEEEviT0_T1_:
        /* <DEDUP_REMOVED lines=164> */
.L_x_3917:
[----:B------:R-:W-:-:S13]  /*0a40*/  ISETP.GE.U32.AND P0, PT, R3, R2, PT ;  /* 0x000000020300720c */ /* 0x000fda0003f06070 */
[----:B------:R-:W-:Y:S05]  /*0a50*/  @P0 BRA `(.L_x_3919) ;  /* 0x0000000000300947 */ /* 0x000fea0003800000 */
[----:B0-----:R-:W0:Y:S01]  /*0a60*/  LDC.64 R4, c[0x0][0x398] ;  /* 0x0000e600ff047b82 */ /* 0x001e220000000a00 */
[----:B------:R-:W-:Y:S02]  /*0a70*/  IMAD.IADD R11, R0, 0x1, R3 ;  /* 0x00000001000b7824 */ /* 0x000fe400078e0203 */
[----:B------:R-:W-:Y:S02]  /*0a80*/  VIADD R3, R3, 0x80 ;  /* 0x0000008003037836 */ /* 0x000fe40000000000 */
[----:B0-----:R-:W-:-:S05]  /*0a90*/  IMAD.WIDE.U32 R4, R11, 0x2, R4 ;  /* 0x000000020b047825 */ /* 0x001fca00078e0004 */
[----:B------:R1:W-:Y:S02]  /*0aa0*/  STG.E.U16 desc[UR4][R4.64], R6 ;  /* 0x0000000604007986 */ /* 0x0003e4000c101504 */
.L_x_3918:
[----:B------:R-:W-:-:S13]  /*0ab0*/  ISETP.GE.U32.AND P0, PT, R3, R2, PT ;  /* 0x000000020300720c */ /* 0x000fda0003f06070 */
[----:B------:R-:W-:Y:S05]  /*0ac0*/  @P0 BRA `(.L_x_3920) ;  /* 0x0000000000340947 */ /* 0x000fea0003800000 */
[----:B01----:R-:W0:Y:S01]  /*0ad0*/  LDC.64 R4, c[0x0][0x398] ;  /* 0x0000e600ff047b82 */ /* 0x003e220000000a00 */
[----:B------:R-:W-:Y:S02]  /*0ae0*/  IMAD.IADD R11, R0, 0x1, R3 ;  /* 0x00000001000b7824 */ /* 0x000fe400078e0203 */
[----:B------:R-:W-:Y:S02]  /*0af0*/  VIADD R3, R3, 0x80 ;  /* 0x0000008003037836 */ /* 0x000fe40000000000 */
[----:B0-----:R-:W-:-:S05]  /*0b00*/  IMAD.WIDE.U32 R4, R11, 0x2, R4 ;  /* 0x000000020b047825 */ /* 0x001fca00078e0004 */
[----:B------:R1:W-:Y:S02]  /*0b10*/  STG.E.U16 desc[UR4][R4.64], R7 ;  /* 0x0000000704007986 */ /* 0x0003e4000c101504 */
.L_x_3919:
        /* <DEDUP_REMOVED lines=8> */
.L_x_3920:
[----:B------:R-:W-:Y:S05]  /*0ba0*/  BSYNC.RELIABLE B1 ;  /* 0x0000000000017941 */ /* 0x000fea0003800100 */
.L_x_3916:
[----:B------:R-:W-:-:S13]  /*0bb0*/  ISETP.GE.U32.AND P0, PT, R3, R2, PT ;  /* 0x000000020300720c */ /* 0x000fda0003f06070 */
[----:B012---:R-:W0:Y:S01]  /*0bc0*/  @!P0 LDC.64 R4, c[0x0][0x398] ;  /* 0x0000e600ff048b82 */ /* 0x007e220000000a00 */
[----:B------:R-:W-:Y:S01]  /*0bd0*/  @!P0 IADD3 R7, PT, PT, R0, R3, RZ ;  /* 0x0000000300078210 */ /* 0x000fe20007ffe0ff */
[----:B------:R-:W-:-:S04]  /*0be0*/  @!P0 VIADD R3, R3, 0x80 ;  /* 0x0000008003038836 */ /* 0x000fc80000000000 */
[----:B0-----:R-:W-:-:S05]  /*0bf0*/  @!P0 IMAD.WIDE.U32 R4, R7, 0x2, R4 ;  /* 0x0000000207048825 */ /* 0x001fca00078e0004 */
[----:B------:R2:W-:Y:S02]  /*0c00*/  @!P0 STG.E.U16 desc[UR4][R4.64], R9 ;  /* 0x0000000904008986 */ /* 0x0005e4000c101504 */
.L_x_3921:
[----:B------:R-:W-:Y:S05]  /*0c10*/  BSYNC.RECONVERGENT B0 ;  /* 0x0000000000007941 */ /* 0x000fea0003800200 */
.L_x_3915:
        /* <DEDUP_REMOVED lines=8> */
.L_x_3914:
[----:B------:R-:W0:Y:S01]  /*0ca0*/  S2R R15, SR_TID.X ;  /* 0x00000000000f7919 */ /* 0x000e220000002100 */
[----:B------:R-:W1:Y:S01]  /*0cb0*/  LDC.64 R2, c[0x0][0x3a0] ;  /* 0x0000e800ff027b82 */ /* 0x000e620000000a00 */
[----:B------:R-:W2:Y:S01]  /*0cc0*/  LDCU UR6, c[0x0][0x388] ;  /* 0x00007100ff0677ac */ /* 0x000ea20008000800 */
[----:B-1----:R-:W-:-:S04]  /*0cd0*/  IMAD.WIDE.U32 R2, R0, 0x2, R2 ;  /* 0x0000000200027825 */ /* 0x002fc800078e0002 */
[----:B0-----:R-:W-:Y:S02]  /*0ce0*/  IMAD.WIDE.U32 R4, R15, 0x8, R2 ;  /* 0x000000080f047825 */ /* 0x001fe400078e0002 */
[----:B------:R-:W0:Y:S03]  /*0cf0*/  LDC.64 R2, c[0x0][0x398] ;  /* 0x0000e600ff027b82 */ /* 0x000e260000000a00 */
[----:B------:R-:W3:Y:S04]  /*0d00*/  LDG.E.64 R8, desc[UR4][R4.64] ;  /* 0x0000000404087981 */ /* 0x000ee8000c1e1b00 */
[----:B------:R1:W4:Y:S01]  /*0d10*/  LDG.E.64 R12, desc[UR4][R4.64+0x400] ;  /* 0x00040004040c7981 */ /* 0x000322000c1e1b00 */
[----:B0-----:R-:W-:-:S04]  /*0d20*/  IMAD.WIDE.U32 R2, R0, 0x2, R2 ;  /* 0x0000000200027825 */ /* 0x001fc800078e0002 */
[----:B------:R-:W-:-:S04]  /*0d30*/  IMAD.WIDE.U32 R2, R15, 0x8, R2 ;  /* 0x000000080f027825 */ /* 0x000fc800078e0002 */
[C---:B---3--:R-:W-:Y:S01]  /*0d40*/  IMAD.U32 R10, R8.reuse, 0x10000, RZ ;  /* 0x00010000080a7824 */ /* 0x048fe200078e00ff */
[----:B------:R-:W-:Y:S01]  /*0d50*/  PRMT R6, R8, 0x7632, R6 ;  /* 0x0000763208067816 */ /* 0x000fe20000000006 */
[C---:B------:R-:W-:Y:S01]  /*0d60*/  IMAD.U32 R11, R9.reuse, 0x10000, RZ ;  /* 0x00010000090b7824 */ /* 0x040fe200078e00ff */
[----:B------:R-:W-:Y:S02]  /*0d70*/  PRMT R7, R9, 0x7632, R7 ;  /* 0x0000763209077816 */ /* 0x000fe40000000007 */
[----:B------:R-:W-:Y:S01]  /*0d80*/  FSETP.GT.FTZ.AND P3, PT, R10, RZ, PT ;  /* 0x000000ff0a00720b */ /* 0x000fe20003f74000 */
[----:B-1----:R-:W-:Y:S01]  /*0d90*/  IMAD.U32 R5, R6, 0x10000, RZ ;  /* 0x0001000006057824 */ /* 0x002fe200078e00ff */
[C---:B----4-:R-:W-:Y:S01]  /*0da0*/  PRMT R8, R12.reuse, 0x7632, R8 ;  /* 0x000076320c087816 */ /* 0x050fe20000000008 */
[----:B------:R-:W-:Y:S01]  /*0db0*/  IMAD.U32 R4, R7, 0x10000, RZ ;  /* 0x0001000007047824 */ /* 0x000fe200078e00ff */
[----:B------:R-:W-:Y:S01]  /*0dc0*/  PRMT R9, R13, 0x7632, R9 ;  /* 0x000076320d097816 */ /* 0x000fe20000000009 */
[----:B------:R-:W-:Y:S01]  /*0dd0*/  IMAD.U32 R12, R12, 0x10000, RZ ;  /* 0x000100000c0c7824 */ /* 0x000fe200078e00ff */
[----:B------:R-:W-:Y:S01]  /*0de0*/  FSETP.GT.FTZ.AND P2, PT, R11, RZ, PT ;  /* 0x000000ff0b00720b */ /* 0x000fe20003f54000 */
[----:B------:R-:W-:Y:S01]  /*0df0*/  IMAD.U32 R13, R13, 0x10000, RZ ;  /* 0x000100000d0d7824 */ /* 0x000fe200078e00ff */
[----:B------:R-:W-:Y:S01]  /*0e00*/  FSETP.GT.FTZ.AND P4, PT, R4, RZ, PT ;  /* 0x000000ff0400720b */ /* 0x000fe20003f94000 */
[----:B------:R-:W-:Y:S01]  /*0e10*/  IMAD.U32 R7, R8, 0x10000, RZ ;  /* 0x0001000008077824 */ /* 0x000fe200078e00ff */
[----:B------:R-:W-:Y:S01]  /*0e20*/  FSETP.GT.FTZ.AND P1, PT, R12, RZ, PT ;  /* 0x000000ff0c00720b */ /* 0x000fe20003f34000 */
[----:B------:R-:W-:Y:S01]  /*0e30*/  IMAD.U32 R6, R9, 0x10000, RZ ;  /* 0x0001000009067824 */ /* 0x000fe200078e00ff */
[----:B------:R-:W-:Y:S01]  /*0e40*/  FSETP.GT.FTZ.AND P0, PT, R13, RZ, PT ;  /* 0x000000ff0d00720b */ /* 0x000fe20003f14000 */
[----:B--2---:R-:W-:Y:S01]  /*0e50*/  @!P3 FMUL.FTZ R10, R10, UR6 ;  /* 0x000000060a0abc20 */ /* 0x004fe20008410000 */
[----:B------:R-:W-:-:S02]  /*0e60*/  FSETP.GT.FTZ.AND P3, PT, R5, RZ, PT ;  /* 0x000000ff0500720b */ /* 0x000fc40003f74000 */
[----:B------:R-:W-:Y:S02]  /*0e70*/  FSETP.GT.FTZ.AND P5, PT, R7, RZ, PT ;  /* 0x000000ff0700720b */ /* 0x000fe40003fb4000 */
[----:B------:R-:W-:Y:S01]  /*0e80*/  FSETP.GT.FTZ.AND P6, PT, R6, RZ, PT ;  /* 0x000000ff0600720b */ /* 0x000fe20003fd4000 */
[----:B------:R-:W-:Y:S02]  /*0e90*/  @!P2 FMUL.FTZ R11, R11, UR6 ;  /* 0x000000060b0bac20 */ /* 0x000fe40008410000 */
[----:B------:R-:W-:Y:S02]  /*0ea0*/  @!P4 FMUL.FTZ R4, R4, UR6 ;  /* 0x000000060404cc20 */ /* 0x000fe40008410000 */
[----:B------:R-:W-:Y:S02]  /*0eb0*/  @!P1 FMUL.FTZ R12, R12, UR6 ;  /* 0x000000060c0c9c20 */ /* 0x000fe40008410000 */
[----:B------:R-:W-:Y:S01]  /*0ec0*/  @!P0 FMUL.FTZ R13, R13, UR6 ;  /* 0x000000060d0d8c20 */ /* 0x000fe20008410000 */
[----:B------:R-:W-:Y:S01]  /*0ed0*/  F2FP.BF16.F32.PACK_AB R11, R4, R11 ;  /* 0x0000000b040b723e */ /* 0x000fe200000010ff */
[----:B------:R-:W-:-:S02]  /*0ee0*/  @!P3 FMUL.FTZ R5, R5, UR6 ;  /* 0x000000060505bc20 */ /* 0x000fc40008410000 */
[----:B------:R-:W-:Y:S02]  /*0ef0*/  @!P5 FMUL.FTZ R7, R7, UR6 ;  /* 0x000000060707dc20 */ /* 0x000fe40008410000 */
[----:B------:R-:W-:Y:S01]  /*0f00*/  @!P6 FMUL.FTZ R6, R6, UR6 ;  /* 0x000000060606ec20 */ /* 0x000fe20008410000 */
[----:B------:R-:W-:Y:S02]  /*0f10*/  F2FP.BF16.F32.PACK_AB R10, R5, R10 ;  /* 0x0000000a050a723e */ /* 0x000fe400000010ff */
[----:B------:R-:W-:Y:S02]  /*0f20*/  F2FP.BF16.F32.PACK_AB R12, R7, R12 ;  /* 0x0000000c070c723e */ /* 0x000fe400000010ff */
[----:B------:R-:W-:Y:S01]  /*0f30*/  F2FP.BF16.F32.PACK_AB R13, R6, R13 ;  /* 0x0000000d060d723e */ /* 0x000fe200000010ff */
[----:B------:R-:W-:Y:S04]  /*0f40*/  STG.E.64 desc[UR4][R2.64], R10 ;  /* 0x0000000a02007986 */ /* 0x000fe8000c101b04 */
[----:B------:R-:W-:Y:S01]  /*0f50*/  STG.E.64 desc[UR4][R2.64+0x400], R12 ;  /* 0x0004000c02007986 */ /* 0x000fe2000c101b04 */
[----:B------:R-:W-:Y:S05]  /*0f60*/  EXIT ;  /* 0x000000000000794d */ /* 0x000fea0003800000 */
.L_x_3922:
        /* <DEDUP_REMOVED lines=9> */
.L_x_5685:


//--------------------- .text._ZN2at6native29vectorized_elementwise_kernelILi8EZZZNS0_66_GLOBAL__N__d53a5ca4_28_ActivationLeakyReluKernel_cu_9e10b42f_310617leaky_relu_kernelERNS_18TensorIteratorBaseERKN3c106ScalarEENKUlvE_clEvENKUlvE2_clEvEUlNS5_8BFloat16EE_St5arrayIPcLm2EEEEviT0_T1_ --------------------------
	.section	.text._ZN2at6native29vectorized_elementwise_kernelILi8EZZZNS0_66_GLOBAL__N__d53a5ca4_28_ActivationLeakyReluKernel_cu_9e10b42f_310617leaky_relu_kernelERNS_18TensorIteratorBaseERKN3c106ScalarEENKUlvE_clEvENKUlvE2_clEvEUlNS5_8BFloat16EE_St5arrayIPcLm2EEEEviT0_T1_,"ax",@progbits
	.align	128
        .global         _ZN2at6native29vectorized_elementwise_kernelILi8EZZZNS0_66_GLOBAL__N__d53a5ca4_28_ActivationLeakyReluKernel_cu_9e10b42f_310617leaky_relu_kernelERNS_18TensorIteratorBaseERKN3c106ScalarEENKUlvE_clEvENKUlvE2_clEvEUlNS5_8BFloat16EE_St5arrayIPcLm2EEEEviT0_T1_
        .type           _ZN2at6native29vectorized_elementwise_kernelILi8EZZZNS0_66_GLOBAL__N__d53a5ca4_28_ActivationLeakyReluKernel_cu_9e10b42f_310617leaky_relu_kernelERNS_18TensorIteratorBaseERKN3c106ScalarEENKUlvE_clEvENKUlvE2_clEvEUlNS5_8BFloat16EE_St5arrayIPcLm2EEEEviT0_T1_,@function
        .size           _ZN2at6native29vectorized_elementwise_kernelILi8EZZZNS0_66_GLOBAL__N__d53a5ca4_28_ActivationLeakyReluKernel_cu_9e10b42f_310617leaky_relu_kernelERNS_18TensorIteratorBaseERKN3c106ScalarEENKUlvE_clEvENKUlvE2_clEvEUlNS5_8BFloat16EE_St5arrayIPcLm2EEEEviT0_T1_,(.L_x_5686 - _ZN2at6native29vectorized_elementwise_kernelILi8EZZZNS0_66_GLOBAL__N__d53a5ca4_28_ActivationLeakyReluKernel_cu_9e10b42f_310617leaky_relu_kernelERNS_18TensorIteratorBaseERKN3c106ScalarEENKUlvE_clEvENKUlvE2_clEvEUlNS5_8BFloat16EE_St5arrayIPcLm2EEEEviT0_T1_)
        .other          _ZN2at6native29vectorized_elementwise_kernelILi8EZZZNS0_66_GLOBAL__N__d53a5ca4_28_ActivationLeakyReluKernel_cu_9e10b42f_310617leaky_relu_kernelERNS_18TensorIteratorBaseERKN3c106ScalarEENKUlvE_clEvENKUlvE2_clEvEUlNS5_8BFloat16EE_St5arrayIPcLm2EEEEviT0_T1_,@"STO_CUDA_ENTRY STV_DEFAULT"
_ZN2at6native29vectorized_elementwise_kernelILi8EZZZNS0_66_GLOBAL__N__d53a5ca4_28_ActivationLeakyReluKernel_cu_9e10b42f_310617leaky_relu_kernelERNS_18TensorIteratorBaseERKN3c106ScalarEENKUlvE_clEvENKUlvE2_clEvEUlNS5_8BFloat16EE_St5arrayIPcLm2EEEEviT0_T1_:
.text._ZN2at6native29vectorized_elementwise_kernelILi8EZZZNS0_66_GLOBAL__N__d53a5ca4_28_ActivationLeakyReluKernel_cu_9e10b42f_310617leaky_relu_kernelERNS_18TensorIteratorBaseERKN3c106ScalarEENKUlvE_clEvENKUlvE2_clEvEUlNS5_8BFloat16EE_St5arrayIPcLm2EEEEviT0_T1_:
[----:B------:R-:W-:Y:S01]  /*0000*/  LDC R1, c[0x0][0x37c] ;  /* 0x0000df00ff017b82 */ /* 0x000fe20000000800 */
[----:B------:R-:W-:Y:S05]  /*0010*/  EXIT ;  /* 0x000000000000794d */ /* 0x000fea0003800000 */
.L_x_3923:
        /* <DEDUP_REMOVED lines=14> */
.L_x_5686:


//--------------------- .text._ZN2at6native18elementwise_kernelILi128ELi4EZNS0_15gpu_kernel_implIZZZNS0_66_GLOBAL__N__d53a5ca4_28_ActivationLeakyReluKernel_cu_9e10b42f_310617leaky_relu_kernelERNS_18TensorIteratorBaseERKN3c106ScalarEENKUlvE_clEvENKUlvE1_clEvEUlNS6_4HalfEE_EEvS5_RKT_EUliE_EEviT1_ --------------------------
	.section	.text._ZN2at6native18elementwise_kernelILi128ELi4EZNS0_15gpu_kernel_implIZZZNS0_66_GLOBAL__N__d53a5ca4_28_ActivationLeakyReluKernel_cu_9e10b42f_310617leaky_relu_kernelERNS_18TensorIteratorBaseERKN3c106ScalarEENKUlvE_clEvENKUlvE1_clEvEUlNS6_4HalfEE_EEvS5_RKT_EUliE_EEviT1_,"ax",@progbits
	.align	128
        .global         _ZN2at6native18elementwise_kernelILi128ELi4EZNS0_15gpu_kernel_implIZZZNS0_66_GLOBAL__N__d53a5ca4_28_ActivationLeakyReluKernel_cu_9e10b42f_310617leaky_relu_kernelERNS_18TensorIteratorBaseERKN3c106ScalarEENKUlvE_clEvENKUlvE1_clEvEUlNS6_4HalfEE_EEvS5_RKT_EUliE_EEviT1_
        .type           _ZN2at6native18elementwise_kernelILi128ELi4EZNS0_15gpu_kernel_implIZZZNS0_66_GLOBAL__N__d53a5ca4_28_ActivationLeakyReluKernel_cu_9e10b42f_310617leaky_relu_kernelERNS_18TensorIteratorBaseERKN3c106ScalarEENKUlvE_clEvENKUlvE1_clEvEUlNS6_4HalfEE_EEvS5_RKT_EUliE_EEviT1_,@function
        .size           _ZN2at6native18elementwise_kernelILi128ELi4EZNS0_15gpu_kernel_implIZZZNS0_66_GLOBAL__N__d53a5ca4_28_ActivationLeakyReluKernel_cu_9e10b42f_310617leaky_relu_kernelERNS_18TensorIteratorBaseERKN3c106ScalarEENKUlvE_clEvENKUlvE1_clEvEUlNS6_4HalfEE_EEvS5_RKT_EUliE_EEviT1_,(.L_x_5687 - _ZN2at6native18elementwise_kernelILi128ELi4EZNS0_15gpu_kernel_implIZZZNS0_66_GLOBAL__N__d53a5ca4_28_ActivationLeakyReluKernel_cu_9e10b42f_310617leaky_relu_kernelERNS_18TensorIteratorBaseERKN3c106ScalarEENKUlvE_clEvENKUlvE1_clEvEUlNS6_4HalfEE_EEvS5_RKT_EUliE_EEviT1_)
        .other          _ZN2at6native18elementwise_kernelILi128ELi4EZNS0_15gpu_kernel_implIZZZNS0_66_GLOBAL__N__d53a5ca4_28_ActivationLeakyReluKernel_cu_9e10b42f_310617leaky_relu_kernelERNS_18TensorIteratorBaseERKN3c106ScalarEENKUlvE_clEvENKUlvE1_clEvEUlNS6_4HalfEE_EEvS5_RKT_EUliE_EEviT1_,@"STO_CUDA_ENTRY STV_DEFAULT"
_ZN2at6native18elementwise_kernelILi128ELi4EZNS0_15gpu_kernel_implIZZZNS0_66_GLOBAL__N__d53a5ca4_28_ActivationLeakyReluKernel_cu_9e10b42f_310617leaky_relu_kernelERNS_18TensorIteratorBaseERKN3c106ScalarEENKUlvE_clEvENKUlvE1_clEvEUlNS6_4HalfEE_EEvS5_RKT_EUliE_EEviT1_:
.text._ZN2at6native18elementwise_kernelILi128ELi4EZNS0_15gpu_kernel_implIZZZNS0_66_GLOBAL__N__d53a5ca4_28_ActivationLeakyReluKernel_cu_9e10b42f_310617leaky_relu_kernelERNS_18TensorIteratorBaseERKN3c106ScalarEENKUlvE_clEvENKUlvE1_clEvEUlNS6_4HalfEE_EEvS5_RKT_EUliE_EEviT1_:
        /* <DEDUP_REMOVED lines=22> */
[----:B------:R-:W-:Y:S01]  /*0160*/  HFMA2 R16, -RZ, RZ, 0, 0 ;  /* 0x00000000ff107431 */ /* 0x000fe200000001ff */
[----:B------:R-:W1:Y:S01]  /*0170*/  LDCU UR6, c[0x0][0x38c] ;  /* 0x00007180ff0677ac */ /* 0x000e620008000800 */
[----:B------:R-:W2:Y:S01]  /*0180*/  LDCU.64 UR8, c[0x0][0x4b8] ;  /* 0x00009700ff0877ac */ /* 0x000ea20008000a00 */
[----:B------:R-:W-:Y:S02]  /*0190*/  UISETP.NE.AND UP0, UPT, UR40, URZ, UPT ;  /* 0x000000ff2800728c */ /* 0x000fe4000bf05270 */
[----:B0-----:R-:W-:-:S05]  /*01a0*/  IMAD.HI.U32 R2, R17, UR4, R16 ;  /* 0x0000000411027c27 */ /* 0x001fca000f8e0010 */
[----:B------:R-:W-:-:S05]  /*01b0*/  SHF.R.U32.HI R3, RZ, UR5, R2 ;  /* 0x00000005ff037c19 */ /* 0x000fca0008011602 */
[----:B------:R-:W-:-:S04]  /*01c0*/  IMAD.MOV R0, RZ, RZ, -R3 ;  /* 0x000000ffff007224 */ /* 0x000fc800078e0a03 */
        /* <DEDUP_REMOVED lines=290> */
.L_x_3926:
        /* <DEDUP_REMOVED lines=18> */
.L_x_3930:
[----:B------:R-:W2:Y:S02]  /*1510*/  LDG.E.U8 R2, desc[UR36][R2.64] ;  /* 0x0000002402027981 */ /* 0x000ea4000c1e1100 */
[----:B--2---:R-:W-:-:S04]  /*1520*/  I2FP.F32.U32 R0, R2 ;  /* 0x0000000200007245 */ /* 0x004fc80000201000 */
[----:B------:R-:W-:Y:S01]  /*1530*/  F2FP.F16.F32.PACK_AB R0, RZ, R0 ;  /* 0x00000000ff00723e */ /* 0x000fe200000000ff */
[----:B------:R-:W-:Y:S06]  /*1540*/  BRA `(.L_x_3932) ;  /* 0x0000000c009c7947 */ /* 0x000fec0003800000 */
.L_x_3929:
        /* <DEDUP_REMOVED lines=10> */
.L_x_3934:
[----:B------:R-:W2:Y:S02]  /*15f0*/  LDG.E R2, desc[UR36][R2.64] ;  /* 0x0000002402027981 */ /* 0x000ea4000c1e1900 */
[----:B--2---:R-:W-:-:S04]  /*1600*/  I2FP.F32.S32 R0, R2 ;  /* 0x0000000200007245 */ /* 0x004fc80000201400 */
[----:B------:R-:W-:Y:S01]  /*1610*/  F2FP.F16.F32.PACK_AB R0, RZ, R0 ;  /* 0x00000000ff00723e */ /* 0x000fe200000000ff */
[----:B------:R-:W-:Y:S06]  /*1620*/  BRA `(.L_x_3932) ;  /* 0x0000000c00647947 */ /* 0x000fec0003800000 */
.L_x_3933:
[----:B------:R-:W2:Y:S02]  /*1630*/  LDG.E.U16 R2, desc[UR36][R2.64] ;  /* 0x0000002402027981 */ /* 0x000ea4000c1e1500 */
[----:B--2---:R-:W0:Y:S02]  /*1640*/  I2F.S16 R0, R2 ;  /* 0x0000000200007306 */ /* 0x004e240000101400 */
[----:B0-----:R-:W-:Y:S01]  /*1650*/  F2FP.F16.F32.PACK_AB R0, RZ, R0 ;  /* 0x00000000ff00723e */ /* 0x001fe200000000ff */
[----:B------:R-:W-:Y:S06]  /*1660*/  BRA `(.L_x_3932) ;  /* 0x0000000c00547947 */ /* 0x000fec0003800000 */
.L_x_3928:
        /* <DEDUP_REMOVED lines=9> */
.L_x_3936:
[----:B------:R0:W5:Y:S01]  /*1700*/  LDG.E.U16 R0, desc[UR36][R2.64] ;  /* 0x0000002402007981 */ /* 0x000162000c1e1500 */
[----:B------:R-:W-:Y:S05]  /*1710*/  BRA `(.L_x_3932) ;  /* 0x0000000c00287947 */ /* 0x000fea0003800000 */
.L_x_3935:
        /* <DEDUP_REMOVED lines=9> */
.L_x_3938:
[----:B------:R1:W5:Y:S01]  /*17b0*/  LDG.E.U16 R0, desc[UR36][R2.64] ;  /* 0x0000002402007981 */ /* 0x000362000c1e1500 */
[----:B------:R-:W-:Y:S05]  /*17c0*/  BRA `(.L_x_3932) ;  /* 0x0000000800fc7947 */ /* 0x000fea0003800000 */
.L_x_3937:
        /* <DEDUP_REMOVED lines=12> */
.L_x_3927:
        /* <DEDUP_REMOVED lines=13> */
.L_x_3941:
        /* <DEDUP_REMOVED lines=12> */
.L_x_3940:
        /* <DEDUP_REMOVED lines=27> */
.L_x_3943:
        /* <DEDUP_REMOVED lines=13> */
.L_x_3942:
[----:B------:R-:W2:Y:S02]  /*1ca0*/  LDG.E.U16 R0, desc[UR36][R2.64] ;  /* 0x0000002402007981 */ /* 0x000ea4000c1e1500 */
[----:B--2---:R-:W-:-:S04]  /*1cb0*/  SHF.L.U32 R0, R0, 0x10, RZ ;  /* 0x0000001000007819 */ /* 0x004fc800000006ff */
[----:B------:R-:W-:Y:S01]  /*1cc0*/  F2FP.F16.F32.PACK_AB R0, RZ, R0 ;  /* 0x00000000ff00723e */ /* 0x000fe200000000ff */
[----:B------:R-:W-:Y:S06]  /*1cd0*/  BRA `(.L_x_3932) ;  /* 0x0000000400b87947 */ /* 0x000fec0003800000 */
.L_x_3939:
        /* <DEDUP_REMOVED lines=12> */
.L_x_3946:
        /* <DEDUP_REMOVED lines=21> */
.L_x_3950:
[----:B------:R-:W-:Y:S05]  /*1ef0*/  BSYNC.RECONVERGENT B1 ;  /* 0x0000000000017941 */ /* 0x000fea0003800200 */
.L_x_3949:
[----:B------:R-:W-:Y:S01]  /*1f00*/  IMAD.SHL.U32 R0, R0, 0x100000, RZ ;  /* 0x0010000000007824 */ /* 0x000fe200078e00ff */
[----:B------:R-:W-:-:S04]  /*1f10*/  LEA R2, R2, 0x3b800000, 0x17 ;  /* 0x3b80000002027811 */ /* 0x000fc800078eb8ff */
[----:B------:R-:W-:-:S07]  /*1f20*/  LOP3.LUT R0, R2, R0, R7, 0xfe, !PT ;  /* 0x0000000002007212 */ /* 0x000fce00078efe07 */
.L_x_3948:
[----:B------:R-:W-:Y:S05]  /*1f30*/  BSYNC.RECONVERGENT B0 ;  /* 0x0000000000007941 */ /* 0x000fea0003800200 */
.L_x_3947:
[----:B------:R-:W-:Y:S01]  /*1f40*/  F2FP.F16.F32.PACK_AB R0, RZ, R0 ;  /* 0x00000000ff00723e */ /* 0x000fe200000000ff */
[----:B------:R-:W-:Y:S06]  /*1f50*/  BRA `(.L_x_3932) ;  /* 0x0000000400187947 */ /* 0x000fec0003800000 */
.L_x_3945:
        /* <DEDUP_REMOVED lines=21> */
.L_x_3954:
[----:B------:R-:W-:Y:S05]  /*20b0*/  BSYNC.RECONVERGENT B1 ;  /* 0x0000000000017941 */ /* 0x000fea0003800200 */
.L_x_3953:
[----:B------:R-:W-:Y:S01]  /*20c0*/  IMAD.SHL.U32 R0, R0, 0x200000, RZ ;  /* 0x0020000000007824 */ /* 0x000fe200078e00ff */
[----:B------:R-:W-:-:S04]  /*20d0*/  LEA R2, R2, 0x37800000, 0x17 ;  /* 0x3780000002027811 */ /* 0x000fc800078eb8ff */
[----:B------:R-:W-:-:S07]  /*20e0*/  LOP3.LUT R0, R2, R0, R7, 0xfe, !PT ;  /* 0x0000000002007212 */ /* 0x000fce00078efe07 */
.L_x_3952:
[----:B------:R-:W-:Y:S05]  /*20f0*/  BSYNC.RECONVERGENT B0 ;  /* 0x0000000000007941 */ /* 0x000fea0003800200 */
.L_x_3951:
[----:B------:R-:W-:Y:S01]  /*2100*/  F2FP.F16.F32.PACK_AB R0, RZ, R0 ;  /* 0x00000000ff00723e */ /* 0x000fe200000000ff */
[----:B------:R-:W-:Y:S06]  /*2110*/  BRA `(.L_x_3932) ;  /* 0x0000000000a87947 */ /* 0x000fec0003800000 */
.L_x_3944:
[----:B------:R-:W-:-:S09]  /*2120*/  UISETP.NE.AND UP0, UPT, UR4, 0x1c, UPT ;  /* 0x0000001c0400788c */ /* 0x000fd2000bf05270 */
[----:B------:R-:W-:Y:S05]  /*2130*/  BRA.U !UP0, `(.L_x_3955) ;  /* 0x0000000108947547 */ /* 0x000fea000b800000 */
[----:B------:R-:W-:-:S09]  /*2140*/  UISETP.NE.AND UP0, UPT, UR4, 0x1d, UPT ;  /* 0x0000001d0400788c */ /* 0x000fd2000bf05270 */
[----:B------:R-:W-:Y:S05]  /*2150*/  BRA.U !UP0, `(.L_x_3956) ;  /* 0x00000001087c7547 */ /* 0x000fea000b800000 */
[----:B------:R-:W-:-:S09]  /*2160*/  UISETP.NE.AND UP0, UPT, UR4, 0x2c, UPT ;  /* 0x0000002c0400788c */ /* 0x000fd2000bf05270 */
[----:B------:R-:W-:Y:S05]  /*2170*/  BRA.U !UP0, `(.L_x_3957) ;  /* 0x0000000108487547 */ /* 0x000fea000b800000 */
.L_x_3931:
        /* <DEDUP_REMOVED lines=16> */
.L_x_3958:
[----:B------:R-:W-:Y:S01]  /*2280*/  PRMT R0, RZ, 0x7610, R0 ;  /* 0x00007610ff007816 */ /* 0x000fe20000000000 */
[----:B------:R-:W-:Y:S06]  /*2290*/  BRA `(.L_x_3932) ;  /* 0x0000000000487947 */ /* 0x000fec0003800000 */
.L_x_3957:
        /* <DEDUP_REMOVED lines=8> */
.L_x_3960:
[----:B------:R-:W-:Y:S05]  /*2320*/  BSYNC.RECONVERGENT B0 ;  /* 0x0000000000007941 */ /* 0x000fea0003800200 */
.L_x_3959:
[----:B------:R-:W-:Y:S01]  /*2330*/  F2FP.F16.F32.PACK_AB R0, RZ, R0 ;  /* 0x00000000ff00723e */ /* 0x000fe200000000ff */
[----:B------:R-:W-:Y:S06]  /*2340*/  BRA `(.L_x_3932) ;  /* 0x00000000001c7947 */ /* 0x000fec0003800000 */
.L_x_3956:
[----:B------:R-:W2:Y:S02]  /*2350*/  LDG.E.64 R2, desc[UR36][R2.64] ;  /* 0x0000002402027981 */ /* 0x000ea4000c1e1b00 */
[----:B--2---:R-:W0:Y:S02]  /*2360*/  I2F.U64 R0, R2 ;  /* 0x0000000200007312 */ /* 0x004e240000301000 */
[----:B0-----:R-:W-:Y:S01]  /*2370*/  F2FP.F16.F32.PACK_AB R0, RZ, R0 ;  /* 0x00000000ff00723e */ /* 0x001fe200000000ff */
[----:B------:R-:W-:Y:S06]  /*2380*/  BRA `(.L_x_3932) ;  /* 0x00000000000c7947 */ /* 0x000fec0003800000 */
.L_x_3955:
[----:B------:R-:W2:Y:S02]  /*2390*/  LDG.E R2, desc[UR36][R2.64] ;  /* 0x0000002402027981 */ /* 0x000ea4000c1e1900 */
[----:B--2---:R-:W-:-:S04]  /*23a0*/  I2FP.F32.U32 R0, R2 ;  /* 0x0000000200007245 */ /* 0x004fc80000201000 */
[----:B------:R-:W-:-:S07]  /*23b0*/  F2FP.F16.F32.PACK_AB R0, RZ, R0 ;  /* 0x00000000ff00723e */ /* 0x000fce00000000ff */
.L_x_3932:
[----:B------:R-:W0:Y:S01]  /*23c0*/  LDCU.64 UR6, c[0x0][0x580] ;  /* 0x0000b000ff0677ac */ /* 0x000e220008000a00 */
[----:B-----5:R-:W-:Y:S01]  /*23d0*/  HADD2.F32 R0, -RZ, R0.H0_H0 ;  /* 0x20000000ff007230 */ /* 0x020fe20000004100 */
[----:B------:R-:W2:Y:S04]  /*23e0*/  LDCU UR5, c[0x0][0x590] ;  /* 0x0000b200ff0577ac */ /* 0x000ea80008000800 */
[----:B------:R-:W-:Y:S01]  /*23f0*/  FSETP.GT.FTZ.AND P0, PT, R0, RZ, PT ;  /* 0x000000ff0000720b */ /* 0x000fe20003f14000 */
[----:B------:R-:W-:-:S04]  /*2400*/  UPRMT UR4, UR41, 0x9910, URZ ;  /* 0x0000991029047896 */ /* 0x000fc800080000ff */
        /* <DEDUP_REMOVED lines=18> */
.L_x_3964:
[----:B------:R-:W-:-:S06]  /*2530*/  HADD2.F32 R5, -RZ, R0.H0_H0 ;  /* 0x20000000ff057230 */ /* 0x000fcc0000004100 */
[----:B------:R-:W0:Y:S02]  /*2540*/  F2I.S64.TRUNC R4, R5 ;  /* 0x0000000500047311 */ /* 0x000e24000020d900 */
[----:B0-----:R3:W-:Y:S01]  /*2550*/  STG.E.U8 desc[UR36][R2.64], R4 ;  /* 0x0000000402007986 */ /* 0x0017e2000c101124 */
[----:B------:R-:W-:Y:S05]  /*2560*/  BRA `(.L_x_3966) ;  /* 0x0000000c00707947 */ /* 0x000fea0003800000 */
.L_x_3963:
        /* <DEDUP_REMOVED lines=10> */
.L_x_3968:
[----:B------:R-:W-:-:S04]  /*2610*/  HADD2.F32 R0, -RZ, R0.H0_H0 ;  /* 0x20000000ff007230 */ /* 0x000fc80000004100 */
[----:B------:R-:W0:Y:S02]  /*2620*/  F2I.FTZ.TRUNC.NTZ R5, R0 ;  /* 0x0000000000057305 */ /* 0x000e24000021f100 */
[----:B0-----:R1:W-:Y:S01]  /*2630*/  STG.E desc[UR36][R2.64], R5 ;  /* 0x0000000502007986 */ /* 0x0013e2000c101924 */
[----:B------:R-:W-:Y:S05]  /*2640*/  BRA `(.L_x_3966) ;  /* 0x0000000c00387947 */ /* 0x000fea0003800000 */
.L_x_3967:
[----:B------:R-:W-:-:S04]  /*2650*/  HADD2.F32 R0, -RZ, R0.H0_H0 ;  /* 0x20000000ff007230 */ /* 0x000fc80000004100 */
[----:B------:R-:W0:Y:S02]  /*2660*/  F2I.FTZ.TRUNC.NTZ R5, R0 ;  /* 0x0000000000057305 */ /* 0x000e24000021f100 */
[----:B0-----:R2:W-:Y:S01]  /*2670*/  STG.E.U16 desc[UR36][R2.64], R5 ;  /* 0x0000000502007986 */ /* 0x0015e2000c101524 */
[----:B------:R-:W-:Y:S05]  /*2680*/  BRA `(.L_x_3966) ;  /* 0x0000000c00287947 */ /* 0x000fea0003800000 */
.L_x_3962:
        /* <DEDUP_REMOVED lines=9> */
.L_x_3970:
[----:B------:R0:W-:Y:S01]  /*2720*/  STG.E.U16 desc[UR36][R2.64], R0 ;  /* 0x0000000002007986 */ /* 0x0001e2000c101524 */
[----:B------:R-:W-:Y:S05]  /*2730*/  BRA `(.L_x_3966) ;  /* 0x0000000800fc7947 */ /* 0x000fea0003800000 */
.L_x_3969:
        /* <DEDUP_REMOVED lines=10> */
.L_x_3972:
[----:B------:R-:W-:-:S05]  /*27e0*/  HADD2.F32 R0, -RZ, R0.H0_H0 ;  /* 0x20000000ff007230 */ /* 0x000fca0000004100 */
[----:B------:R-:W-:-:S04]  /*27f0*/  F2FP.F16.F32.PACK_AB R0, RZ, R0 ;  /* 0x00000000ff00723e */ /* 0x000fc800000000ff */
[----:B------:R-:W-:-:S05]  /*2800*/  PRMT R0, R0, 0x5410, RZ ;  /* 0x0000541000007816 */ /* 0x000fca00000000ff */
[----:B------:R0:W-:Y:S01]  /*2810*/  STG.E desc[UR36][R2.64], R0 ;  /* 0x0000000002007986 */ /* 0x0001e2000c101924 */
[----:B------:R-:W-:Y:S05]  /*2820*/  BRA `(.L_x_3966) ;  /* 0x0000000800c07947 */ /* 0x000fea0003800000 */
.L_x_3971:
[----:B------:R-:W-:-:S05]  /*2830*/  HADD2.F32 R4, -RZ, R0.H0_H0 ;  /* 0x20000000ff047230 */ /* 0x000fca0000004100 */
[----:B------:R-:W-:-:S06]  /*2840*/  FMUL.FTZ R4, R4, 1 ;  /* 0x3f80000004047820 */ /* 0x000fcc0000410000 */
[----:B------:R-:W0:Y:S02]  /*2850*/  F2F.F64.F32 R4, R4 ;  /* 0x0000000400047310 */ /* 0x000e240000201800 */
[----:B0-----:R0:W-:Y:S01]  /*2860*/  STG.E.64 desc[UR36][R2.64], R4 ;  /* 0x0000000402007986 */ /* 0x0011e2000c101b24 */
[----:B------:R-:W-:Y:S05]  /*2870*/  BRA `(.L_x_3966) ;  /* 0x0000000800ac7947 */ /* 0x000fea0003800000 */
.L_x_3961:
        /* <DEDUP_REMOVED lines=13> */
.L_x_3975:
[----:B------:R-:W-:Y:S01]  /*2950*/  HADD2.F32 R0, -RZ, R0.H0_H0 ;  /* 0x20000000ff007230 */ /* 0x000fe20000004100 */
[----:B------:R-:W-:-:S04]  /*2960*/  CS2R R6, SRZ ;  /* 0x0000000000067805 */ /* 0x000fc8000001ff00 */
[----:B------:R-:W-:-:S04]  /*2970*/  FMUL.FTZ R0, R0, 1 ;  /* 0x3f80000000007820 */ /* 0x000fc80000410000 */
[----:B------:R-:W0:Y:S02]  /*2980*/  F2F.F64.F32 R4, R0 ;  /* 0x0000000000047310 */ /* 0x000e240000201800 */
[----:B0-----:R0:W-:Y:S01]  /*2990*/  STG.E.128 desc[UR36][R2.64], R4 ;  /* 0x0000000402007986 */ /* 0x0011e2000c101d24 */
[----:B------:R-:W-:Y:S05]  /*29a0*/  BRA `(.L_x_3966) ;  /* 0x0000000800607947 */ /* 0x000fea0003800000 */
.L_x_3974:
        /* <DEDUP_REMOVED lines=19> */
.L_x_3979:
[----:B------:R-:W-:Y:S05]  /*2ae0*/  BSYNC.RECONVERGENT B0 ;  /* 0x0000000000007941 */ /* 0x000fea0003800200 */
.L_x_3978:
[----:B------:R-:W-:-:S05]  /*2af0*/  LOP3.LUT R5, R0, 0x80, R5, 0xf8, !PT ;  /* 0x0000008000057812 */ /* 0x000fca00078ef805 */
[----:B------:R0:W-:Y:S01]  /*2b00*/  STG.E.U8 desc[UR36][R2.64], R5 ;  /* 0x0000000502007986 */ /* 0x0001e2000c101124 */
[----:B------:R-:W-:Y:S05]  /*2b10*/  BRA `(.L_x_3966) ;  /* 0x0000000800047947 */ /* 0x000fea0003800000 */
.L_x_3977:
        /* <DEDUP_REMOVED lines=15> */
.L_x_3981:
[----:B------:R-:W-:Y:S05]  /*2c10*/  BSYNC.RECONVERGENT B0 ;  /* 0x0000000000007941 */ /* 0x000fea0003800200 */
.L_x_3980:
[----:B------:R-:W-:-:S05]  /*2c20*/  LOP3.LUT R5, R0, 0x80, R5, 0xf8, !PT ;  /* 0x0000008000057812 */ /* 0x000fca00078ef805 */
[----:B------:R0:W-:Y:S01]  /*2c30*/  STG.E.U8 desc[UR36][R2.64], R5 ;  /* 0x0000000502007986 */ /* 0x0001e2000c101124 */
[----:B------:R-:W-:Y:S05]  /*2c40*/  BRA `(.L_x_3966) ;  /* 0x0000000400b87947 */ /* 0x000fea0003800000 */
.L_x_3976:
[----:B------:R-:W-:-:S05]  /*2c50*/  HADD2.F32 R0, -RZ, R0.H0_H0 ;  /* 0x20000000ff007230 */ /* 0x000fca0000004100 */
[----:B------:R-:W-:-:S05]  /*2c60*/  F2FP.BF16.F32.PACK_AB R0, RZ, R0 ;  /* 0x00000000ff00723e */ /* 0x000fca00000010ff */
[----:B------:R0:W-:Y:S01]  /*2c70*/  STG.E.U16 desc[UR36][R2.64], R0 ;  /* 0x0000000002007986 */ /* 0x0001e2000c101524 */
[----:B------:R-:W-:Y:S05]  /*2c80*/  BRA `(.L_x_3966) ;  /* 0x0000000400a87947 */ /* 0x000fea0003800000 */
.L_x_3973:
        /* <DEDUP_REMOVED lines=12> */
.L_x_3984:
[----:B------:R-:W-:Y:S01]  /*2d50*/  HADD2.F32 R5, -RZ, R0.H0_H0 ;  /* 0x20000000ff057230 */ /* 0x000fe20000004100 */
[----:B------:R-:W-:Y:S01]  /*2d60*/  BSSY.RECONVERGENT B0, `(.L_x_3985) ;  /* 0x0000014000007945 */ /* 0x000fe20003800200 */
[----:B------:R-:W-:-:S03]  /*2d70*/  MOV R0, 0x80 ;  /* 0x0000008000007802 */ /* 0x000fc60000000f00 */
        /* <DEDUP_REMOVED lines=10> */
.L_x_3987:
[----:B------:R-:W-:-:S04]  /*2e20*/  SHF.R.U32.HI R0, RZ, 0x14, R5 ;  /* 0x00000014ff007819 */ /* 0x000fc80000011605 */
[----:B------:R-:W-:-:S04]  /*2e30*/  LOP3.LUT R0, R0, 0x1, RZ, 0xc0, !PT ;  /* 0x0000000100007812 */ /* 0x000fc800078ec0ff */
[----:B------:R-:W-:-:S04]  /*2e40*/  IADD3 R0, PT, PT, R5, 0x487ffff, R0 ;  /* 0x0487ffff05007810 */ /* 0x000fc80007ffe000 */
[----:B------:R-:W-:-:S04]  /*2e50*/  SHF.R.U32.HI R0, RZ, 0x14, R0 ;  /* 0x00000014ff007819 */ /* 0x000fc80000011600 */
[----:B------:R-:W-:-:S07]  /*2e60*/  LOP3.LUT R4, R0, 0xff, RZ, 0xc0, !PT ;  /* 0x000000ff00047812 */ /* 0x000fce00078ec0ff */
.L_x_3988:
[----:B------:R-:W-:-:S04]  /*2e70*/  SHF.R.U32.HI R5, RZ, 0x18, R5 ;  /* 0x00000018ff057819 */ /* 0x000fc80000011605 */
[----:B------:R-:W-:-:S04]  /*2e80*/  LOP3.LUT R4, R4, 0x80, R5, 0xf8, !PT ;  /* 0x0000008004047812 */ /* 0x000fc800078ef805 */
[----:B------:R-:W-:-:S07]  /*2e90*/  PRMT R0, R4, 0x7610, R0 ;  /* 0x0000761004007816 */ /* 0x000fce0000000000 */
.L_x_3986:
[----:B------:R-:W-:Y:S05]  /*2ea0*/  BSYNC.RECONVERGENT B0 ;  /* 0x0000000000007941 */ /* 0x000fea0003800200 */
.L_x_3985:
[----:B------:R0:W-:Y:S01]  /*2eb0*/  STG.E.U8 desc[UR36][R2.64], R0 ;  /* 0x0000000002007986 */ /* 0x0001e2000c101124 */
[----:B------:R-:W-:Y:S05]  /*2ec0*/  BRA `(.L_x_3966) ;  /* 0x0000000400187947 */ /* 0x000fea0003800000 */
.L_x_3983:
        /* <DEDUP_REMOVED lines=13> */
.L_x_3991:
[----:B------:R-:W-:-:S04]  /*2fa0*/  SHF.R.U32.HI R0, RZ, 0x15, R5 ;  /* 0x00000015ff007819 */ /* 0x000fc80000011605 */
[----:B------:R-:W-:-:S04]  /*2fb0*/  LOP3.LUT R0, R0, 0x1, RZ, 0xc0, !PT ;  /* 0x0000000100007812 */ /* 0x000fc800078ec0ff */
[----:B------:R-:W-:-:S04]  /*2fc0*/  IADD3 R0, PT, PT, R5, 0x88fffff, R0 ;  /* 0x088fffff05007810 */ /* 0x000fc80007ffe000 */
[----:B------:R-:W-:-:S04]  /*2fd0*/  SHF.R.U32.HI R0, RZ, 0x15, R0 ;  /* 0x00000015ff007819 */ /* 0x000fc80000011600 */
[----:B------:R-:W-:-:S07]  /*2fe0*/  LOP3.LUT R4, R0, 0xff, RZ, 0xc0, !PT ;  /* 0x000000ff00047812 */ /* 0x000fce00078ec0ff */
.L_x_3992:
[----:B------:R-:W-:-:S04]  /*2ff0*/  SHF.R.U32.HI R5, RZ, 0x18, R5 ;  /* 0x00000018ff057819 */ /* 0x000fc80000011605 */
[----:B------:R-:W-:-:S04]  /*3000*/  LOP3.LUT R4, R4, 0x80, R5, 0xf8, !PT ;  /* 0x0000008004047812 */ /* 0x000fc800078ef805 */
[----:B------:R-:W-:-:S07]  /*3010*/  PRMT R0, R4, 0x7610, R0 ;  /* 0x0000761004007816 */ /* 0x000fce0000000000 */
.L_x_3990:
[----:B------:R-:W-:Y:S05]  /*3020*/  BSYNC.RECONVERGENT B0 ;  /* 0x0000000000007941 */ /* 0x000fea0003800200 */
.L_x_3989:
[----:B------:R0:W-:Y:S01]  /*3030*/  STG.E.U8 desc[UR36][R2.64], R0 ;  /* 0x0000000002007986 */ /* 0x0001e2000c101124 */
[----:B------:R-:W-:Y:S05]  /*3040*/  BRA `(.L_x_3966) ;  /* 0x0000000000b87947 */ /* 0x000fea0003800000 */
.L_x_3982:
[----:B------:R-:W-:-:S09]  /*3050*/  UISETP.NE.AND UP0, UPT, UR4, 0x1c, UPT ;  /* 0x0000001c0400788c */ /* 0x000fd2000bf05270 */
[----:B------:R-:W-:Y:S05]  /*3060*/  BRA.U !UP0, `(.L_x_3993) ;  /* 0x0000000108a47547 */ /* 0x000fea000b800000 */
[----:B------:R-:W-:-:S09]  /*3070*/  UISETP.NE.AND UP0, UPT, UR4, 0x1d, UPT ;  /* 0x0000001d0400788c */ /* 0x000fd2000bf05270 */
[----:B------:R-:W-:Y:S05]  /*3080*/  BRA.U !UP0, `(.L_x_3994) ;  /* 0x00000001088c7547 */ /* 0x000fea000b800000 */
[----:B------:R-:W-:-:S09]  /*3090*/  UISETP.NE.AND UP0, UPT, UR4, 0x2c, UPT ;  /* 0x0000002c0400788c */ /* 0x000fd2000bf05270 */
[----:B------:R-:W-:Y:S05]  /*30a0*/  BRA.U !UP0, `(.L_x_3995) ;  /* 0x0000000108447547 */ /* 0x000fea000b800000 */
.L_x_3965:
        /* <DEDUP_REMOVED lines=16> */
.L_x_3996:
[----:B------:R-:W-:Y:S05]  /*31b0*/  BRA `(.L_x_3966) ;  /* 0x00000000005c7947 */ /* 0x000fea0003800000 */
.L_x_3995:
        /* <DEDUP_REMOVED lines=16> */
.L_x_3994:
[----:B------:R-:W-:-:S06]  /*32c0*/  HADD2.F32 R4, -RZ, R0.H0_H0 ;  /* 0x20000000ff047230 */ /* 0x000fcc0000004100 */
[----:B------:R-:W0:Y:S02]  /*32d0*/  F2I.U64.TRUNC R4, R4 ;  /* 0x0000000400047311 */ /* 0x000e24000020d800 */
[----:B0-----:R0:W-:Y:S01]  /*32e0*/  STG.E.64 desc[UR36][R2.64], R4 ;  /* 0x0000000402007986 */ /* 0x0011e2000c101b24 */
[----:B------:R-:W-:Y:S05]  /*32f0*/  BRA `(.L_x_3966) ;  /* 0x00000000000c7947 */ /* 0x000fea0003800000 */
.L_x_3993:
[----:B------:R-:W-:-:S04]  /*3300*/  HADD2.F32 R0, -RZ, R0.H0_H0 ;  /* 0x20000000ff007230 */ /* 0x000fc80000004100 */
[----:B------:R-:W0:Y:S02]  /*3310*/  F2I.FTZ.U32.TRUNC.NTZ R5, R0 ;  /* 0x0000000000057305 */ /* 0x000e24000021f000 */
[----:B0-----:R0:W-:Y:S02]  /*3320*/  STG.E desc[UR36][R2.64], R5 ;  /* 0x0000000502007986 */ /* 0x0011e4000c101924 */
.L_x_3966:
[----:B------:R-:W-:-:S07]  /*3330*/  IADD3 R17, PT, PT, R17, 0x80, RZ ;  /* 0x0000008011117810 */ /* 0x000fce0007ffe0ff */
.L_x_3925:
[----:B------:R-:W-:Y:S05]  /*3340*/  BSYNC.RECONVERGENT B6 ;  /* 0x0000000000067941 */ /* 0x000fea0003800200 */
.L_x_3924:
        /* <DEDUP_REMOVED lines=307> */
.L_x_3999:
        /* <DEDUP_REMOVED lines=18> */
.L_x_4003:
[----:B------:R-:W2:Y:S02]  /*47a0*/  LDG.E.U8 R2, desc[UR36][R2.64] ;  /* 0x0000002402027981 */ /* 0x000ea4000c1e1100 */
[----:B--2---:R-:W-:-:S04]  /*47b0*/  I2FP.F32.U32 R0, R2 ;  /* 0x0000000200007245 */ /* 0x004fc80000201000 */
[----:B------:R-:W-:Y:S01]  /*47c0*/  F2FP.F16.F32.PACK_AB R0, RZ, R0 ;  /* 0x00000000ff00723e */ /* 0x000fe200000000ff */
[----:B------:R-:W-:Y:S06]  /*47d0*/  BRA `(.L_x_4005) ;  /* 0x0000000c009c7947 */ /* 0x000fec0003800000 */
.L_x_4002:
        /* <DEDUP_REMOVED lines=10> */
.L_x_4007:
[----:B------:R-:W2:Y:S02]  /*4880*/  LDG.E R2, desc[UR36][R2.64] ;  /* 0x0000002402027981 */ /* 0x000ea4000c1e1900 */
[----:B--2---:R-:W-:-:S04]  /*4890*/  I2FP.F32.S32 R0, R2 ;  /* 0x0000000200007245 */ /* 0x004fc80000201400 */
[----:B------:R-:W-:Y:S01]  /*48a0*/  F2FP.F16.F32.PACK_AB R0, RZ, R0 ;  /* 0x00000000ff00723e */ /* 0x000fe200000000ff */
[----:B------:R-:W-:Y:S06]  /*48b0*/  BRA `(.L_x_4005) ;  /* 0x0000000c00647947 */ /* 0x000fec0003800000 */
.L_x_4006:
[----:B------:R-:W2:Y:S02]  /*48c0*/  LDG.E.U16 R2, desc[UR36][R2.64] ;  /* 0x0000002402027981 */ /* 0x000ea4000c1e1500 */
[----:B--2---:R-:W0:Y:S02]  /*48d0*/  I2F.S16 R0, R2 ;  /* 0x0000000200007306 */ /* 0x004e240000101400 */
[----:B0-----:R-:W-:Y:S01]  /*48e0*/  F2FP.F16.F32.PACK_AB R0, RZ, R0 ;  /* 0x00000000ff00723e */ /* 0x001fe200000000ff */
[----:B------:R-:W-:Y:S06]  /*48f0*/  BRA `(.L_x_4005) ;  /* 0x0000000c00547947 */ /* 0x000fec0003800000 */
.L_x_4001:
        /* <DEDUP_REMOVED lines=9> */
.L_x_4009:
[----:B------:R1:W5:Y:S01]  /*4990*/  LDG.E.U16 R0, desc[UR36][R2.64] ;  /* 0x0000002402007981 */ /* 0x000362000c1e1500 */
[----:B------:R-:W-:Y:S05]  /*49a0*/  BRA `(.L_x_4005) ;  /* 0x0000000c00287947 */ /* 0x000fea0003800000 */
.L_x_4008:
        /* <DEDUP_REMOVED lines=9> */
.L_x_4011:
[----:B------:R0:W5:Y:S01]  /*4a40*/  LDG.E.U16 R0, desc[UR36][R2.64] ;  /* 0x0000002402007981 */ /* 0x000162000c1e1500 */
[----:B------:R-:W-:Y:S05]  /*4a50*/  BRA `(.L_x_4005) ;  /* 0x0000000800fc7947 */ /* 0x000fea0003800000 */
.L_x_4010:
        /* <DEDUP_REMOVED lines=12> */
.L_x_4000:
        /* <DEDUP_REMOVED lines=13> */
.L_x_4014:
        /* <DEDUP_REMOVED lines=12> */
.L_x_4013:
        /* <DEDUP_REMOVED lines=27> */
.L_x_4016:
        /* <DEDUP_REMOVED lines=13> */
.L_x_4015:
[----:B------:R-:W2:Y:S02]  /*4f30*/  LDG.E.U16 R0, desc[UR36][R2.64] ;  /* 0x0000002402007981 */ /* 0x000ea4000c1e1500 */
[----:B--2---:R-:W-:-:S04]  /*4f40*/  SHF.L.U32 R0, R0, 0x10, RZ ;  /* 0x0000001000007819 */ /* 0x004fc800000006ff */
[----:B------:R-:W-:Y:S01]  /*4f50*/  F2FP.F16.F32.PACK_AB R0, RZ, R0 ;  /* 0x00000000ff00723e */ /* 0x000fe200000000ff */
[----:B------:R-:W-:Y:S06]  /*4f60*/  BRA `(.L_x_4005) ;  /* 0x0000000400b87947 */ /* 0x000fec0003800000 */
.L_x_4012:
        /* <DEDUP_REMOVED lines=12> */
.L_x_4019:
        /* <DEDUP_REMOVED lines=21> */
.L_x_4023:
[----:B------:R-:W-:Y:S05]  /*5180*/  BSYNC.RECONVERGENT B1 ;  /* 0x0000000000017941 */ /* 0x000fea0003800200 */
.L_x_4022:
[----:B------:R-:W-:Y:S01]  /*5190*/  IMAD.SHL.U32 R0, R0, 0x100000, RZ ;  /* 0x0010000000007824 */ /* 0x000fe200078e00ff */
[----:B------:R-:W-:-:S04]  /*51a0*/  LEA R2, R2, 0x3b800000, 0x17 ;  /* 0x3b80000002027811 */ /* 0x000fc800078eb8ff */
[----:B------:R-:W-:-:S07]  /*51b0*/  LOP3.LUT R0, R2, R0, R7, 0xfe, !PT ;  /* 0x0000000002007212 */ /* 0x000fce00078efe07 */
.L_x_4021:
[----:B------:R-:W-:Y:S05]  /*51c0*/  BSYNC.RECONVERGENT B0 ;  /* 0x0000000000007941 */ /* 0x000fea0003800200 */
.L_x_4020:
[----:B------:R-:W-:Y:S01]  /*51d0*/  F2FP.F16.F32.PACK_AB R0, RZ, R0 ;  /* 0x00000000ff00723e */ /* 0x000fe200000000ff */
[----:B------:R-:W-:Y:S06]  /*51e0*/  BRA `(.L_x_4005) ;  /* 0x0000000400187947 */ /* 0x000fec0003800000 */
.L_x_4018:
        /* <DEDUP_REMOVED lines=21> */
.L_x_4027:
[----:B------:R-:W-:Y:S05]  /*5340*/  BSYNC.RECONVERGENT B1 ;  /* 0x0000000000017941 */ /* 0x000fea0003800200 */
.L_x_4026:
[----:B------:R-:W-:Y:S01]  /*5350*/  IMAD.SHL.U32 R0, R0, 0x200000, RZ ;  /* 0x0020000000007824 */ /* 0x000fe200078e00ff */
[----:B------:R-:W-:-:S04]  /*5360*/  LEA R2, R2, 0x37800000, 0x17 ;  /* 0x3780000002027811 */ /* 0x000fc800078eb8ff */
[----:B------:R-:W-:-:S07]  /*5370*/  LOP3.LUT R0, R2, R0, R7, 0xfe, !PT ;  /* 0x0000000002007212 */ /* 0x000fce00078efe07 */
.L_x_4025:
[----:B------:R-:W-:Y:S05]  /*5380*/  BSYNC.RECONVERGENT B0 ;  /* 0x0000000000007941 */ /* 0x000fea0003800200 */
.L_x_4024:
[----:B------:R-:W-:Y:S01]  /*5390*/  F2FP.F16.F32.PACK_AB R0, RZ, R0 ;  /* 0x00000000ff00723e */ /* 0x000fe200000000ff */
[----:B------:R-:W-:Y:S06]  /*53a0*/  BRA `(.L_x_4005) ;  /* 0x0000000000a87947 */ /* 0x000fec0003800000 */
.L_x_4017:
        /* <DEDUP_REMOVED lines=14> */
.L_x_4031:
[----:B------:R-:W-:Y:S05]  /*5490*/  BSYNC.RECONVERGENT B0 ;  /* 0x0000000000007941 */ /* 0x000fea0003800200 */
.L_x_4030:
[----:B------:R-:W-:Y:S01]  /*54a0*/  F2FP.F16.F32.PACK_AB R0, RZ, R0 ;  /* 0x00000000ff00723e */ /* 0x000fe200000000ff */
[----:B------:R-:W-:Y:S06]  /*54b0*/  BRA `(.L_x_4005) ;  /* 0x0000000000647947 */ /* 0x000fec0003800000 */
.L_x_4004:
        /* <DEDUP_REMOVED lines=16> */
.L_x_4032:
[----:B------:R-:W-:Y:S01]  /*55c0*/  PRMT R0, RZ, 0x7610, R0 ;  /* 0x00007610ff007816 */ /* 0x000fe20000000000 */
[----:B------:R-:W-:Y:S06]  /*55d0*/  BRA `(.L_x_4005) ;  /* 0x00000000001c7947 */ /* 0x000fec0003800000 */
.L_x_4029:
[----:B------:R-:W2:Y:S02]  /*55e0*/  LDG.E.64 R2, desc[UR36][R2.64] ;  /* 0x0000002402027981 */ /* 0x000ea4000c1e1b00 */
[----:B--2---:R-:W0:Y:S02]  /*55f0*/  I2F.U64 R0, R2 ;  /* 0x0000000200007312 */ /* 0x004e240000301000 */
[----:B0-----:R-:W-:Y:S01]  /*5600*/  F2FP.F16.F32.PACK_AB R0, RZ, R0 ;  /* 0x00000000ff00723e */ /* 0x001fe200000000ff */
[----:B------:R-:W-:Y:S06]  /*5610*/  BRA `(.L_x_4005) ;  /* 0x00000000000c7947 */ /* 0x000fec0003800000 */
.L_x_4028:
[----:B------:R-:W2:Y:S02]  /*5620*/  LDG.E R2, desc[UR36][R2.64] ;  /* 0x0000002402027981 */ /* 0x000ea4000c1e1900 */
[----:B--2---:R-:W-:-:S04]  /*5630*/  I2FP.F32.U32 R0, R2 ;  /* 0x0000000200007245 */ /* 0x004fc80000201000 */
[----:B------:R-:W-:-:S07]  /*5640*/  F2FP.F16.F32.PACK_AB R0, RZ, R0 ;  /* 0x00000000ff00723e */ /* 0x000fce00000000ff */
.L_x_4005:
        /* <DEDUP_REMOVED lines=23> */
.L_x_4036:
[----:B------:R-:W-:-:S06]  /*57c0*/  HADD2.F32 R5, -RZ, R0.H0_H0 ;  /* 0x20000000ff057230 */ /* 0x000fcc0000004100 */
[----:B------:R-:W0:Y:S02]  /*57d0*/  F2I.S64.TRUNC R4, R5 ;  /* 0x0000000500047311 */ /* 0x000e24000020d900 */
[----:B0-----:R0:W-:Y:S01]  /*57e0*/  STG.E.U8 desc[UR36][R2.64], R4 ;  /* 0x0000000402007986 */ /* 0x0011e2000c101124 */
[----:B------:R-:W-:Y:S05]  /*57f0*/  BRA `(.L_x_4038) ;  /* 0x0000000c006c7947 */ /* 0x000fea0003800000 */
.L_x_4035:
        /* <DEDUP_REMOVED lines=10> */
.L_x_4040:
[----:B------:R-:W-:-:S04]  /*58a0*/  HADD2.F32 R0, -RZ, R0.H0_H0 ;  /* 0x20000000ff007230 */ /* 0x000fc80000004100 */
[----:B------:R-:W0:Y:S02]  /*58b0*/  F2I.FTZ.TRUNC.NTZ R5, R0 ;  /* 0x0000000000057305 */ /* 0x000e24000021f100 */
[----:B0-----:R0:W-:Y:S01]  /*58c0*/  STG.E desc[UR36][R2.64], R5 ;  /* 0x0000000502007986 */ /* 0x0011e2000c101924 */
[----:B------:R-:W-:Y:S05]  /*58d0*/  BRA `(.L_x_4038) ;  /* 0x0000000c00347947 */ /* 0x000fea0003800000 */
.L_x_4039:
[----:B------:R-:W-:-:S04]  /*58e0*/  HADD2.F32 R0, -RZ, R0.H0_H0 ;  /* 0x20000000ff007230 */ /* 0x000fc80000004100 */
[----:B------:R-:W0:Y:S02]  /*58f0*/  F2I.FTZ.TRUNC.NTZ R5, R0 ;  /* 0x0000000000057305 */ /* 0x000e24000021f100 */
[----:B0-----:R0:W-:Y:S01]  /*5900*/  STG.E.U16 desc[UR36][R2.64], R5 ;  /* 0x0000000502007986 */ /* 0x0011e2000c101524 */
[----:B------:R-:W-:Y:S05]  /*5910*/  BRA `(.L_x_4038) ;  /* 0x0000000c00247947 */ /* 0x000fea0003800000 */
.L_x_4034:
        /* <DEDUP_REMOVED lines=9> */
.L_x_4042:
[----:B------:R0:W-:Y:S01]  /*59b0*/  STG.E.U16 desc[UR36][R2.64], R0 ;  /* 0x0000000002007986 */ /* 0x0001e2000c101524 */
[----:B------:R-:W-:Y:S05]  /*59c0*/  BRA `(.L_x_4038) ;  /* 0x0000000800f87947 */ /* 0x000fea0003800000 */
.L_x_4041:
[----:B------:R-:W-:-:S09]  /*59d0*/  UISETP.NE.AND UP0, UPT, UR4, 0x7, UPT ;  /* 0x000000070400788c */ /* 0x000fd2000bf05270 */
[----:B------:R-:W-:Y:S05]  /*59e0*/  BRA.U !UP0, `(.L_x_4043) ;  /* 0x0000000108347547 */ /* 0x000fea000b800000 */
[----:B------:R-:W-:-:S09]  /*59f0*/  UISETP.NE.AND UP0, UPT, UR4, 0x8, UPT ;  /* 0x000000080400788c */ /* 0x000fd2000bf05270 */
[----:B------:R-:W-:Y:S05]  /*5a00*/  BRA.U !UP0, `(.L_x_4044) ;  /* 0x0000000108187547 */ /* 0x000fea000b800000 */
[----:B------:R-:W-:-:S09]  /*5a10*/  UISETP.NE.AND UP0, UPT, UR4, 0x9, UPT ;  /* 0x000000090400788c */ /* 0x000fd2000bf05270 */
[----:B------:R-:W-:Y:S05]  /*5a20*/  BRA.U UP0, `(.L_x_4037) ;  /* 0x0000000500fc7547 */ /* 0x000fea000b800000 */
[----:B------:R-:W-:Y:S01]  /*5a30*/  HADD2.F32 R4, -RZ, R0.H0_H0 ;  /* 0x20000000ff047230 */ /* 0x000fe20000004100 */
[----:B------:R-:W-:-:S05]  /*5a40*/  MOV R5, RZ ;  /* 0x000000ff00057202 */ /* 0x000fca0000000f00 */
[----:B------:R0:W-:Y:S01]  /*5a50*/  STG.E.64 desc[UR36][R2.64], R4 ;  /* 0x0000000402007986 */ /* 0x0001e2000c101b24 */
[----:B------:R-:W-:Y:S05]  /*5a60*/  BRA `(.L_x_4038) ;  /* 0x0000000800d07947 */ /* 0x000fea0003800000 */
.L_x_4044:
[----:B------:R-:W-:-:S05]  /*5a70*/  HADD2.F32 R0, -RZ, R0.H0_H0 ;  /* 0x20000000ff007230 */ /* 0x000fca0000004100 */
[----:B------:R-:W-:-:S04]  /*5a80*/  F2FP.F16.F32.PACK_AB R0, RZ, R0 ;  /* 0x00000000ff00723e */ /* 0x000fc800000000ff */
[----:B------:R-:W-:-:S05]  /*5a90*/  PRMT R0, R0, 0x5410, RZ ;  /* 0x0000541000007816 */ /* 0x000fca00000000ff */
[----:B------:R0:W-:Y:S01]  /*5aa0*/  STG.E desc[UR36][R2.64], R0 ;  /* 0x0000000002007986 */ /* 0x0001e2000c101924 */
[----:B------:R-:W-:Y:S05]  /*5ab0*/  BRA `(.L_x_4038) ;  /* 0x0000000800bc7947 */ /* 0x000fea0003800000 */
.L_x_4043:
[----:B------:R-:W-:-:S05]  /*5ac0*/  HADD2.F32 R4, -RZ, R0.H0_H0 ;  /* 0x20000000ff047230 */ /* 0x000fca0000004100 */
[----:B------:R-:W-:-:S06]  /*5ad0*/  FMUL.FTZ R4, R4, 1 ;  /* 0x3f80000004047820 */ /* 0x000fcc0000410000 */
[----:B------:R-:W0:Y:S02]  /*5ae0*/  F2F.F64.F32 R4, R4 ;  /* 0x0000000400047310 */ /* 0x000e240000201800 */
[----:B0-----:R0:W-:Y:S01]  /*5af0*/  STG.E.64 desc[UR36][R2.64], R4 ;  /* 0x0000000402007986 */ /* 0x0011e2000c101b24 */
[----:B------:R-:W-:Y:S05]  /*5b00*/  BRA `(.L_x_4038) ;  /* 0x0000000800a87947 */ /* 0x000fea0003800000 */
.L_x_4033:
        /* <DEDUP_REMOVED lines=14> */
.L_x_4048:
        /* <DEDUP_REMOVED lines=18> */
.L_x_4051:
[----:B------:R-:W-:-:S04]  /*5d10*/  SHF.R.U32.HI R5, RZ, 0x18, R5 ;  /* 0x00000018ff057819 */ /* 0x000fc80000011605 */
[----:B------:R-:W-:-:S07]  /*5d20*/  LOP3.LUT R0, R0, 0x80, R5, 0xf8, !PT ;  /* 0x0000008000007812 */ /* 0x000fce00078ef805 */
.L_x_4050:
[----:B------:R-:W-:Y:S05]  /*5d30*/  BSYNC.RECONVERGENT B0 ;  /* 0x0000000000007941 */ /* 0x000fea0003800200 */
.L_x_4049:
[----:B------:R0:W-:Y:S01]  /*5d40*/  STG.E.U8 desc[UR36][R2.64], R0 ;  /* 0x0000000002007986 */ /* 0x0001e2000c101124 */
[----:B------:R-:W-:Y:S05]  /*5d50*/  BRA `(.L_x_4038) ;  /* 0x0000000800147947 */ /* 0x000fea0003800000 */
.L_x_4047:
[----:B------:R-:W-:Y:S01]  /*5d60*/  HADD2.F32 R5, -RZ, R0.H0_H0 ;  /* 0x20000000ff057230 */ /* 0x000fe20000004100 */
        /* <DEDUP_REMOVED lines=17> */
.L_x_4054:
[----:B------:R-:W-:-:S04]  /*5e80*/  SHF.R.U32.HI R5, RZ, 0x18, R5 ;  /* 0x00000018ff057819 */ /* 0x000fc80000011605 */
[----:B------:R-:W-:-:S07]  /*5e90*/  LOP3.LUT R0, R0, 0x80, R5, 0xf8, !PT ;  /* 0x0000008000007812 */ /* 0x000fce00078ef805 */
.L_x_4053:
[----:B------:R-:W-:Y:S05]  /*5ea0*/  BSYNC.RECONVERGENT B0 ;  /* 0x0000000000007941 */ /* 0x000fea0003800200 */
.L_x_4052:
[----:B------:R0:W-:Y:S01]  /*5eb0*/  STG.E.U8 desc[UR36][R2.64], R0 ;  /* 0x0000000002007986 */ /* 0x0001e2000c101124 */
[----:B------:R-:W-:Y:S05]  /*5ec0*/  BRA `(.L_x_4038) ;  /* 0x0000000400b87947 */ /* 0x000fea0003800000 */
.L_x_4046:
        /* <DEDUP_REMOVED lines=22> */
.L_x_4056:
[----:B------:R-:W-:-:S06]  /*6030*/  HADD2.F32 R4, -RZ, R0.H0_H0 ;  /* 0x20000000ff047230 */ /* 0x000fcc0000004100 */
[----:B------:R-:W0:Y:S02]  /*6040*/  F2I.U64.TRUNC R4, R4 ;  /* 0x0000000400047311 */ /* 0x000e24000020d800 */
[----:B0-----:R0:W-:Y:S01]  /*6050*/  STG.E.64 desc[UR36][R2.64], R4 ;  /* 0x0000000402007986 */ /* 0x0011e2000c101b24 */
[----:B------:R-:W-:Y:S05]  /*6060*/  BRA `(.L_x_4038) ;  /* 0x0000000400507947 */ /* 0x000fea0003800000 */
.L_x_4055:
[----:B------:R-:W-:-:S04]  /*6070*/  HADD2.F32 R0, -RZ, R0.H0_H0 ;  /* 0x20000000ff007230 */ /* 0x000fc80000004100 */
[----:B------:R-:W0:Y:S02]  /*6080*/  F2I.FTZ.U32.TRUNC.NTZ R5, R0 ;  /* 0x0000000000057305 */ /* 0x000e24000021f000 */
[----:B0-----:R0:W-:Y:S01]  /*6090*/  STG.E desc[UR36][R2.64], R5 ;  /* 0x0000000502007986 */ /* 0x0011e2000c101924 */
[----:B------:R-:W-:Y:S05]  /*60a0*/  BRA `(.L_x_4038) ;  /* 0x0000000400407947 */ /* 0x000fea0003800000 */
.L_x_4045:
        /* <DEDUP_REMOVED lines=11> */
.L_x_4058:
[----:B------:R-:W-:Y:S01]  /*6160*/  HADD2.F32 R0, -RZ, R0.H0_H0 ;  /* 0x20000000ff007230 */ /* 0x000fe20000004100 */
[----:B------:R-:W-:-:S04]  /*6170*/  CS2R R6, SRZ ;  /* 0x0000000000067805 */ /* 0x000fc8000001ff00 */
[----:B------:R-:W-:-:S04]  /*6180*/  FMUL.FTZ R0, R0, 1 ;  /* 0x3f80000000007820 */ /* 0x000fc80000410000 */
[----:B------:R-:W0:Y:S02]  /*6190*/  F2F.F64.F32 R4, R0 ;  /* 0x0000000000047310 */ /* 0x000e240000201800 */
[----:B0-----:R4:W-:Y:S01]  /*61a0*/  STG.E.128 desc[UR36][R2.64], R4 ;  /* 0x0000000402007986 */ /* 0x0019e2000c101d24 */
[----:B------:R-:W-:Y:S05]  /*61b0*/  BRA `(.L_x_4038) ;  /* 0x0000000000fc7947 */ /* 0x000fea0003800000 */
.L_x_4057:
[----:B------:R-:W-:-:S09]  /*61c0*/  UISETP.NE.AND UP0, UPT, UR4, 0xf, UPT ;  /* 0x0000000f0400788c */ /* 0x000fd2000bf05270 */
[----:B------:R-:W-:Y:S05]  /*61d0*/  BRA.U !UP0, `(.L_x_4059) ;  /* 0x0000000108e87547 */ /* 0x000fea000b800000 */
[----:B------:R-:W-:-:S09]  /*61e0*/  UISETP.NE.AND UP0, UPT, UR4, 0x17, UPT ;  /* 0x000000170400788c */ /* 0x000fd2000bf05270 */
[----:B------:R-:W-:Y:S05]  /*61f0*/  BRA.U !UP0, `(.L_x_4060) ;  /* 0x0000000108907547 */ /* 0x000fea000b800000 */
[----:B------:R-:W-:-:S09]  /*6200*/  UISETP.NE.AND UP0, UPT, UR4, 0x18, UPT ;  /* 0x000000180400788c */ /* 0x000fd2000bf05270 */
[----:B------:R-:W-:Y:S05]  /*6210*/  BRA.U !UP0, `(.L_x_4061) ;  /* 0x0000000108447547 */ /* 0x000fea000b800000 */
.L_x_4037:
        /* <DEDUP_REMOVED lines=16> */
.L_x_4062:
[----:B------:R-:W-:Y:S05]  /*6320*/  BRA `(.L_x_4038) ;  /* 0x0000000000a07947 */ /* 0x000fea0003800000 */
.L_x_4061:
[----:B------:R-:W-:Y:S01]  /*6330*/  HADD2.F32 R7, -RZ, R0.H0_H0 ;  /* 0x20000000ff077230 */ /* 0x000fe20000004100 */
[----:B------:R-:W-:Y:S01]  /*6340*/  BSSY.RECONVERGENT B0, `(.L_x_4063) ;  /* 0x000000c000007945 */ /* 0x000fe20003800200 */
[----:B------:R-:W-:-:S03]  /*6350*/  MOV R0, 0x7f ;  /* 0x0000007f00007802 */ /* 0x000fc60000000f00 */
        /* <DEDUP_REMOVED lines=10> */
.L_x_4064:
[----:B------:R-:W-:Y:S05]  /*6400*/  BSYNC.RECONVERGENT B0 ;  /* 0x0000000000007941 */ /* 0x000fea0003800200 */
.L_x_4063:
[----:B------:R-:W-:-:S05]  /*6410*/  LOP3.LUT R5, R0, 0x80, R5, 0xf8, !PT ;  /* 0x0000008000057812 */ /* 0x000fca00078ef805 */
[----:B------:R2:W-:Y:S01]  /*6420*/  STG.E.U8 desc[UR36][R2.64], R5 ;  /* 0x0000000502007986 */ /* 0x0005e2000c101124 */
[----:B------:R-:W-:Y:S05]  /*6430*/  BRA `(.L_x_4038) ;  /* 0x00000000005c7947 */ /* 0x000fea0003800000 */
.L_x_4060:
        /* <DEDUP_REMOVED lines=12> */
.L_x_4066:
[----:B------:R-:W-:Y:S01]  /*6500*/  IMAD.MOV.U32 R0, RZ, RZ, 0x7f ;  /* 0x0000007fff007424 */ /* 0x000fe200078e00ff */
[----:B------:R-:W-:-:S04]  /*6510*/  ISETP.GT.U32.AND P0, PT, R4, 0x7f800000, PT ;  /* 0x7f8000000400780c */ /* 0x000fc80003f04070 */
[----:B------:R-:W-:-:S09]  /*6520*/  SEL R0, R0, 0x7c, P0 ;  /* 0x0000007c00007807 */ /* 0x000fd20000000000 */
.L_x_4067:
[----:B------:R-:W-:Y:S05]  /*6530*/  BSYNC.RECONVERGENT B0 ;  /* 0x0000000000007941 */ /* 0x000fea0003800200 */
.L_x_4065:
[----:B------:R-:W-:-:S04]  /*6540*/  SHF.R.U32.HI R5, RZ, 0x18, R5 ;  /* 0x00000018ff057819 */ /* 0x000fc80000011605 */
[----:B------:R-:W-:-:S05]  /*6550*/  LOP3.LUT R5, R0, 0x80, R5, 0xf8, !PT ;  /* 0x0000008000057812 */ /* 0x000fca00078ef805 */
[----:B------:R1:W-:Y:S01]  /*6560*/  STG.E.U8 desc[UR36][R2.64], R5 ;  /* 0x0000000502007986 */ /* 0x0003e2000c101124 */
[----:B------:R-:W-:Y:S05]  /*6570*/  BRA `(.L_x_4038) ;  /* 0x00000000000c7947 */ /* 0x000fea0003800000 */
.L_x_4059:
[----:B------:R-:W-:-:S05]  /*6580*/  HADD2.F32 R0, -RZ, R0.H0_H0 ;  /* 0x20000000ff007230 */ /* 0x000fca0000004100 */
[----:B------:R-:W-:-:S05]  /*6590*/  F2FP.BF16.F32.PACK_AB R0, RZ, R0 ;  /* 0x00000000ff00723e */ /* 0x000fca00000010ff */
[----:B------:R0:W-:Y:S02]  /*65a0*/  STG.E.U16 desc[UR36][R2.64], R0 ;  /* 0x0000000002007986 */ /* 0x0001e4000c101524 */
.L_x_4038:
[----:B------:R-:W-:-:S07]  /*65b0*/  VIADD R17, R17, 0x80 ;  /* 0x0000008011117836 */ /* 0x000fce0000000000 */
.L_x_3998:
[----:B------:R-:W-:Y:S05]  /*65c0*/  BSYNC.RECONVERGENT B6 ;  /* 0x0000000000067941 */ /* 0x000fea0003800200 */
.L_x_3997:
[----:B------:R-:W5:Y:S01]  /*65d0*/  LDCU UR4, c[0x0][0x380] ;  /* 0x00007000ff0477ac */ /* 0x000f620008000800 */
[----:B------:R-:W-:Y:S01]  /*65e0*/  BSSY.RECONVERGENT B6, `(.L_x_4068) ;  /* 0x0000326000067945 */ /* 0x000fe20003800200 */
[----:B-----5:R-:W-:-:S13]  /*65f0*/  ISETP.GE.AND P0, PT, R17, UR4, PT ;  /* 0x0000000411007c0c */ /* 0x020fda000bf06270 */
[----:B------:R-:W-:Y:S05]  /*6600*/  @P0 BRA `(.L_x_4069) ;  /* 0x00000030008c0947 */ /* 0x000fea0003800000 */
[----:B------:R-:W5:Y:S01]  /*6610*/  LDCU UR4, c[0x0][0x388] ;  /* 0x00007100ff0477ac */ /* 0x000f620008000800 */
[----:B0-----:R-:W-:Y:S02]  /*6620*/  HFMA2 R0, -RZ, RZ, 0, 0 ;  /* 0x00000000ff007431 */ /* 0x001fe400000001ff */
        /* <DEDUP_REMOVED lines=301> */
.L_x_4070:
        /* <DEDUP_REMOVED lines=18> */
.L_x_4074:
[----:B------:R-:W2:Y:S02]  /*7a20*/  LDG.E.U8 R2, desc[UR36][R2.64] ;  /* 0x0000002402027981 */ /* 0x000ea4000c1e1100 */
[----:B--2---:R-:W-:-:S04]  /*7a30*/  I2FP.F32.U32 R0, R2 ;  /* 0x0000000200007245 */ /* 0x004fc80000201000 */
[----:B------:R-:W-:Y:S01]  /*7a40*/  F2FP.F16.F32.PACK_AB R0, RZ, R0 ;  /* 0x00000000ff00723e */ /* 0x000fe200000000ff */
[----:B------:R-:W-:Y:S06]  /*7a50*/  BRA `(.L_x_4076) ;  /* 0x0000000c009c7947 */ /* 0x000fec0003800000 */
.L_x_4073:
        /* <DEDUP_REMOVED lines=10> */
.L_x_4078:
[----:B------:R-:W2:Y:S02]  /*7b00*/  LDG.E R2, desc[UR36][R2.64] ;  /* 0x0000002402027981 */ /* 0x000ea4000c1e1900 */
[----:B--2---:R-:W-:-:S04]  /*7b10*/  I2FP.F32.S32 R0, R2 ;  /* 0x0000000200007245 */ /* 0x004fc80000201400 */
[----:B------:R-:W-:Y:S01]  /*7b20*/  F2FP.F16.F32.PACK_AB R0, RZ, R0 ;  /* 0x00000000ff00723e */ /* 0x000fe200000000ff */
[----:B------:R-:W-:Y:S06]  /*7b30*/  BRA `(.L_x_4076) ;  /* 0x0000000c00647947 */ /* 0x000fec0003800000 */
.L_x_4077:
[----:B------:R-:W2:Y:S02]  /*7b40*/  LDG.E.U16 R2, desc[UR36][R2.64] ;  /* 0x0000002402027981 */ /* 0x000ea4000c1e1500 */
[----:B--2---:R-:W0:Y:S02]  /*7b50*/  I2F.S16 R0, R2 ;  /* 0x0000000200007306 */ /* 0x004e240000101400 */
[----:B0-----:R-:W-:Y:S01]  /*7b60*/  F2FP.F16.F32.PACK_AB R0, RZ, R0 ;  /* 0x00000000ff00723e */ /* 0x001fe200000000ff */
[----:B------:R-:W-:Y:S06]  /*7b70*/  BRA `(.L_x_4076) ;  /* 0x0000000c00547947 */ /* 0x000fec0003800000 */
.L_x_4072:
        /* <DEDUP_REMOVED lines=9> */
.L_x_4080:
[----:B------:R1:W5:Y:S01]  /*7c10*/  LDG.E.U16 R0, desc[UR36][R2.64] ;  /* 0x0000002402007981 */ /* 0x000362000c1e1500 */
[----:B------:R-:W-:Y:S05]  /*7c20*/  BRA `(.L_x_4076) ;  /* 0x0000000c00287947 */ /* 0x000fea0003800000 */
.L_x_4079:
        /* <DEDUP_REMOVED lines=9> */
.L_x_4082:
[----:B------:R0:W5:Y:S01]  /*7cc0*/  LDG.E.U16 R0, desc[UR36][R2.64] ;  /* 0x0000002402007981 */ /* 0x000162000c1e1500 */
[----:B------:R-:W-:Y:S05]  /*7cd0*/  BRA `(.L_x_4076) ;  /* 0x0000000800fc7947 */ /* 0x000fea0003800000 */
.L_x_4081:
        /* <DEDUP_REMOVED lines=12> */
.L_x_4071:
        /* <DEDUP_REMOVED lines=13> */
.L_x_4085:
        /* <DEDUP_REMOVED lines=12> */
.L_x_4084:
        /* <DEDUP_REMOVED lines=27> */
.L_x_4087:
        /* <DEDUP_REMOVED lines=13> */
.L_x_4086:
[----:B------:R-:W2:Y:S02]  /*81b0*/  LDG.E.U16 R0, desc[UR36][R2.64] ;  /* 0x0000002402007981 */ /* 0x000ea4000c1e1500 */
[----:B--2---:R-:W-:-:S05]  /*81c0*/  IMAD.U32 R0, R0, 0x10000, RZ ;  /* 0x0001000000007824 */ /* 0x004fca00078e00ff */
[----:B------:R-:W-:Y:S01]  /*81d0*/  F2FP.F16.F32.PACK_AB R0, RZ, R0 ;  /* 0x00000000ff00723e */ /* 0x000fe200000000ff */
[----:B------:R-:W-:Y:S06]  /*81e0*/  BRA `(.L_x_4076) ;  /* 0x0000000400b87947 */ /* 0x000fec0003800000 */
.L_x_4083:
        /* <DEDUP_REMOVED lines=12> */
.L_x_4090:
        /* <DEDUP_REMOVED lines=21> */
.L_x_4094:
[----:B------:R-:W-:Y:S05]  /*8400*/  BSYNC.RECONVERGENT B1 ;  /* 0x0000000000017941 */ /* 0x000fea0003800200 */
.L_x_4093:
[----:B------:R-:W-:Y:S01]  /*8410*/  IMAD.SHL.U32 R0, R0, 0x100000, RZ ;  /* 0x0010000000007824 */ /* 0x000fe200078e00ff */
[----:B------:R-:W-:-:S04]  /*8420*/  LEA R2, R2, 0x3b800000, 0x17 ;  /* 0x3b80000002027811 */ /* 0x000fc800078eb8ff */
[----:B------:R-:W-:-:S07]  /*8430*/  LOP3.LUT R0, R2, R0, R7, 0xfe, !PT ;  /* 0x0000000002007212 */ /* 0x000fce00078efe07 */
.L_x_4092:
[----:B------:R-:W-:Y:S05]  /*8440*/  BSYNC.RECONVERGENT B0 ;  /* 0x0000000000007941 */ /* 0x000fea0003800200 */
.L_x_4091:
[----:B------:R-:W-:Y:S01]  /*8450*/  F2FP.F16.F32.PACK_AB R0, RZ, R0 ;  /* 0x00000000ff00723e */ /* 0x000fe200000000ff */
[----:B------:R-:W-:Y:S06]  /*8460*/  BRA `(.L_x_4076) ;  /* 0x0000000400187947 */ /* 0x000fec0003800000 */
.L_x_4089:
        /* <DEDUP_REMOVED lines=21> */
.L_x_4098:
[----:B------:R-:W-:Y:S05]  /*85c0*/  BSYNC.RECONVERGENT B1 ;  /* 0x0000000000017941 */ /* 0x000fea0003800200 */
.L_x_4097:
[----:B------:R-:W-:Y:S02]  /*85d0*/  SHF.L.U32 R0, R0, 0x15, RZ ;  /* 0x0000001500007819 */ /* 0x000fe400000006ff */
[----:B------:R-:W-:-:S04]  /*85e0*/  LEA R2, R2, 0x37800000, 0x17 ;  /* 0x3780000002027811 */ /* 0x000fc800078eb8ff */
[----:B------:R-:W-:-:S07]  /*85f0*/  LOP3.LUT R0, R2, R0, R7, 0xfe, !PT ;  /* 0x0000000002007212 */ /* 0x000fce00078efe07 */
.L_x_4096:
[----:B------:R-:W-:Y:S05]  /*8600*/  BSYNC.RECONVERGENT B0 ;  /* 0x0000000000007941 */ /* 0x000fea0003800200 */
.L_x_4095:
[----:B------:R-:W-:Y:S01]  /*8610*/  F2FP.F16.F32.PACK_AB R0, RZ, R0 ;  /* 0x00000000ff00723e */ /* 0x000fe200000000ff */
[----:B------:R-:W-:Y:S06]  /*8620*/  BRA `(.L_x_4076) ;  /* 0x0000000000a87947 */ /* 0x000fec0003800000 */
.L_x_4088:
        /* <DEDUP_REMOVED lines=14> */
.L_x_4102:
[----:B------:R-:W-:Y:S05]  /*8710*/  BSYNC.RECONVERGENT B0 ;  /* 0x0000000000007941 */ /* 0x000fea0003800200 */
.L_x_4101:
[----:B------:R-:W-:Y:S01]  /*8720*/  F2FP.F16.F32.PACK_AB R0, RZ, R0 ;  /* 0x00000000ff00723e */ /* 0x000fe200000000ff */
[----:B------:R-:W-:Y:S06]  /*8730*/  BRA `(.L_x_4076) ;  /* 0x0000000000647947 */ /* 0x000fec0003800000 */
.L_x_4075:
        /* <DEDUP_REMOVED lines=16> */
.L_x_4103:
[----:B------:R-:W-:Y:S01]  /*8840*/  PRMT R0, RZ, 0x7610, R0 ;  /* 0x00007610ff007816 */ /* 0x000fe20000000000 */
[----:B------:R-:W-:Y:S06]  /*8850*/  BRA `(.L_x_4076) ;  /* 0x00000000001c7947 */ /* 0x000fec0003800000 */
.L_x_4100:
[----:B------:R-:W2:Y:S02]  /*8860*/  LDG.E.64 R2, desc[UR36][R2.64] ;  /* 0x0000002402027981 */ /* 0x000ea4000c1e1b00 */
[----:B--2---:R-:W0:Y:S02]  /*8870*/  I2F.U64 R0, R2 ;  /* 0x0000000200007312 */ /* 0x004e240000301000 */
[----:B0-----:R-:W-:Y:S01]  /*8880*/  F2FP.F16.F32.PACK_AB R0, RZ, R0 ;  /* 0x00000000ff00723e */ /* 0x001fe200000000ff */
[----:B------:R-:W-:Y:S06]  /*8890*/  BRA `(.L_x_4076) ;  /* 0x00000000000c7947 */ /* 0x000fec0003800000 */
.L_x_4099:
[----:B------:R-:W2:Y:S02]  /*88a0*/  LDG.E R2, desc[UR36][R2.64] ;  /* 0x0000002402027981 */ /* 0x000ea4000c1e1900 */
[----:B--2---:R-:W-:-:S04]  /*88b0*/  I2FP.F32.U32 R0, R2 ;  /* 0x0000000200007245 */ /* 0x004fc80000201000 */
[----:B------:R-:W-:-:S07]  /*88c0*/  F2FP.F16.F32.PACK_AB R0, RZ, R0 ;  /* 0x00000000ff00723e */ /* 0x000fce00000000ff */
.L_x_4076:
        /* <DEDUP_REMOVED lines=23> */
.L_x_4107:
[----:B------:R-:W-:-:S06]  /*8a40*/  HADD2.F32 R5, -RZ, R0.H0_H0 ;  /* 0x20000000ff057230 */ /* 0x000fcc0000004100 */
[----:B------:R-:W0:Y:S02]  /*8a50*/  F2I.S64.TRUNC R4, R5 ;  /* 0x0000000500047311 */ /* 0x000e24000020d900 */
[----:B0-----:R4:W-:Y:S01]  /*8a60*/  STG.E.U8 desc[UR36][R2.64], R4 ;  /* 0x0000000402007986 */ /* 0x0019e2000c101124 */
[----:B------:R-:W-:Y:S05]  /*8a70*/  BRA `(.L_x_4109) ;  /* 0x0000000c006c7947 */ /* 0x000fea0003800000 */
.L_x_4106:
        /* <DEDUP_REMOVED lines=10> */
.L_x_4111:
[----:B------:R-:W-:-:S04]  /*8b20*/  HADD2.F32 R0, -RZ, R0.H0_H0 ;  /* 0x20000000ff007230 */ /* 0x000fc80000004100 */
[----:B------:R-:W0:Y:S02]  /*8b30*/  F2I.FTZ.TRUNC.NTZ R5, R0 ;  /* 0x0000000000057305 */ /* 0x000e24000021f100 */
[----:B0-----:R2:W-:Y:S01]  /*8b40*/  STG.E desc[UR36][R2.64], R5 ;  /* 0x0000000502007986 */ /* 0x0015e2000c101924 */
[----:B------:R-:W-:Y:S05]  /*8b50*/  BRA `(.L_x_4109) ;  /* 0x0000000c00347947 */ /* 0x000fea0003800000 */
.L_x_4110:
[----:B------:R-:W-:-:S04]  /*8b60*/  HADD2.F32 R0, -RZ, R0.H0_H0 ;  /* 0x20000000ff007230 */ /* 0x000fc80000004100 */
[----:B------:R-:W0:Y:S02]  /*8b70*/  F2I.FTZ.TRUNC.NTZ R5, R0 ;  /* 0x0000000000057305 */ /* 0x000e24000021f100 */
[----:B0-----:R0:W-:Y:S01]  /*8b80*/  STG.E.U16 desc[UR36][R2.64], R5 ;  /* 0x0000000502007986 */ /* 0x0011e2000c101524 */
[----:B------:R-:W-:Y:S05]  /*8b90*/  BRA `(.L_x_4109) ;  /* 0x0000000c00247947 */ /* 0x000fea0003800000 */
.L_x_4105:
        /* <DEDUP_REMOVED lines=9> */
.L_x_4113:
[----:B------:R0:W-:Y:S01]  /*8c30*/  STG.E.U16 desc[UR36][R2.64], R0 ;  /* 0x0000000002007986 */ /* 0x0001e2000c101524 */
[----:B------:R-:W-:Y:S05]  /*8c40*/  BRA `(.L_x_4109) ;  /* 0x0000000800f87947 */ /* 0x000fea0003800000 */
.L_x_4112:
        /* <DEDUP_REMOVED lines=10> */
.L_x_4115:
[----:B------:R-:W-:-:S05]  /*8cf0*/  HADD2.F32 R0, -RZ, R0.H0_H0 ;  /* 0x20000000ff007230 */ /* 0x000fca0000004100 */
[----:B------:R-:W-:-:S04]  /*8d00*/  F2FP.F16.F32.PACK_AB R0, RZ, R0 ;  /* 0x00000000ff00723e */ /* 0x000fc800000000ff */
[----:B------:R-:W-:-:S05]  /*8d10*/  PRMT R0, R0, 0x5410, RZ ;  /* 0x0000541000007816 */ /* 0x000fca00000000ff */
[----:B------:R0:W-:Y:S01]  /*8d20*/  STG.E desc[UR36][R2.64], R0 ;  /* 0x0000000002007986 */ /* 0x0001e2000c101924 */
[----:B------:R-:W-:Y:S05]  /*8d30*/  BRA `(.L_x_4109) ;  /* 0x0000000800bc7947 */ /* 0x000fea0003800000 */
.L_x_4114:
[----:B------:R-:W-:-:S05]  /*8d40*/  HADD2.F32 R4, -RZ, R0.H0_H0 ;  /* 0x20000000ff047230 */ /* 0x000fca0000004100 */
[----:B------:R-:W-:-:S06]  /*8d50*/  FMUL.FTZ R4, R4, 1 ;  /* 0x3f80000004047820 */ /* 0x000fcc0000410000 */
[----:B------:R-:W0:Y:S02]  /*8d60*/  F2F.F64.F32 R4, R4 ;  /* 0x0000000400047310 */ /* 0x000e240000201800 */
[----:B0-----:R0:W-:Y:S01]  /*8d70*/  STG.E.64 desc[UR36][R2.64], R4 ;  /* 0x0000000402007986 */ /* 0x0011e2000c101b24 */
[----:B------:R-:W-:Y:S05]  /*8d80*/  BRA `(.L_x_4109) ;  /* 0x0000000800a87947 */ /* 0x000fea0003800000 */
.L_x_4104:
        /* <DEDUP_REMOVED lines=14> */
.L_x_4119:
        /* <DEDUP_REMOVED lines=18> */
.L_x_4122:
[----:B------:R-:W-:-:S04]  /*8f90*/  SHF.R.U32.HI R5, RZ, 0x18, R5 ;  /* 0x00000018ff057819 */ /* 0x000fc80000011605 */
[----:B------:R-:W-:-:S07]  /*8fa0*/  LOP3.LUT R0, R0, 0x80, R5, 0xf8, !PT ;  /* 0x0000008000007812 */ /* 0x000fce00078ef805 */
.L_x_4121:
[----:B------:R-:W-:Y:S05]  /*8fb0*/  BSYNC.RECONVERGENT B0 ;  /* 0x0000000000007941 */ /* 0x000fea0003800200 */
.L_x_4120:
[----:B------:R0:W-:Y:S01]  /*8fc0*/  STG.E.U8 desc[UR36][R2.64], R0 ;  /* 0x0000000002007986 */ /* 0x0001e2000c101124 */
[----:B------:R-:W-:Y:S05]  /*8fd0*/  BRA `(.L_x_4109) ;  /* 0x0000000800147947 */ /* 0x000fea0003800000 */
.L_x_4118:
        /* <DEDUP_REMOVED lines=18> */
.L_x_4125:
[----:B------:R-:W-:-:S04]  /*9100*/  SHF.R.U32.HI R5, RZ, 0x18, R5 ;  /* 0x00000018ff057819 */ /* 0x000fc80000011605 */
[----:B------:R-:W-:-:S07]  /*9110*/  LOP3.LUT R0, R0, 0x80, R5, 0xf8, !PT ;  /* 0x0000008000007812 */ /* 0x000fce00078ef805 */
.L_x_4124:
[----:B------:R-:W-:Y:S05]  /*9120*/  BSYNC.RECONVERGENT B0 ;  /* 0x0000000000007941 */ /* 0x000fea0003800200 */
.L_x_4123:
[----:B------:R0:W-:Y:S01]  /*9130*/  STG.E.U8 desc[UR36][R2.64], R0 ;  /* 0x0000000002007986 */ /* 0x0001e2000c101124 */
[----:B------:R-:W-:Y:S05]  /*9140*/  BRA `(.L_x_4109) ;  /* 0x0000000400b87947 */ /* 0x000fea0003800000 */
.L_x_4117:
        /* <DEDUP_REMOVED lines=22> */
.L_x_4127:
[----:B------:R-:W-:-:S06]  /*92b0*/  HADD2.F32 R4, -RZ, R0.H0_H0 ;  /* 0x20000000ff047230 */ /* 0x000fcc0000004100 */
[----:B------:R-:W0:Y:S02]  /*92c0*/  F2I.U64.TRUNC R4, R4 ;  /* 0x0000000400047311 */ /* 0x000e24000020d800 */
[----:B0-----:R0:W-:Y:S01]  /*92d0*/  STG.E.64 desc[UR36][R2.64], R4 ;  /* 0x0000000402007986 */ /* 0x0011e2000c101b24 */
[----:B------:R-:W-:Y:S05]  /*92e0*/  BRA `(.L_x_4109) ;  /* 0x0000000400507947 */ /* 0x000fea0003800000 */
.L_x_4126:
[----:B------:R-:W-:-:S04]  /*92f0*/  HADD2.F32 R0, -RZ, R0.H0_H0 ;  /* 0x20000000ff007230 */ /* 0x000fc80000004100 */
[----:B------:R-:W0:Y:S02]  /*9300*/  F2I.FTZ.U32.TRUNC.NTZ R5, R0 ;  /* 0x0000000000057305 */ /* 0x000e24000021f000 */
[----:B0-----:R0:W-:Y:S01]  /*9310*/  STG.E desc[UR36][R2.64], R5 ;  /* 0x0000000502007986 */ /* 0x0011e2000c101924 */
[----:B------:R-:W-:Y:S05]  /*9320*/  BRA `(.L_x_4109) ;  /* 0x0000000400407947 */ /* 0x000fea0003800000 */
.L_x_4116:
        /* <DEDUP_REMOVED lines=11> */
.L_x_4129:
[----:B------:R-:W-:Y:S01]  /*93e0*/  HADD2.F32 R0, -RZ, R0.H0_H0 ;  /* 0x20000000ff007230 */ /* 0x000fe20000004100 */
[----:B------:R-:W-:-:S04]  /*93f0*/  CS2R R6, SRZ ;  /* 0x0000000000067805 */ /* 0x000fc8000001ff00 */
[----:B------:R-:W-:-:S04]  /*9400*/  FMUL.FTZ R0, R0, 1 ;  /* 0x3f80000000007820 */ /* 0x000fc80000410000 */
[----:B------:R-:W0:Y:S02]  /*9410*/  F2F.F64.F32 R4, R0 ;  /* 0x0000000000047310 */ /* 0x000e240000201800 */
[----:B0-----:R0:W-:Y:S01]  /*9420*/  STG.E.128 desc[UR36][R2.64], R4 ;  /* 0x0000000402007986 */ /* 0x0011e2000c101d24 */
[----:B------:R-:W-:Y:S05]  /*9430*/  BRA `(.L_x_4109) ;  /* 0x0000000000fc7947 */ /* 0x000fea0003800000 */
.L_x_4128:
[----:B------:R-:W-:-:S09]  /*9440*/  UISETP.NE.AND UP0, UPT, UR4, 0xf, UPT ;  /* 0x0000000f0400788c */ /* 0x000fd2000bf05270 */
[----:B------:R-:W-:Y:S05]  /*9450*/  BRA.U !UP0, `(.L_x_4130) ;  /* 0x0000000108e87547 */ /* 0x000fea000b800000 */
[----:B------:R-:W-:-:S09]  /*9460*/  UISETP.NE.AND UP0, UPT, UR4, 0x17, UPT ;  /* 0x000000170400788c */ /* 0x000fd2000bf05270 */
[----:B------:R-:W-:Y:S05]  /*9470*/  BRA.U !UP0, `(.L_x_4131) ;  /* 0x0000000108907547 */ /* 0x000fea000b800000 */
[----:B------:R-:W-:-:S09]  /*9480*/  UISETP.NE.AND UP0, UPT, UR4, 0x18, UPT ;  /* 0x000000180400788c */ /* 0x000fd2000bf05270 */
[----:B------:R-:W-:Y:S05]  /*9490*/  BRA.U !UP0, `(.L_x_4132) ;  /* 0x0000000108447547 */ /* 0x000fea000b800000 */
.L_x_4108:
        /* <DEDUP_REMOVED lines=16> */
.L_x_4133:
[----:B------:R-:W-:Y:S05]  /*95a0*/  BRA `(.L_x_4109) ;  /* 0x0000000000a07947 */ /* 0x000fea0003800000 */
.L_x_4132:
        /* <DEDUP_REMOVED lines=13> */
.L_x_4135:
[----:B------:R-:W-:Y:S05]  /*9680*/  BSYNC.RECONVERGENT B0 ;  /* 0x0000000000007941 */ /* 0x000fea0003800200 */
.L_x_4134:
[----:B------:R-:W-:-:S05]  /*9690*/  LOP3.LUT R5, R0, 0x80, R5, 0xf8, !PT ;  /* 0x0000008000057812 */ /* 0x000fca00078ef805 */
[----:B------:R0:W-:Y:S01]  /*96a0*/  STG.E.U8 desc[UR36][R2.64], R5 ;  /* 0x0000000502007986 */ /* 0x0001e2000c101124 */
[----:B------:R-:W-:Y:S05]  /*96b0*/  BRA `(.L_x_4109) ;  /* 0x00000000005c7947 */ /* 0x000fea0003800000 */
.L_x_4131:
        /* <DEDUP_REMOVED lines=12> */
.L_x_4137:
[----:B------:R-:W-:Y:S02]  /*9780*/  ISETP.GT.U32.AND P0, PT, R4, 0x7f800000, PT ;  /* 0x7f8000000400780c */ /* 0x000fe40003f04070 */
[----:B------:R-:W-:-:S04]  /*9790*/  MOV R0, 0x7f ;  /* 0x0000007f00007802 */ /* 0x000fc80000000f00 */
[----:B------:R-:W-:-:S07]  /*97a0*/  SEL R0, R0, 0x7c, P0 ;  /* 0x0000007c00007807 */ /* 0x000fce0000000000 */
.L_x_4138:
[----:B------:R-:W-:Y:S05]  /*97b0*/  BSYNC.RECONVERGENT B0 ;  /* 0x0000000000007941 */ /* 0x000fea0003800200 */
.L_x_4136:
[----:B------:R-:W-:-:S04]  /*97c0*/  SHF.R.U32.HI R5, RZ, 0x18, R5 ;  /* 0x00000018ff057819 */ /* 0x000fc80000011605 */
[----:B------:R-:W-:-:S05]  /*97d0*/  LOP3.LUT R5, R0, 0x80, R5, 0xf8, !PT ;  /* 0x0000008000057812 */ /* 0x000fca00078ef805 */
[----:B------:R0:W-:Y:S01]  /*97e0*/  STG.E.U8 desc[UR36][R2.64], R5 ;  /* 0x0000000502007986 */ /* 0x0001e2000c101124 */
[----:B------:R-:W-:Y:S05]  /*97f0*/  BRA `(.L_x_4109) ;  /* 0x00000000000c7947 */ /* 0x000fea0003800000 */
.L_x_4130:
[----:B------:R-:W-:-:S05]  /*9800*/  HADD2.F32 R0, -RZ, R0.H0_H0 ;  /* 0x20000000ff007230 */ /* 0x000fca0000004100 */
[----:B------:R-:W-:-:S05]  /*9810*/  F2FP.BF16.F32.PACK_AB R0, RZ, R0 ;  /* 0x00000000ff00723e */ /* 0x000fca00000010ff */
[----:B------:R0:W-:Y:S02]  /*9820*/  STG.E.U16 desc[UR36][R2.64], R0 ;  /* 0x0000000002007986 */ /* 0x0001e4000c101524 */
.L_x_4109:
[----:B------:R-:W-:-:S07]  /*9830*/  VIADD R17, R17, 0x80 ;  /* 0x0000008011117836 */ /* 0x000fce0000000000 */
.L_x_4069:
[----:B------:R-:W-:Y:S05]  /*9840*/  BSYNC.RECONVERGENT B6 ;  /* 0x0000000000067941 */ /* 0x000fea0003800200 */
.L_x_4068:
[----:B------:R-:W5:Y:S02]  /*9850*/  LDCU UR4, c[0x0][0x380] ;  /* 0x00007000ff0477ac */ /* 0x000f640008000800 */
[----:B-----5:R-:W-:-:S13]  /*9860*/  ISETP.GE.AND P0, PT, R17, UR4, PT ;  /* 0x0000000411007c0c */ /* 0x020fda000bf06270 */
[----:B------:R-:W-:Y:S05]  /*9870*/  @P0 EXIT ;  /* 0x000000000000094d */ /* 0x000fea0003800000 */
[----:B------:R-:W5:Y:S01]  /*9880*/  LDCU UR4, c[0x0][0x388] ;  /* 0x00007100ff0477ac */ /* 0x000f620008000800 */
[----:B------:R-:W-:Y:S02]  /*9890*/  HFMA2 R16, -RZ, RZ, 0, 0 ;  /* 0x00000000ff107431 */ /* 0x000fe400000001ff */
        /* <DEDUP_REMOVED lines=301> */
.L_x_4139:
[----:B------:R-:W0:Y:S01]  /*ab70*/  LDCU.128 UR8, c[0x0][0x580] ;  /* 0x0000b000ff0877ac */ /* 0x000e220008000c00 */
        /* <DEDUP_REMOVED lines=19> */
.L_x_4143:
[----:B------:R-:W2:Y:S02]  /*acb0*/  LDG.E.U8 R2, desc[UR36][R2.64] ;  /* 0x0000002402027981 */ /* 0x000ea4000c1e1100 */
[----:B--2---:R-:W-:-:S04]  /*acc0*/  I2FP.F32.U32 R0, R2 ;  /* 0x0000000200007245 */ /* 0x004fc80000201000 */
[----:B------:R-:W-:Y:S01]  /*acd0*/  F2FP.F16.F32.PACK_AB R0, RZ, R0 ;  /* 0x00000000ff00723e */ /* 0x000fe200000000ff */
[----:B------:R-:W-:Y:S06]  /*ace0*/  BRA `(.L_x_4145) ;  /* 0x0000000c009c7947 */ /* 0x000fec0003800000 */
.L_x_4142:
        /* <DEDUP_REMOVED lines=10> */
.L_x_4147:
[----:B------:R-:W2:Y:S02]  /*ad90*/  LDG.E R2, desc[UR36][R2.64] ;  /* 0x0000002402027981 */ /* 0x000ea4000c1e1900 */
[----:B--2---:R-:W-:-:S04]  /*ada0*/  I2FP.F32.S32 R0, R2 ;  /* 0x0000000200007245 */ /* 0x004fc80000201400 */
[----:B------:R-:W-:Y:S01]  /*adb0*/  F2FP.F16.F32.PACK_AB R0, RZ, R0 ;  /* 0x00000000ff00723e */ /* 0x000fe200000000ff */
[----:B------:R-:W-:Y:S06]  /*adc0*/  BRA `(.L_x_4145) ;  /* 0x0000000c00647947 */ /* 0x000fec0003800000 */
.L_x_4146:
[----:B------:R-:W2:Y:S02]  /*add0*/  LDG.E.U16 R2, desc[UR36][R2.64] ;  /* 0x0000002402027981 */ /* 0x000ea4000c1e1500 */
[----:B--2---:R-:W0:Y:S02]  /*ade0*/  I2F.S16 R0, R2 ;  /* 0x0000000200007306 */ /* 0x004e240000101400 */
[----:B0-----:R-:W-:Y:S01]  /*adf0*/  F2FP.F16.F32.PACK_AB R0, RZ, R0 ;  /* 0x00000000ff00723e */ /* 0x001fe200000000ff */
[----:B------:R-:W-:Y:S06]  /*ae00*/  BRA `(.L_x_4145) ;  /* 0x0000000c00547947 */ /* 0x000fec0003800000 */
.L_x_4141:
        /* <DEDUP_REMOVED lines=9> */
.L_x_4149:
[----:B------:R1:W5:Y:S01]  /*aea0*/  LDG.E.U16 R0, desc[UR36][R2.64] ;  /* 0x0000002402007981 */ /* 0x000362000c1e1500 */
[----:B------:R-:W-:Y:S05]  /*aeb0*/  BRA `(.L_x_4145) ;  /* 0x0000000c00287947 */ /* 0x000fea0003800000 */
.L_x_4148:
        /* <DEDUP_REMOVED lines=9> */
.L_x_4151:
[----:B------:R0:W5:Y:S01]  /*af50*/  LDG.E.U16 R0, desc[UR36][R2.64] ;  /* 0x0000002402007981 */ /* 0x000162000c1e1500 */
[----:B------:R-:W-:Y:S05]  /*af60*/  BRA `(.L_x_4145) ;  /* 0x0000000800fc7947 */ /* 0x000fea0003800000 */
.L_x_4150:
        /* <DEDUP_REMOVED lines=12> */
.L_x_4140:
        /* <DEDUP_REMOVED lines=13> */
.L_x_4154:
        /* <DEDUP_REMOVED lines=12> */
.L_x_4153:
        /* <DEDUP_REMOVED lines=27> */
.L_x_4156:
        /* <DEDUP_REMOVED lines=13> */
.L_x_4155:
[----:B------:R-:W2:Y:S02]  /*b440*/  LDG.E.U16 R0, desc[UR36][R2.64] ;  /* 0x0000002402007981 */ /* 0x000ea4000c1e1500 */
[----:B--2---:R-:W-:-:S04]  /*b450*/  SHF.L.U32 R0, R0, 0x10, RZ ;  /* 0x0000001000007819 */ /* 0x004fc800000006ff */
[----:B------:R-:W-:Y:S01]  /*b460*/  F2FP.F16.F32.PACK_AB R0, RZ, R0 ;  /* 0x00000000ff00723e */ /* 0x000fe200000000ff */
[----:B------:R-:W-:Y:S06]  /*b470*/  BRA `(.L_x_4145) ;  /* 0x0000000400b87947 */ /* 0x000fec0003800000 */
.L_x_4152:
        /* <DEDUP_REMOVED lines=12> */
.L_x_4159:
        /* <DEDUP_REMOVED lines=21> */
.L_x_4163:
[----:B------:R-:W-:Y:S05]  /*b690*/  BSYNC.RECONVERGENT B1 ;  /* 0x0000000000017941 */ /* 0x000fea0003800200 */
.L_x_4162:
[----:B------:R-:W-:Y:S01]  /*b6a0*/  IMAD.SHL.U32 R0, R0, 0x100000, RZ ;  /* 0x0010000000007824 */ /* 0x000fe200078e00ff */
[----:B------:R-:W-:-:S04]  /*b6b0*/  LEA R2, R2, 0x3b800000, 0x17 ;  /* 0x3b80000002027811 */ /* 0x000fc800078eb8ff */
[----:B------:R-:W-:-:S07]  /*b6c0*/  LOP3.LUT R0, R2, R0, R7, 0xfe, !PT ;  /* 0x0000000002007212 */ /* 0x000fce00078efe07 */
.L_x_4161:
[----:B------:R-:W-:Y:S05]  /*b6d0*/  BSYNC.RECONVERGENT B0 ;  /* 0x0000000000007941 */ /* 0x000fea0003800200 */
.L_x_4160:
[----:B------:R-:W-:Y:S01]  /*b6e0*/  F2FP.F16.F32.PACK_AB R0, RZ, R0 ;  /* 0x00000000ff00723e */ /* 0x000fe200000000ff */
[----:B------:R-:W-:Y:S06]  /*b6f0*/  BRA `(.L_x_4145) ;  /* 0x0000000400187947 */ /* 0x000fec0003800000 */
.L_x_4158:
        /* <DEDUP_REMOVED lines=21> */
.L_x_4167:
[----:B------:R-:W-:Y:S05]  /*b850*/  BSYNC.RECONVERGENT B1 ;  /* 0x0000000000017941 */ /* 0x000fea0003800200 */
.L_x_4166:
[----:B------:R-:W-:Y:S02]  /*b860*/  SHF.L.U32 R0, R0, 0x15, RZ ;  /* 0x0000001500007819 */ /* 0x000fe400000006ff */
[----:B------:R-:W-:-:S04]  /*b870*/  LEA R2, R2, 0x37800000, 0x17 ;  /* 0x3780000002027811 */ /* 0x000fc800078eb8ff */
[----:B------:R-:W-:-:S07]  /*b880*/  LOP3.LUT R0, R2, R0, R7, 0xfe, !PT ;  /* 0x0000000002007212 */ /* 0x000fce00078efe07 */
.L_x_4165:
[----:B------:R-:W-:Y:S05]  /*b890*/  BSYNC.RECONVERGENT B0 ;  /* 0x0000000000007941 */ /* 0x000fea0003800200 */
.L_x_4164:
[----:B------:R-:W-:Y:S01]  /*b8a0*/  F2FP.F16.F32.PACK_AB R0, RZ, R0 ;  /* 0x00000000ff00723e */ /* 0x000fe200000000ff */
[----:B------:R-:W-:Y:S06]  /*b8b0*/  BRA `(.L_x_4145) ;  /* 0x0000000000a87947 */ /* 0x000fec0003800000 */
.L_x_4157:
        /* <DEDUP_REMOVED lines=14> */
.L_x_4171:
[----:B------:R-:W-:Y:S05]  /*b9a0*/  BSYNC.RECONVERGENT B0 ;  /* 0x0000000000007941 */ /* 0x000fea0003800200 */
.L_x_4170:
[----:B------:R-:W-:Y:S01]  /*b9b0*/  F2FP.F16.F32.PACK_AB R0, RZ, R0 ;  /* 0x00000000ff00723e */ /* 0x000fe200000000ff */
[----:B------:R-:W-:Y:S06]  /*b9c0*/  BRA `(.L_x_4145) ;  /* 0x0000000000647947 */ /* 0x000fec0003800000 */
.L_x_4144:
[----:B------:R-:W-:Y:S01]  /*b9d0*/  MOV R0, 0x0 ;  /* 0x0000000000007802 */ /* 0x000fe20000000f00 */
[----:B------:R-:W0:Y:S01]  /*b9e0*/  LDCU.64 UR4, c[0x4][0x128] ;  /* 0x01002500ff0477ac */ /* 0x000e220008000a00 */
[----:B------:R-:W-:Y:S02]  /*b9f0*/  HFMA2 R8, -RZ, RZ, 0, 4.64916229248046875e-06 ;  /* 0x0000004eff087431 */ /* 0x000fe400000001ff */
        /* <DEDUP_REMOVED lines=13> */
.L_x_4172:
[----:B------:R-:W-:Y:S01]  /*bad0*/  PRMT R0, RZ, 0x7610, R0 ;  /* 0x00007610ff007816 */ /* 0x000fe20000000000 */
[----:B------:R-:W-:Y:S06]  /*bae0*/  BRA `(.L_x_4145) ;  /* 0x00000000001c7947 */ /* 0x000fec0003800000 */
.L_x_4169:
[----:B------:R-:W2:Y:S02]  /*baf0*/  LDG.E.64 R2, desc[UR36][R2.64] ;  /* 0x0000002402027981 */ /* 0x000ea4000c1e1b00 */
[----:B--2---:R-:W0:Y:S02]  /*bb00*/  I2F.U64 R0, R2 ;  /* 0x0000000200007312 */ /* 0x004e240000301000 */
[----:B0-----:R-:W-:Y:S01]  /*bb10*/  F2FP.F16.F32.PACK_AB R0, RZ, R0 ;  /* 0x00000000ff00723e */ /* 0x001fe200000000ff */
[----:B------:R-:W-:Y:S06]  /*bb20*/  BRA `(.L_x_4145) ;  /* 0x00000000000c7947 */ /* 0x000fec0003800000 */
.L_x_4168:
[----:B------:R-:W2:Y:S02]  /*bb30*/  LDG.E R2, desc[UR36][R2.64] ;  /* 0x0000002402027981 */ /* 0x000ea4000c1e1900 */
[----:B--2---:R-:W-:-:S04]  /*bb40*/  I2FP.F32.U32 R0, R2 ;  /* 0x0000000200007245 */ /* 0x004fc80000201000 */
[----:B------:R-:W-:-:S07]  /*bb50*/  F2FP.F16.F32.PACK_AB R0, RZ, R0 ;  /* 0x00000000ff00723e */ /* 0x000fce00000000ff */
.L_x_4145:
[----:B-----5:R-:W-:Y:S01]  /*bb60*/  HADD2.F32 R0, -RZ, R0.H0_H0 ;  /* 0x20000000ff007230 */ /* 0x020fe20000004100 */
[----:B------:R-:W2:Y:S04]  /*bb70*/  LDCU UR5, c[0x0][0x590] ;  /* 0x0000b200ff0577ac */ /* 0x000ea80008000800 */
[----:B------:R-:W-:Y:S01]  /*bb80*/  FSETP.GT.FTZ.AND P0, PT, R0, RZ, PT ;  /* 0x000000ff0000720b */ /* 0x000fe20003f14000 */
[----:B------:R-:W-:-:S04]  /*bb90*/  UPRMT UR4, UR41, 0x9910, URZ ;  /* 0x0000991029047896 */ /* 0x000fc800080000ff */
        /* <DEDUP_REMOVED lines=16> */
.L_x_4176:
[----:B01----:R-:W-:-:S06]  /*bca0*/  HADD2.F32 R3, -RZ, R0.H0_H0 ;  /* 0x20000000ff037230 */ /* 0x003fcc0000004100 */
[----:B------:R-:W0:Y:S02]  /*bcb0*/  F2I.S64.TRUNC R2, R3 ;  /* 0x0000000300027311 */ /* 0x000e24000020d900 */
[----:B0-----:R-:W-:Y:S01]  /*bcc0*/  STG.E.U8 desc[UR36][R16.64], R2 ;  /* 0x0000000210007986 */ /* 0x001fe2000c101124 */
[----:B------:R-:W-:Y:S05]  /*bcd0*/  EXIT ;  /* 0x000000000000794d */ /* 0x000fea0003800000 */
.L_x_4175:
        /* <DEDUP_REMOVED lines=10> */
.L_x_4179:
[----:B------:R-:W-:-:S04]  /*bd80*/  HADD2.F32 R0, -RZ, R0.H0_H0 ;  /* 0x20000000ff007230 */ /* 0x000fc80000004100 */
[----:B01----:R-:W0:Y:S02]  /*bd90*/  F2I.FTZ.TRUNC.NTZ R3, R0 ;  /* 0x0000000000037305 */ /* 0x003e24000021f100 */
[----:B0-----:R-:W-:Y:S01]  /*bda0*/  STG.E desc[UR36][R16.64], R3 ;  /* 0x0000000310007986 */ /* 0x001fe2000c101924 */
[----:B------:R-:W-:Y:S05]  /*bdb0*/  EXIT ;  /* 0x000000000000794d */ /* 0x000fea0003800000 */
.L_x_4178:
[----:B------:R-:W-:-:S04]  /*bdc0*/  HADD2.F32 R0, -RZ, R0.H0_H0 ;  /* 0x20000000ff007230 */ /* 0x000fc80000004100 */
[----:B01----:R-:W0:Y:S02]  /*bdd0*/  F2I.FTZ.TRUNC.NTZ R3, R0 ;  /* 0x0000000000037305 */ /* 0x003e24000021f100 */
[----:B0-----:R-:W-:Y:S01]  /*bde0*/  STG.E.U16 desc[UR36][R16.64], R3 ;  /* 0x0000000310007986 */ /* 0x001fe2000c101524 */
[----:B------:R-:W-:Y:S05]  /*bdf0*/  EXIT ;  /* 0x000000000000794d */ /* 0x000fea0003800000 */
.L_x_4174:
        /* <DEDUP_REMOVED lines=9> */
.L_x_4181:
[----:B------:R-:W-:Y:S01]  /*be90*/  STG.E.U16 desc[UR36][R16.64], R0 ;  /* 0x0000000010007986 */ /* 0x000fe2000c101524 */
[----:B------:R-:W-:Y:S05]  /*bea0*/  EXIT ;  /* 0x000000000000794d */ /* 0x000fea0003800000 */
.L_x_4180:
        /* <DEDUP_REMOVED lines=10> */
.L_x_4183:
[----:B------:R-:W-:-:S05]  /*bf50*/  HADD2.F32 R0, -RZ, R0.H0_H0 ;  /* 0x20000000ff007230 */ /* 0x000fca0000004100 */
[----:B------:R-:W-:-:S04]  /*bf60*/  F2FP.F16.F32.PACK_AB R0, RZ, R0 ;  /* 0x00000000ff00723e */ /* 0x000fc800000000ff */
[----:B------:R-:W-:-:S05]  /*bf70*/  PRMT R0, R0, 0x5410, RZ ;  /* 0x0000541000007816 */ /* 0x000fca00000000ff */
[----:B------:R-:W-:Y:S01]  /*bf80*/  STG.E desc[UR36][R16.64], R0 ;  /* 0x0000000010007986 */ /* 0x000fe2000c101924 */
[----:B------:R-:W-:Y:S05]  /*bf90*/  EXIT ;  /* 0x000000000000794d */ /* 0x000fea0003800000 */
.L_x_4182:
[----:B01----:R-:W-:-:S05]  /*bfa0*/  HADD2.F32 R2, -RZ, R0.H0_H0 ;  /* 0x20000000ff027230 */ /* 0x003fca0000004100 */
[----:B------:R-:W-:-:S06]  /*bfb0*/  FMUL.FTZ R2, R2, 1 ;  /* 0x3f80000002027820 */ /* 0x000fcc0000410000 */
[----:B------:R-:W0:Y:S02]  /*bfc0*/  F2F.F64.F32 R2, R2 ;  /* 0x0000000200027310 */ /* 0x000e240000201800 */
[----:B0-----:R-:W-:Y:S01]  /*bfd0*/  STG.E.64 desc[UR36][R16.64], R2 ;  /* 0x0000000210007986 */ /* 0x001fe2000c101b24 */
[----:B------:R-:W-:Y:S05]  /*bfe0*/  EXIT ;  /* 0x000000000000794d */ /* 0x000fea0003800000 */
.L_x_4173:
        /* <DEDUP_REMOVED lines=14> */
.L_x_4187:
[----:B01----:R-:W-:Y:S01]  /*c0d0*/  HADD2.F32 R3, -RZ, R0.H0_H0 ;  /* 0x20000000ff037230 */ /* 0x003fe20000004100 */
        /* <DEDUP_REMOVED lines=16> */
.L_x_4190:
[----:B------:R-:W-:-:S04]  /*c1e0*/  SHF.R.U32.HI R3, RZ, 0x18, R3 ;  /* 0x00000018ff037819 */ /* 0x000fc80000011603 */
[----:B------:R-:W-:-:S04]  /*c1f0*/  LOP3.LUT R0, R0, 0x80, R3, 0xf8, !PT ;  /* 0x0000008000007812 */ /* 0x000fc800078ef803 */
[----:B------:R-:W-:-:S07]  /*c200*/  PRMT R8, R0, 0x7610, R8 ;  /* 0x0000761000087816 */ /* 0x000fce0000000008 */
.L_x_4189:
[----:B------:R-:W-:Y:S05]  /*c210*/  BSYNC.RECONVERGENT B0 ;  /* 0x0000000000007941 */ /* 0x000fea0003800200 */
.L_x_4188:
[----:B------:R-:W-:Y:S01]  /*c220*/  STG.E.U8 desc[UR36][R16.64], R8 ;  /* 0x0000000810007986 */ /* 0x000fe2000c101124 */
[----:B------:R-:W-:Y:S05]  /*c230*/  EXIT ;  /* 0x000000000000794d */ /* 0x000fea0003800000 */
.L_x_4186:
        /* <DEDUP_REMOVED lines=17> */
.L_x_4193:
[----:B------:R-:W-:-:S04]  /*c350*/  SHF.R.U32.HI R3, RZ, 0x18, R3 ;  /* 0x00000018ff037819 */ /* 0x000fc80000011603 */
[----:B------:R-:W-:-:S04]  /*c360*/  LOP3.LUT R0, R0, 0x80, R3, 0xf8, !PT ;  /* 0x0000008000007812 */ /* 0x000fc800078ef803 */
[----:B------:R-:W-:-:S07]  /*c370*/  PRMT R8, R0, 0x7610, R8 ;  /* 0x0000761000087816 */ /* 0x000fce0000000008 */
.L_x_4192:
[----:B------:R-:W-:Y:S05]  /*c380*/  BSYNC.RECONVERGENT B0 ;  /* 0x0000000000007941 */ /* 0x000fea0003800200 */
.L_x_4191:
[----:B------:R-:W-:Y:S01]  /*c390*/  STG.E.U8 desc[UR36][R16.64], R8 ;  /* 0x0000000810007986 */ /* 0x000fe2000c101124 */
[----:B------:R-:W-:Y:S05]  /*c3a0*/  EXIT ;  /* 0x000000000000794d */ /* 0x000fea0003800000 */
.L_x_4185:
        /* <DEDUP_REMOVED lines=22> */
.L_x_4195:
[----:B01----:R-:W-:-:S06]  /*c510*/  HADD2.F32 R2, -RZ, R0.H0_H0 ;  /* 0x20000000ff027230 */ /* 0x003fcc0000004100 */
[----:B------:R-:W0:Y:S02]  /*c520*/  F2I.U64.TRUNC R2, R2 ;  /* 0x0000000200027311 */ /* 0x000e24000020d800 */
[----:B0-----:R-:W-:Y:S01]  /*c530*/  STG.E.64 desc[UR36][R16.64], R2 ;  /* 0x0000000210007986 */ /* 0x001fe2000c101b24 */
[----:B------:R-:W-:Y:S05]  /*c540*/  EXIT ;  /* 0x000000000000794d */ /* 0x000fea0003800000 */
.L_x_4194:
[----:B------:R-:W-:-:S04]  /*c550*/  HADD2.F32 R0, -RZ, R0.H0_H0 ;  /* 0x20000000ff007230 */ /* 0x000fc80000004100 */
[----:B01----:R-:W0:Y:S02]  /*c560*/  F2I.FTZ.U32.TRUNC.NTZ R3, R0 ;  /* 0x0000000000037305 */ /* 0x003e24000021f000 */
[----:B0-----:R-:W-:Y:S01]  /*c570*/  STG.E desc[UR36][R16.64], R3 ;  /* 0x0000000310007986 */ /* 0x001fe2000c101924 */
[----:B------:R-:W-:Y:S05]  /*c580*/  EXIT ;  /* 0x000000000000794d */ /* 0x000fea0003800000 */
.L_x_4184:
        /* <DEDUP_REMOVED lines=11> */
.L_x_4197:
[----:B------:R-:W-:Y:S01]  /*c640*/  HADD2.F32 R0, -RZ, R0.H0_H0 ;  /* 0x20000000ff007230 */ /* 0x000fe20000004100 */
[----:B------:R-:W-:-:S04]  /*c650*/  CS2R R6, SRZ ;  /* 0x0000000000067805 */ /* 0x000fc8000001ff00 */
[----:B------:R-:W-:-:S04]  /*c660*/  FMUL.FTZ R0, R0, 1 ;  /* 0x3f80000000007820 */ /* 0x000fc80000410000 */
[----:B------:R-:W2:Y:S02]  /*c670*/  F2F.F64.F32 R4, R0 ;  /* 0x0000000000047310 */ /* 0x000ea40000201800 */
[----:B--2---:R-:W-:Y:S01]  /*c680*/  STG.E.128 desc[UR36][R16.64], R4 ;  /* 0x0000000410007986 */ /* 0x004fe2000c101d24 */
[----:B------:R-:W-:Y:S05]  /*c690*/  EXIT ;  /* 0x000000000000794d */ /* 0x000fea0003800000 */
.L_x_4196:
[----:B------:R-:W-:-:S09]  /*c6a0*/  UISETP.NE.AND UP0, UPT, UR4, 0xf, UPT ;  /* 0x0000000f0400788c */ /* 0x000fd2000bf05270 */
[----:B------:R-:W-:Y:S05]  /*c6b0*/  BRA.U !UP0, `(.L_x_4198) ;  /* 0x0000000108e87547 */ /* 0x000fea000b800000 */
[----:B------:R-:W-:-:S09]  /*c6c0*/  UISETP.NE.AND UP0, UPT, UR4, 0x17, UPT ;  /* 0x000000170400788c */ /* 0x000fd2000bf05270 */
[----:B------:R-:W-:Y:S05]  /*c6d0*/  BRA.U !UP0, `(.L_x_4199) ;  /* 0x0000000108907547 */ /* 0x000fea000b800000 */
[----:B------:R-:W-:-:S09]  /*c6e0*/  UISETP.NE.AND UP0, UPT, UR4, 0x18, UPT ;  /* 0x000000180400788c */ /* 0x000fd2000bf05270 */
[----:B------:R-:W-:Y:S05]  /*c6f0*/  BRA.U !UP0, `(.L_x_4200) ;  /* 0x0000000108447547 */ /* 0x000fea000b800000 */
.L_x_4177:
[----:B------:R-:W-:Y:S01]  /*c700*/  MOV R0, 0x0 ;  /* 0x0000000000007802 */ /* 0x000fe20000000f00 */
[----:B------:R-:W2:Y:S01]  /*c710*/  LDCU.64 UR4, c[0x4][0x128] ;  /* 0x01002500ff0477ac */ /* 0x000ea20008000a00 */
[----:B------:R-:W-:Y:S02]  /*c720*/  HFMA2 R8, -RZ, RZ, 0, 6.020069122314453125e-06 ;  /* 0x00000065ff087431 */ /* 0x000fe400000001ff */
[----:B------:R-:W-:Y:S01]  /*c730*/  IMAD.MOV.U32 R12, RZ, RZ, 0x1 ;  /* 0x00000001ff0c7424 */ /* 0x000fe200078e00ff */
[----:B01----:R0:W1:Y:S01]  /*c740*/  LDC.64 R2, c[0x4][R0] ;  /* 0x0100000000027b82 */ /* 0x0030620000000a00 */
[----:B------:R-:W3:Y:S01]  /*c750*/  LDCU.64 UR6, c[0x4][0x130] ;  /* 0x01002600ff0677ac */ /* 0x000ee20008000a00 */
[----:B------:R-:W-:Y:S01]  /*c760*/  MOV R13, RZ ;  /* 0x000000ff000d7202 */ /* 0x000fe20000000f00 */
[----:B------:R-:W4:Y:S01]  /*c770*/  LDCU.64 UR8, c[0x4][0x30] ;  /* 0x01000600ff0877ac */ /* 0x000f220008000a00 */
[----:B--2---:R-:W-:Y:S01]  /*c780*/  MOV R4, UR4 ;  /* 0x0000000400047c02 */ /* 0x004fe20008000f00 */
[----:B------:R-:W-:Y:S01]  /*c790*/  IMAD.U32 R5, RZ, RZ, UR5 ;  /* 0x00000005ff057e24 */ /* 0x000fe2000f8e00ff */
[----:B---3--:R-:W-:Y:S01]  /*c7a0*/  MOV R6, UR6 ;  /* 0x0000000600067c02 */ /* 0x008fe20008000f00 */
[----:B------:R-:W-:Y:S01]  /*c7b0*/  IMAD.U32 R7, RZ, RZ, UR7 ;  /* 0x00000007ff077e24 */ /* 0x000fe2000f8e00ff */
[----:B----4-:R-:W-:Y:S01]  /*c7c0*/  MOV R10, UR8 ;  /* 0x00000008000a7c02 */ /* 0x010fe20008000f00 */
[----:B0-----:R-:W-:-:S07]  /*c7d0*/  IMAD.U32 R11, RZ, RZ, UR9 ;  /* 0x00000009ff0b7e24 */ /* 0x001fce000f8e00ff */
[----:B------:R-:W-:-:S07]  /*c7e0*/  LEPC R20, `(.L_x_4201) ;  /* 0x000000001014794e */ /* 0x000fce0000000000 */
[----:B-1----:R-:W-:Y:S05]  /*c7f0*/  CALL.ABS.NOINC R2 ;  /* 0x0000000002007343 */ /* 0x002fea0003c00000 */
.L_x_4201:
[----:B------:R-:W-:Y:S05]  /*c800*/  EXIT ;  /* 0x000000000000794d */ /* 0x000fea0003800000 */
.L_x_4200:
        /* <DEDUP_REMOVED lines=13> */
.L_x_4203:
[----:B------:R-:W-:Y:S05]  /*c8e0*/  BSYNC.RECONVERGENT B0 ;  /* 0x0000000000007941 */ /* 0x000fea0003800200 */
.L_x_4202:
[----:B------:R-:W-:-:S05]  /*c8f0*/  LOP3.LUT R3, R0, 0x80, R3, 0xf8, !PT ;  /* 0x0000008000037812 */ /* 0x000fca00078ef803 */
[----:B------:R-:W-:Y:S01]  /*c900*/  STG.E.U8 desc[UR36][R16.64], R3 ;  /* 0x0000000310007986 */ /* 0x000fe2000c101124 */
[----:B------:R-:W-:Y:S05]  /*c910*/  EXIT ;  /* 0x000000000000794d */ /* 0x000fea0003800000 */
.L_x_4199:
        /* <DEDUP_REMOVED lines=12> */
.L_x_4205:
[----:B------:R-:W-:Y:S01]  /*c9e0*/  HFMA2 R0, -RZ, RZ, 0, 7.569789886474609375e-06 ;  /* 0x0000007fff007431 */ /* 0x000fe200000001ff */
[----:B------:R-:W-:-:S04]  /*c9f0*/  ISETP.GT.U32.AND P0, PT, R2, 0x7f800000, PT ;  /* 0x7f8000000200780c */ /* 0x000fc80003f04070 */
[----:B------:R-:W-:-:S09]  /*ca00*/  SEL R0, R0, 0x7c, P0 ;  /* 0x0000007c00007807 */ /* 0x000fd20000000000 */
.L_x_4206:
[----:B------:R-:W-:Y:S05]  /*ca10*/  BSYNC.RECONVERGENT B0 ;  /* 0x0000000000007941 */ /* 0x000fea0003800200 */
.L_x_4204:
[----:B------:R-:W-:-:S04]  /*ca20*/  SHF.R.U32.HI R3, RZ, 0x18, R3 ;  /* 0x00000018ff037819 */ /* 0x000fc80000011603 */
[----:B------:R-:W-:-:S05]  /*ca30*/  LOP3.LUT R3, R0, 0x80, R3, 0xf8, !PT ;  /* 0x0000008000037812 */ /* 0x000fca00078ef803 */
[----:B------:R-:W-:Y:S01]  /*ca40*/  STG.E.U8 desc[UR36][R16.64], R3 ;  /* 0x0000000310007986 */ /* 0x000fe2000c101124 */
[----:B------:R-:W-:Y:S05]  /*ca50*/  EXIT ;  /* 0x000000000000794d */ /* 0x000fea0003800000 */
.L_x_4198:
[----:B------:R-:W-:-:S05]  /*ca60*/  HADD2.F32 R0, -RZ, R0.H0_H0 ;  /* 0x20000000ff007230 */ /* 0x000fca0000004100 */
[----:B------:R-:W-:-:S05]  /*ca70*/  F2FP.BF16.F32.PACK_AB R0, RZ, R0 ;  /* 0x00000000ff00723e */ /* 0x000fca00000010ff */
[----:B------:R-:W-:Y:S01]  /*ca80*/  STG.E.U16 desc[UR36][R16.64], R0 ;  /* 0x0000000010007986 */ /* 0x000fe2000c101524 */
[----:B------:R-:W-:Y:S05]  /*ca90*/  EXIT ;  /* 0x000000000000794d */ /* 0x000fea0003800000 */
.L_x_4207:
        /* <DEDUP_REMOVED lines=14> */
.L_x_5687:


//--------------------- .text._ZN2at6native27unrolled_elementwise_kernelIZZZNS0_66_GLOBAL__N__d53a5ca4_28_ActivationLeakyReluKernel_cu_9e10b42f_310617leaky_relu_kernelERNS_18TensorIteratorBaseERKN3c106ScalarEENKUlvE_clEvENKUlvE1_clEvEUlNS5_4HalfEE_St5arrayIPcLm2EELi4E23TrivialOffsetCalculatorILi1EjESH_NS0_6memory12LoadWithCastILi1EEENSI_13StoreWithCastILi1EEEEEviT_T0_T2_T3_T4_T5_ --------------------------
	.section	.text._ZN2at6native27unrolled_elementwise_kernelIZZZNS0_66_GLOBAL__N__d53a5ca4_28_ActivationLeakyReluKernel_cu_9e10b42f_310617leaky_relu_kernelERNS_18TensorIteratorBaseERKN3c106ScalarEENKUlvE_clEvENKUlvE1_clEvEUlNS5_4HalfEE_St5arrayIPcLm2EELi4E23TrivialOffsetCalculatorILi1EjESH_NS0_6memory12LoadWithCastILi1EEENSI_13StoreWithCastILi1EEEEEviT_T0_T2_T3_T4_T5_,"ax",@progbits
	.align	128
        .global         _ZN2at6native27unrolled_elementwise_kernelIZZZNS0_66_GLOBAL__N__d53a5ca4_28_ActivationLeakyReluKernel_cu_9e10b42f_310617leaky_relu_kernelERNS_18TensorIteratorBaseERKN3c106ScalarEENKUlvE_clEvENKUlvE1_clEvEUlNS5_4HalfEE_St5arrayIPcLm2EELi4E23TrivialOffsetCalculatorILi1EjESH_NS0_6memory12LoadWithCastILi1EEENSI_13StoreWithCastILi1EEEEEviT_T0_T2_T3_T4_T5_
        .type           _ZN2at6native27unrolled_elementwise_kernelIZZZNS0_66_GLOBAL__N__d53a5ca4_28_ActivationLeakyReluKernel_cu_9e10b42f_310617leaky_relu_kernelERNS_18TensorIteratorBaseERKN3c106ScalarEENKUlvE_clEvENKUlvE1_clEvEUlNS5_4HalfEE_St5arrayIPcLm2EELi4E23TrivialOffsetCalculatorILi1EjESH_NS0_6memory12LoadWithCastILi1EEENSI_13StoreWithCastILi1EEEEEviT_T0_T2_T3_T4_T5_,@function
        .size           _ZN2at6native27unrolled_elementwise_kernelIZZZNS0_66_GLOBAL__N__d53a5ca4_28_ActivationLeakyReluKernel_cu_9e10b42f_310617leaky_relu_kernelERNS_18TensorIteratorBaseERKN3c106ScalarEENKUlvE_clEvENKUlvE1_clEvEUlNS5_4HalfEE_St5arrayIPcLm2EELi4E23TrivialOffsetCalculatorILi1EjESH_NS0_6memory12LoadWithCastILi1EEENSI_13StoreWithCastILi1EEEEEviT_T0_T2_T3_T4_T5_,(.L_x_5688 - _ZN2at6native27unrolled_elementwise_kernelIZZZNS0_66_GLOBAL__N__d53a5ca4_28_ActivationLeakyReluKernel_cu_9e10b42f_310617leaky_relu_kernelERNS_18TensorIteratorBaseERKN3c106ScalarEENKUlvE_clEvENKUlvE1_clEvEUlNS5_4HalfEE_St5arrayIPcLm2EELi4E23TrivialOffsetCalculatorILi1EjESH_NS0_6memory12LoadWithCastILi1EEENSI_13StoreWithCastILi1EEEEEviT_T0_T2_T3_T4_T5_)
        .other          _ZN2at6native27unrolled_elementwise_kernelIZZZNS0_66_GLOBAL__N__d53a5ca4_28_ActivationLeakyReluKernel_cu_9e10b42f_310617leaky_relu_kernelERNS_18TensorIteratorBaseERKN3c106ScalarEENKUlvE_clEvENKUlvE1_clEvEUlNS5_4HalfEE_St5arrayIPcLm2EELi4E23TrivialOffsetCalculatorILi1EjESH_NS0_6memory12LoadWithCastILi1EEENSI_13StoreWithCastILi1EEEEEviT_T0_T2_T3_T4_T5_,@"STO_CUDA_ENTRY STV_DEFAULT"
_ZN2at6native27unrolled_elementwise_kernelIZZZNS0_66_GLOBAL__N__d53a5ca4_28_ActivationLeakyReluKernel_cu_9e10b42f_310617leaky_relu_kernelERNS_18TensorIteratorBaseERKN3c106ScalarEENKUlvE_clEvENKUlvE1_clEvEUlNS5_4HalfEE_St5arrayIPcLm2EELi4E23TrivialOffsetCalculatorILi1EjESH_NS0_6memory12LoadWithCastILi1EEENSI_13StoreWithCastILi1EEEEEviT_T0_T2_T3_T4_T5_:
.text._ZN2at6native27unrolled_elementwise_kernelIZZZNS0_66_GLOBAL__N__d53a5ca4_28_ActivationLeakyReluKernel_cu_9e10b42f_310617leaky_relu_kernelERNS_18TensorIteratorBaseERKN3c106ScalarEENKUlvE_clEvENKUlvE1_clEvEUlNS5_4HalfEE_St5arrayIPcLm2EELi4E23TrivialOffsetCalculatorILi1EjESH_NS0_6memory12LoadWithCastILi1EEENSI_13StoreWithCastILi1EEEEEviT_T0_T2_T3_T4_T5_:
        /* <DEDUP_REMOVED lines=34> */
.L_x_4213:
[----:B------:R-:W2:Y:S02]  /*0220*/  LDG.E.U8 R2, desc[UR36][R2.64] ;  /* 0x0000002402027981 */ /* 0x000ea4000c1e1100 */
[----:B--2---:R-:W-:-:S04]  /*0230*/  I2FP.F32.U32 R0, R2 ;  /* 0x0000000200007245 */ /* 0x004fc80000201000 */
[----:B------:R-:W-:-:S04]  /*0240*/  F2FP.F16.F32.PACK_AB R0, RZ, R0 ;  /* 0x00000000ff00723e */ /* 0x000fc800000000ff */
[----:B------:R-:W-:Y:S01]  /*0250*/  PRMT R16, R0, 0x7610, R16 ;  /* 0x0000761000107816 */ /* 0x000fe20000000010 */
[----:B------:R-:W-:Y:S06]  /*0260*/  BRA `(.L_x_4215) ;  /* 0x0000000c00d47947 */ /* 0x000fec0003800000 */
.L_x_4212:
        /* <DEDUP_REMOVED lines=11> */
.L_x_4217:
[----:B------:R-:W2:Y:S02]  /*0320*/  LDG.E R2, desc[UR36][R2.64] ;  /* 0x0000002402027981 */ /* 0x000ea4000c1e1900 */
[----:B--2---:R-:W-:-:S04]  /*0330*/  I2FP.F32.S32 R0, R2 ;  /* 0x0000000200007245 */ /* 0x004fc80000201400 */
[----:B------:R-:W-:-:S04]  /*0340*/  F2FP.F16.F32.PACK_AB R0, RZ, R0 ;  /* 0x00000000ff00723e */ /* 0x000fc800000000ff */
[----:B------:R-:W-:Y:S01]  /*0350*/  PRMT R16, R0, 0x7610, R16 ;  /* 0x0000761000107816 */ /* 0x000fe20000000010 */
[----:B------:R-:W-:Y:S06]  /*0360*/  BRA `(.L_x_4215) ;  /* 0x0000000c00947947 */ /* 0x000fec0003800000 */
.L_x_4216:
[----:B------:R-:W2:Y:S02]  /*0370*/  LDG.E.U16 R2, desc[UR36][R2.64] ;  /* 0x0000002402027981 */ /* 0x000ea4000c1e1500 */
[----:B--2---:R-:W0:Y:S02]  /*0380*/  I2F.S16 R0, R2 ;  /* 0x0000000200007306 */ /* 0x004e240000101400 */
[----:B0-----:R-:W-:-:S04]  /*0390*/  F2FP.F16.F32.PACK_AB R0, RZ, R0 ;  /* 0x00000000ff00723e */ /* 0x001fc800000000ff */
[----:B------:R-:W-:Y:S01]  /*03a0*/  PRMT R16, R0, 0x7610, R16 ;  /* 0x0000761000107816 */ /* 0x000fe20000000010 */
[----:B------:R-:W-:Y:S06]  /*03b0*/  BRA `(.L_x_4215) ;  /* 0x0000000c00807947 */ /* 0x000fec0003800000 */
.L_x_4211:
        /* <DEDUP_REMOVED lines=9> */
.L_x_4219:
[----:B------:R1:W5:Y:S01]  /*0450*/  LDG.E.U16 R16, desc[UR36][R2.64] ;  /* 0x0000002402107981 */ /* 0x000362000c1e1500 */
[----:B------:R-:W-:Y:S05]  /*0460*/  BRA `(.L_x_4215) ;  /* 0x0000000c00547947 */ /* 0x000fea0003800000 */
.L_x_4218:
        /* <DEDUP_REMOVED lines=9> */
.L_x_4221:
[----:B------:R0:W5:Y:S01]  /*0500*/  LDG.E.U16 R16, desc[UR36][R2.64] ;  /* 0x0000002402107981 */ /* 0x000162000c1e1500 */
[----:B------:R-:W-:Y:S05]  /*0510*/  BRA `(.L_x_4215) ;  /* 0x0000000c00287947 */ /* 0x000fea0003800000 */
.L_x_4220:
        /* <DEDUP_REMOVED lines=13> */
.L_x_4210:
        /* <DEDUP_REMOVED lines=14> */
.L_x_4224:
        /* <DEDUP_REMOVED lines=13> */
.L_x_4223:
        /* <DEDUP_REMOVED lines=27> */
.L_x_4226:
        /* <DEDUP_REMOVED lines=14> */
.L_x_4225:
[----:B------:R-:W2:Y:S02]  /*0a30*/  LDG.E.U16 R0, desc[UR36][R2.64] ;  /* 0x0000002402007981 */ /* 0x000ea4000c1e1500 */
[----:B--2---:R-:W-:-:S05]  /*0a40*/  IMAD.U32 R0, R0, 0x10000, RZ ;  /* 0x0001000000007824 */ /* 0x004fca00078e00ff */
[----:B------:R-:W-:-:S04]  /*0a50*/  F2FP.F16.F32.PACK_AB R0, RZ, R0 ;  /* 0x00000000ff00723e */ /* 0x000fc800000000ff */
[----:B------:R-:W-:Y:S01]  /*0a60*/  PRMT R16, R0, 0x7610, R16 ;  /* 0x0000761000107816 */ /* 0x000fe20000000010 */
[----:B------:R-:W-:Y:S06]  /*0a70*/  BRA `(.L_x_4215) ;  /* 0x0000000400d07947 */ /* 0x000fec0003800000 */
.L_x_4222:
        /* <DEDUP_REMOVED lines=13> */
.L_x_4229:
        /* <DEDUP_REMOVED lines=21> */
.L_x_4233:
[----:B------:R-:W-:Y:S05]  /*0ca0*/  BSYNC.RECONVERGENT B1 ;  /* 0x0000000000017941 */ /* 0x000fea0003800200 */
.L_x_4232:
[----:B------:R-:W-:Y:S01]  /*0cb0*/  IMAD.SHL.U32 R0, R0, 0x100000, RZ ;  /* 0x0010000000007824 */ /* 0x000fe200078e00ff */
[----:B------:R-:W-:-:S04]  /*0cc0*/  LEA R2, R2, 0x3b800000, 0x17 ;  /* 0x3b80000002027811 */ /* 0x000fc800078eb8ff */
[----:B------:R-:W-:-:S07]  /*0cd0*/  LOP3.LUT R0, R2, R0, R7, 0xfe, !PT ;  /* 0x0000000002007212 */ /* 0x000fce00078efe07 */
.L_x_4231:
[----:B------:R-:W-:Y:S05]  /*0ce0*/  BSYNC.RECONVERGENT B0 ;  /* 0x0000000000007941 */ /* 0x000fea0003800200 */
.L_x_4230:
[----:B------:R-:W-:-:S04]  /*0cf0*/  F2FP.F16.F32.PACK_AB R0, RZ, R0 ;  /* 0x00000000ff00723e */ /* 0x000fc800000000ff */
[----:B------:R-:W-:Y:S01]  /*0d00*/  PRMT R16, R0, 0x7610, R16 ;  /* 0x0000761000107816 */ /* 0x000fe20000000010 */
[----:B------:R-:W-:Y:S06]  /*0d10*/  BRA `(.L_x_4215) ;  /* 0x0000000400287947 */ /* 0x000fec0003800000 */
.L_x_4228:
        /* <DEDUP_REMOVED lines=21> */
.L_x_4237:
[----:B------:R-:W-:Y:S05]  /*0e70*/  BSYNC.RECONVERGENT B1 ;  /* 0x0000000000017941 */ /* 0x000fea0003800200 */
.L_x_4236:
[----:B------:R-:W-:Y:S01]  /*0e80*/  IMAD.SHL.U32 R0, R0, 0x200000, RZ ;  /* 0x0020000000007824 */ /* 0x000fe200078e00ff */
[----:B------:R-:W-:-:S04]  /*0e90*/  LEA R2, R2, 0x37800000, 0x17 ;  /* 0x3780000002027811 */ /* 0x000fc800078eb8ff */
[----:B------:R-:W-:-:S07]  /*0ea0*/  LOP3.LUT R0, R2, R0, R7, 0xfe, !PT ;  /* 0x0000000002007212 */ /* 0x000fce00078efe07 */
.L_x_4235:
[----:B------:R-:W-:Y:S05]  /*0eb0*/  BSYNC.RECONVERGENT B0 ;  /* 0x0000000000007941 */ /* 0x000fea0003800200 */
.L_x_4234:
[----:B------:R-:W-:-:S04]  /*0ec0*/  F2FP.F16.F32.PACK_AB R0, RZ, R0 ;  /* 0x00000000ff00723e */ /* 0x000fc800000000ff */
[----:B------:R-:W-:Y:S01]  /*0ed0*/  PRMT R16, R0, 0x7610, R16 ;  /* 0x0000761000107816 */ /* 0x000fe20000000010 */
[----:B------:R-:W-:Y:S06]  /*0ee0*/  BRA `(.L_x_4215) ;  /* 0x0000000000b47947 */ /* 0x000fec0003800000 */
.L_x_4227:
[----:B------:R-:W-:-:S09]  /*0ef0*/  UISETP.NE.AND UP0, UPT, UR4, 0x1c, UPT ;  /* 0x0000001c0400788c */ /* 0x000fd2000bf05270 */
[----:B------:R-:W-:Y:S05]  /*0f00*/  BRA.U !UP0, `(.L_x_4238) ;  /* 0x00000001089c7547 */ /* 0x000fea000b800000 */
[----:B------:R-:W-:-:S09]  /*0f10*/  UISETP.NE.AND UP0, UPT, UR4, 0x1d, UPT ;  /* 0x0000001d0400788c */ /* 0x000fd2000bf05270 */
[----:B------:R-:W-:Y:S05]  /*0f20*/  BRA.U !UP0, `(.L_x_4239) ;  /* 0x0000000108807547 */ /* 0x000fea000b800000 */
[----:B------:R-:W-:-:S09]  /*0f30*/  UISETP.NE.AND UP0, UPT, UR4, 0x2c, UPT ;  /* 0x0000002c0400788c */ /* 0x000fd2000bf05270 */
[----:B------:R-:W-:Y:S05]  /*0f40*/  BRA.U !UP0, `(.L_x_4240) ;  /* 0x0000000108487547 */ /* 0x000fea000b800000 */
.L_x_4214:
        /* <DEDUP_REMOVED lines=16> */
.L_x_4241:
[----:B------:R-:W-:Y:S01]  /*1050*/  PRMT R16, RZ, 0x7610, R16 ;  /* 0x00007610ff107816 */ /* 0x000fe20000000010 */
[----:B------:R-:W-:Y:S06]  /*1060*/  BRA `(.L_x_4215) ;  /* 0x0000000000547947 */ /* 0x000fec0003800000 */
.L_x_4240:
        /* <DEDUP_REMOVED lines=8> */
.L_x_4243:
[----:B------:R-:W-:Y:S05]  /*10f0*/  BSYNC.RECONVERGENT B0 ;  /* 0x0000000000007941 */ /* 0x000fea0003800200 */
.L_x_4242:
[----:B------:R-:W-:-:S04]  /*1100*/  F2FP.F16.F32.PACK_AB R0, RZ, R0 ;  /* 0x00000000ff00723e */ /* 0x000fc800000000ff */
[----:B------:R-:W-:Y:S01]  /*1110*/  PRMT R16, R0, 0x7610, R16 ;  /* 0x0000761000107816 */ /* 0x000fe20000000010 */
[----:B------:R-:W-:Y:S06]  /*1120*/  BRA `(.L_x_4215) ;  /* 0x0000000000247947 */ /* 0x000fec0003800000 */
.L_x_4239:
[----:B------:R-:W2:Y:S02]  /*1130*/  LDG.E.64 R2, desc[UR36][R2.64] ;  /* 0x0000002402027981 */ /* 0x000ea4000c1e1b00 */
[----:B--2---:R-:W0:Y:S02]  /*1140*/  I2F.U64 R0, R2 ;  /* 0x0000000200007312 */ /* 0x004e240000301000 */
[----:B0-----:R-:W-:-:S04]  /*1150*/  F2FP.F16.F32.PACK_AB R0, RZ, R0 ;  /* 0x00000000ff00723e */ /* 0x001fc800000000ff */
[----:B------:R-:W-:Y:S01]  /*1160*/  PRMT R16, R0, 0x7610, R16 ;  /* 0x0000761000107816 */ /* 0x000fe20000000010 */
[----:B------:R-:W-:Y:S06]  /*1170*/  BRA `(.L_x_4215) ;  /* 0x0000000000107947 */ /* 0x000fec0003800000 */
.L_x_4238:
[----:B------:R-:W2:Y:S02]  /*1180*/  LDG.E R2, desc[UR36][R2.64] ;  /* 0x0000002402027981 */ /* 0x000ea4000c1e1900 */
[----:B--2---:R-:W-:-:S04]  /*1190*/  I2FP.F32.U32 R0, R2 ;  /* 0x0000000200007245 */ /* 0x004fc80000201000 */
[----:B------:R-:W-:-:S04]  /*11a0*/  F2FP.F16.F32.PACK_AB R0, RZ, R0 ;  /* 0x00000000ff00723e */ /* 0x000fc800000000ff */
[----:B------:R-:W-:-:S07]  /*11b0*/  PRMT R16, R0, 0x7610, R16 ;  /* 0x0000761000107816 */ /* 0x000fce0000000010 */
.L_x_4215:
[----:B------:R-:W-:-:S07]  /*11c0*/  VIADD R22, R19, 0x80 ;  /* 0x0000008013167836 */ /* 0x000fce0000000000 */
.L_x_4209:
[----:B------:R-:W-:Y:S05]  /*11d0*/  BSYNC.RECONVERGENT B6 ;  /* 0x0000000000067941 */ /* 0x000fea0003800200 */
.L_x_4208:
[----:B------:R-:W-:Y:S01]  /*11e0*/  ISETP.GE.AND P0, PT, R22, R17, PT ;  /* 0x000000111600720c */ /* 0x000fe20003f06270 */
[----:B------:R-:W-:Y:S01]  /*11f0*/  BSSY.RECONVERGENT B6, `(.L_x_4244) ;  /* 0x0000114000067945 */ /* 0x000fe20003800200 */
[----:B------:R-:W-:-:S11]  /*1200*/  PRMT R23, RZ, 0x7610, R23 ;  /* 0x00007610ff177816 */ /* 0x000fd60000000017 */
        /* <DEDUP_REMOVED lines=23> */
.L_x_4249:
[----:B------:R-:W2:Y:S02]  /*1380*/  LDG.E.U8 R2, desc[UR36][R2.64] ;  /* 0x0000002402027981 */ /* 0x000ea4000c1e1100 */
[----:B--2---:R-:W-:-:S04]  /*1390*/  I2FP.F32.U32 R0, R2 ;  /* 0x0000000200007245 */ /* 0x004fc80000201000 */
[----:B------:R-:W-:-:S04]  /*13a0*/  F2FP.F16.F32.PACK_AB R0, RZ, R0 ;  /* 0x00000000ff00723e */ /* 0x000fc800000000ff */
[----:B------:R-:W-:Y:S01]  /*13b0*/  PRMT R23, R0, 0x7610, R23 ;  /* 0x0000761000177816 */ /* 0x000fe20000000017 */
[----:B------:R-:W-:Y:S06]  /*13c0*/  BRA `(.L_x_4251) ;  /* 0x0000000c00d47947 */ /* 0x000fec0003800000 */
.L_x_4248:
        /* <DEDUP_REMOVED lines=11> */
.L_x_4253:
[----:B------:R-:W2:Y:S02]  /*1480*/  LDG.E R2, desc[UR36][R2.64] ;  /* 0x0000002402027981 */ /* 0x000ea4000c1e1900 */
[----:B--2---:R-:W-:-:S04]  /*1490*/  I2FP.F32.S32 R0, R2 ;  /* 0x0000000200007245 */ /* 0x004fc80000201400 */
[----:B------:R-:W-:-:S04]  /*14a0*/  F2FP.F16.F32.PACK_AB R0, RZ, R0 ;  /* 0x00000000ff00723e */ /* 0x000fc800000000ff */
[----:B------:R-:W-:Y:S01]  /*14b0*/  PRMT R23, R0, 0x7610, R23 ;  /* 0x0000761000177816 */ /* 0x000fe20000000017 */
[----:B------:R-:W-:Y:S06]  /*14c0*/  BRA `(.L_x_4251) ;  /* 0x0000000c00947947 */ /* 0x000fec0003800000 */
.L_x_4252:
[----:B------:R-:W2:Y:S02]  /*14d0*/  LDG.E.U16 R2, desc[UR36][R2.64] ;  /* 0x0000002402027981 */ /* 0x000ea4000c1e1500 */
[----:B--2---:R-:W0:Y:S02]  /*14e0*/  I2F.S16 R0, R2 ;  /* 0x0000000200007306 */ /* 0x004e240000101400 */
[----:B0-----:R-:W-:-:S04]  /*14f0*/  F2FP.F16.F32.PACK_AB R0, RZ, R0 ;  /* 0x00000000ff00723e */ /* 0x001fc800000000ff */
[----:B------:R-:W-:Y:S01]  /*1500*/  PRMT R23, R0, 0x7610, R23 ;  /* 0x0000761000177816 */ /* 0x000fe20000000017 */
[----:B------:R-:W-:Y:S06]  /*1510*/  BRA `(.L_x_4251) ;  /* 0x0000000c00807947 */ /* 0x000fec0003800000 */
.L_x_4247:
        /* <DEDUP_REMOVED lines=9> */
.L_x_4255:
[----:B------:R0:W5:Y:S01]  /*15b0*/  LDG.E.U16 R23, desc[UR36][R2.64] ;  /* 0x0000002402177981 */ /* 0x000162000c1e1500 */
[----:B------:R-:W-:Y:S05]  /*15c0*/  BRA `(.L_x_4251) ;  /* 0x0000000c00547947 */ /* 0x000fea0003800000 */
.L_x_4254:
        /* <DEDUP_REMOVED lines=9> */
.L_x_4257:
[----:B------:R1:W5:Y:S01]  /*1660*/  LDG.E.U16 R23, desc[UR36][R2.64] ;  /* 0x0000002402177981 */ /* 0x000362000c1e1500 */
[----:B------:R-:W-:Y:S05]  /*1670*/  BRA `(.L_x_4251) ;  /* 0x0000000c00287947 */ /* 0x000fea0003800000 */
.L_x_4256:
        /* <DEDUP_REMOVED lines=13> */
.L_x_4246:
        /* <DEDUP_REMOVED lines=14> */
.L_x_4260:
        /* <DEDUP_REMOVED lines=13> */
.L_x_4259:
        /* <DEDUP_REMOVED lines=27> */
.L_x_4262:
        /* <DEDUP_REMOVED lines=14> */
.L_x_4261:
[----:B------:R-:W2:Y:S02]  /*1b90*/  LDG.E.U16 R0, desc[UR36][R2.64] ;  /* 0x0000002402007981 */ /* 0x000ea4000c1e1500 */
[----:B--2---:R-:W-:-:S05]  /*1ba0*/  IMAD.U32 R0, R0, 0x10000, RZ ;  /* 0x0001000000007824 */ /* 0x004fca00078e00ff */
[----:B------:R-:W-:-:S04]  /*1bb0*/  F2FP.F16.F32.PACK_AB R0, RZ, R0 ;  /* 0x00000000ff00723e */ /* 0x000fc800000000ff */
[----:B------:R-:W-:Y:S01]  /*1bc0*/  PRMT R23, R0, 0x7610, R23 ;  /* 0x0000761000177816 */ /* 0x000fe20000000017 */
[----:B------:R-:W-:Y:S06]  /*1bd0*/  BRA `(.L_x_4251) ;  /* 0x0000000400d07947 */ /* 0x000fec0003800000 */
.L_x_4258:
        /* <DEDUP_REMOVED lines=13> */
.L_x_4265:
        /* <DEDUP_REMOVED lines=21> */
.L_x_4269:
[----:B------:R-:W-:Y:S05]  /*1e00*/  BSYNC.RECONVERGENT B1 ;  /* 0x0000000000017941 */ /* 0x000fea0003800200 */
.L_x_4268:
[----:B------:R-:W-:Y:S01]  /*1e10*/  IMAD.SHL.U32 R0, R0, 0x100000, RZ ;  /* 0x0010000000007824 */ /* 0x000fe200078e00ff */
[----:B------:R-:W-:-:S04]  /*1e20*/  LEA R2, R2, 0x3b800000, 0x17 ;  /* 0x3b80000002027811 */ /* 0x000fc800078eb8ff */
[----:B------:R-:W-:-:S07]  /*1e30*/  LOP3.LUT R0, R2, R0, R7, 0xfe, !PT ;  /* 0x0000000002007212 */ /* 0x000fce00078efe07 */
.L_x_4267:
[----:B------:R-:W-:Y:S05]  /*1e40*/  BSYNC.RECONVERGENT B0 ;  /* 0x0000000000007941 */ /* 0x000fea0003800200 */
.L_x_4266:
[----:B------:R-:W-:-:S04]  /*1e50*/  F2FP.F16.F32.PACK_AB R0, RZ, R0 ;  /* 0x00000000ff00723e */ /* 0x000fc800000000ff */
[----:B------:R-:W-:Y:S01]  /*1e60*/  PRMT R23, R0, 0x7610, R23 ;  /* 0x0000761000177816 */ /* 0x000fe20000000017 */
[----:B------:R-:W-:Y:S06]  /*1e70*/  BRA `(.L_x_4251) ;  /* 0x0000000400287947 */ /* 0x000fec0003800000 */
.L_x_4264:
        /* <DEDUP_REMOVED lines=21> */
.L_x_4273:
[----:B------:R-:W-:Y:S05]  /*1fd0*/  BSYNC.RECONVERGENT B1 ;  /* 0x0000000000017941 */ /* 0x000fea0003800200 */
.L_x_4272:
[----:B------:R-:W-:Y:S01]  /*1fe0*/  IMAD.SHL.U32 R0, R0, 0x200000, RZ ;  /* 0x0020000000007824 */ /* 0x000fe200078e00ff */
[----:B------:R-:W-:-:S04]  /*1ff0*/  LEA R2, R2, 0x37800000, 0x17 ;  /* 0x3780000002027811 */ /* 0x000fc800078eb8ff */
[----:B------:R-:W-:-:S07]  /*2000*/  LOP3.LUT R0, R2, R0, R7, 0xfe, !PT ;  /* 0x0000000002007212 */ /* 0x000fce00078efe07 */
.L_x_4271:
[----:B------:R-:W-:Y:S05]  /*2010*/  BSYNC.RECONVERGENT B0 ;  /* 0x0000000000007941 */ /* 0x000fea0003800200 */
.L_x_4270:
[----:B------:R-:W-:-:S04]  /*2020*/  F2FP.F16.F32.PACK_AB R0, RZ, R0 ;  /* 0x00000000ff00723e */ /* 0x000fc800000000ff */
[----:B------:R-:W-:Y:S01]  /*2030*/  PRMT R23, R0, 0x7610, R23 ;  /* 0x0000761000177816 */ /* 0x000fe20000000017 */
[----:B------:R-:W-:Y:S06]  /*2040*/  BRA `(.L_x_4251) ;  /* 0x0000000000b47947 */ /* 0x000fec0003800000 */
.L_x_4263:
        /* <DEDUP_REMOVED lines=14> */
.L_x_4277:
[----:B------:R-:W-:Y:S05]  /*2130*/  BSYNC.RECONVERGENT B0 ;  /* 0x0000000000007941 */ /* 0x000fea0003800200 */
.L_x_4276:
[----:B------:R-:W-:-:S04]  /*2140*/  F2FP.F16.F32.PACK_AB R0, RZ, R0 ;  /* 0x00000000ff00723e */ /* 0x000fc800000000ff */
[----:B------:R-:W-:Y:S01]  /*2150*/  PRMT R23, R0, 0x7610, R23 ;  /* 0x0000761000177816 */ /* 0x000fe20000000017 */
[----:B------:R-:W-:Y:S06]  /*2160*/  BRA `(.L_x_4251) ;  /* 0x00000000006c7947 */ /* 0x000fec0003800000 */
.L_x_4250:
        /* <DEDUP_REMOVED lines=16> */
.L_x_4278:
[----:B------:R-:W-:Y:S01]  /*2270*/  PRMT R23, RZ, 0x7610, R23 ;  /* 0x00007610ff177816 */ /* 0x000fe20000000017 */
[----:B------:R-:W-:Y:S06]  /*2280*/  BRA `(.L_x_4251) ;  /* 0x0000000000247947 */ /* 0x000fec0003800000 */
.L_x_4275:
[----:B------:R-:W2:Y:S02]  /*2290*/  LDG.E.64 R2, desc[UR36][R2.64] ;  /* 0x0000002402027981 */ /* 0x000ea4000c1e1b00 */
[----:B--2---:R-:W0:Y:S02]  /*22a0*/  I2F.U64 R0, R2 ;  /* 0x0000000200007312 */ /* 0x004e240000301000 */
[----:B0-----:R-:W-:-:S04]  /*22b0*/  F2FP.F16.F32.PACK_AB R0, RZ, R0 ;  /* 0x00000000ff00723e */ /* 0x001fc800000000ff */
[----:B------:R-:W-:Y:S01]  /*22c0*/  PRMT R23, R0, 0x7610, R23 ;  /* 0x0000761000177816 */ /* 0x000fe20000000017 */
[----:B------:R-:W-:Y:S06]  /*22d0*/  BRA `(.L_x_4251) ;  /* 0x0000000000107947 */ /* 0x000fec0003800000 */
.L_x_4274:
[----:B------:R-:W2:Y:S02]  /*22e0*/  LDG.E R2, desc[UR36][R2.64] ;  /* 0x0000002402027981 */ /* 0x000ea4000c1e1900 */
[----:B--2---:R-:W-:-:S04]  /*22f0*/  I2FP.F32.U32 R0, R2 ;  /* 0x0000000200007245 */ /* 0x004fc80000201000 */
[----:B------:R-:W-:-:S04]  /*2300*/  F2FP.F16.F32.PACK_AB R0, RZ, R0 ;  /* 0x00000000ff00723e */ /* 0x000fc800000000ff */
[----:B------:R-:W-:-:S07]  /*2310*/  PRMT R23, R0, 0x7610, R23 ;  /* 0x0000761000177816 */ /* 0x000fce0000000017 */
.L_x_4251:
[----:B------:R-:W-:-:S07]  /*2320*/  VIADD R22, R22, 0x80 ;  /* 0x0000008016167836 */ /* 0x000fce0000000000 */
.L_x_4245:
[----:B------:R-:W-:Y:S05]  /*2330*/  BSYNC.RECONVERGENT B6 ;  /* 0x0000000000067941 */ /* 0x000fea0003800200 */
.L_x_4244:
        /* <DEDUP_REMOVED lines=26> */
.L_x_4284:
[----:B------:R-:W2:Y:S02]  /*24e0*/  LDG.E.U8 R2, desc[UR36][R2.64] ;  /* 0x0000002402027981 */ /* 0x000ea4000c1e1100 */
[----:B--2---:R-:W-:-:S04]  /*24f0*/  I2FP.F32.U32 R0, R2 ;  /* 0x0000000200007245 */ /* 0x004fc80000201000 */
[----:B------:R-:W-:-:S04]  /*2500*/  F2FP.F16.F32.PACK_AB R0, RZ, R0 ;  /* 0x00000000ff00723e */ /* 0x000fc800000000ff */
[----:B------:R-:W-:Y:S01]  /*2510*/  PRMT R24, R0, 0x7610, R24 ;  /* 0x0000761000187816 */ /* 0x000fe20000000018 */
[----:B------:R-:W-:Y:S06]  /*2520*/  BRA `(.L_x_4286) ;  /* 0x0000000c00d47947 */ /* 0x000fec0003800000 */
.L_x_4283:
        /* <DEDUP_REMOVED lines=11> */
.L_x_4288:
[----:B------:R-:W2:Y:S02]  /*25e0*/  LDG.E R2, desc[UR36][R2.64] ;  /* 0x0000002402027981 */ /* 0x000ea4000c1e1900 */
[----:B--2---:R-:W-:-:S04]  /*25f0*/  I2FP.F32.S32 R0, R2 ;  /* 0x0000000200007245 */ /* 0x004fc80000201400 */
[----:B------:R-:W-:-:S04]  /*2600*/  F2FP.F16.F32.PACK_AB R0, RZ, R0 ;  /* 0x00000000ff00723e */ /* 0x000fc800000000ff */
[----:B------:R-:W-:Y:S01]  /*2610*/  PRMT R24, R0, 0x7610, R24 ;  /* 0x0000761000187816 */ /* 0x000fe20000000018 */
[----:B------:R-:W-:Y:S06]  /*2620*/  BRA `(.L_x_4286) ;  /* 0x0000000c00947947 */ /* 0x000fec0003800000 */
.L_x_4287:
[----:B------:R-:W2:Y:S02]  /*2630*/  LDG.E.U16 R2, desc[UR36][R2.64] ;  /* 0x0000002402027981 */ /* 0x000ea4000c1e1500 */
[----:B--2---:R-:W0:Y:S02]  /*2640*/  I2F.S16 R0, R2 ;  /* 0x0000000200007306 */ /* 0x004e240000101400 */
[----:B0-----:R-:W-:-:S04]  /*2650*/  F2FP.F16.F32.PACK_AB R0, RZ, R0 ;  /* 0x00000000ff00723e */ /* 0x001fc800000000ff */
[----:B------:R-:W-:Y:S01]  /*2660*/  PRMT R24, R0, 0x7610, R24 ;  /* 0x0000761000187816 */ /* 0x000fe20000000018 */
[----:B------:R-:W-:Y:S06]  /*2670*/  BRA `(.L_x_4286) ;  /* 0x0000000c00807947 */ /* 0x000fec0003800000 */
.L_x_4282:
        /* <DEDUP_REMOVED lines=9> */
.L_x_4290:
[----:B------:R0:W5:Y:S01]  /*2710*/  LDG.E.U16 R24, desc[UR36][R2.64] ;  /* 0x0000002402187981 */ /* 0x000162000c1e1500 */
[----:B------:R-:W-:Y:S05]  /*2720*/  BRA `(.L_x_4286) ;  /* 0x0000000c00547947 */ /* 0x000fea0003800000 */
.L_x_4289:
        /* <DEDUP_REMOVED lines=9> */
.L_x_4292:
[----:B------:R1:W5:Y:S01]  /*27c0*/  LDG.E.U16 R24, desc[UR36][R2.64] ;  /* 0x0000002402187981 */ /* 0x000362000c1e1500 */
[----:B------:R-:W-:Y:S05]  /*27d0*/  BRA `(.L_x_4286) ;  /* 0x0000000c00287947 */ /* 0x000fea0003800000 */
.L_x_4291:
        /* <DEDUP_REMOVED lines=13> */
.L_x_4281:
        /* <DEDUP_REMOVED lines=14> */
.L_x_4295:
        /* <DEDUP_REMOVED lines=13> */
.L_x_4294:
        /* <DEDUP_REMOVED lines=27> */
.L_x_4297:
        /* <DEDUP_REMOVED lines=14> */
.L_x_4296:
[----:B------:R-:W2:Y:S02]  /*2cf0*/  LDG.E.U16 R0, desc[UR36][R2.64] ;  /* 0x0000002402007981 */ /* 0x000ea4000c1e1500 */
[----:B--2---:R-:W-:-:S05]  /*2d00*/  IMAD.U32 R0, R0, 0x10000, RZ ;  /* 0x0001000000007824 */ /* 0x004fca00078e00ff */
[----:B------:R-:W-:-:S04]  /*2d10*/  F2FP.F16.F32.PACK_AB R0, RZ, R0 ;  /* 0x00000000ff00723e */ /* 0x000fc800000000ff */
[----:B------:R-:W-:Y:S01]  /*2d20*/  PRMT R24, R0, 0x7610, R24 ;  /* 0x0000761000187816 */ /* 0x000fe20000000018 */
[----:B------:R-:W-:Y:S06]  /*2d30*/  BRA `(.L_x_4286) ;  /* 0x0000000400d07947 */ /* 0x000fec0003800000 */
.L_x_4293:
        /* <DEDUP_REMOVED lines=13> */
.L_x_4300:
        /* <DEDUP_REMOVED lines=21> */
.L_x_4304:
[----:B------:R-:W-:Y:S05]  /*2f60*/  BSYNC.RECONVERGENT B1 ;  /* 0x0000000000017941 */ /* 0x000fea0003800200 */
.L_x_4303:
[----:B------:R-:W-:Y:S01]  /*2f70*/  IMAD.SHL.U32 R0, R0, 0x100000, RZ ;  /* 0x0010000000007824 */ /* 0x000fe200078e00ff */
[----:B------:R-:W-:-:S04]  /*2f80*/  LEA R2, R2, 0x3b800000, 0x17 ;  /* 0x3b80000002027811 */ /* 0x000fc800078eb8ff */
[----:B------:R-:W-:-:S07]  /*2f90*/  LOP3.LUT R0, R2, R0, R7, 0xfe, !PT ;  /* 0x0000000002007212 */ /* 0x000fce00078efe07 */
.L_x_4302:
[----:B------:R-:W-:Y:S05]  /*2fa0*/  BSYNC.RECONVERGENT B0 ;  /* 0x0000000000007941 */ /* 0x000fea0003800200 */
.L_x_4301:
[----:B------:R-:W-:-:S04]  /*2fb0*/  F2FP.F16.F32.PACK_AB R0, RZ, R0 ;  /* 0x00000000ff00723e */ /* 0x000fc800000000ff */
[----:B------:R-:W-:Y:S01]  /*2fc0*/  PRMT R24, R0, 0x7610, R24 ;  /* 0x0000761000187816 */ /* 0x000fe20000000018 */
[----:B------:R-:W-:Y:S06]  /*2fd0*/  BRA `(.L_x_4286) ;  /* 0x0000000400287947 */ /* 0x000fec0003800000 */
.L_x_4299:
        /* <DEDUP_REMOVED lines=21> */
.L_x_4308:
[----:B------:R-:W-:Y:S05]  /*3130*/  BSYNC.RECONVERGENT B1 ;  /* 0x0000000000017941 */ /* 0x000fea0003800200 */
.L_x_4307:
[----:B------:R-:W-:Y:S01]  /*3140*/  IMAD.SHL.U32 R0, R0, 0x200000, RZ ;  /* 0x0020000000007824 */ /* 0x000fe200078e00ff */
[----:B------:R-:W-:-:S04]  /*3150*/  LEA R2, R2, 0x37800000, 0x17 ;  /* 0x3780000002027811 */ /* 0x000fc800078eb8ff */
[----:B------:R-:W-:-:S07]  /*3160*/  LOP3.LUT R0, R2, R0, R7, 0xfe, !PT ;  /* 0x0000000002007212 */ /* 0x000fce00078efe07 */
.L_x_4306:
[----:B------:R-:W-:Y:S05]  /*3170*/  BSYNC.RECONVERGENT B0 ;  /* 0x0000000000007941 */ /* 0x000fea0003800200 */
.L_x_4305:
[----:B------:R-:W-:-:S04]  /*3180*/  F2FP.F16.F32.PACK_AB R0, RZ, R0 ;  /* 0x00000000ff00723e */ /* 0x000fc800000000ff */
[----:B------:R-:W-:Y:S01]  /*3190*/  PRMT R24, R0, 0x7610, R24 ;  /* 0x0000761000187816 */ /* 0x000fe20000000018 */
[----:B------:R-:W-:Y:S06]  /*31a0*/  BRA `(.L_x_4286) ;  /* 0x0000000000b47947 */ /* 0x000fec0003800000 */
.L_x_4298:
        /* <DEDUP_REMOVED lines=14> */
.L_x_4312:
[----:B------:R-:W-:Y:S05]  /*3290*/  BSYNC.RECONVERGENT B0 ;  /* 0x0000000000007941 */ /* 0x000fea0003800200 */
.L_x_4311:
[----:B------:R-:W-:-:S04]  /*32a0*/  F2FP.F16.F32.PACK_AB R0, RZ, R0 ;  /* 0x00000000ff00723e */ /* 0x000fc800000000ff */
[----:B------:R-:W-:Y:S01]  /*32b0*/  PRMT R24, R0, 0x7610, R24 ;  /* 0x0000761000187816 */ /* 0x000fe20000000018 */
[----:B------:R-:W-:Y:S06]  /*32c0*/  BRA `(.L_x_4286) ;  /* 0x00000000006c7947 */ /* 0x000fec0003800000 */
.L_x_4285:
        /* <DEDUP_REMOVED lines=16> */
.L_x_4313:
[----:B------:R-:W-:Y:S01]  /*33d0*/  PRMT R24, RZ, 0x7610, R24 ;  /* 0x00007610ff187816 */ /* 0x000fe20000000018 */
[----:B------:R-:W-:Y:S06]  /*33e0*/  BRA `(.L_x_4286) ;  /* 0x0000000000247947 */ /* 0x000fec0003800000 */
.L_x_4310:
[----:B------:R-:W2:Y:S02]  /*33f0*/  LDG.E.64 R2, desc[UR36][R2.64] ;  /* 0x0000002402027981 */ /* 0x000ea4000c1e1b00 */
[----:B--2---:R-:W0:Y:S02]  /*3400*/  I2F.U64 R0, R2 ;  /* 0x0000000200007312 */ /* 0x004e240000301000 */
[----:B0-----:R-:W-:-:S04]  /*3410*/  F2FP.F16.F32.PACK_AB R0, RZ, R0 ;  /* 0x00000000ff00723e */ /* 0x001fc800000000ff */
[----:B------:R-:W-:Y:S01]  /*3420*/  PRMT R24, R0, 0x7610, R24 ;  /* 0x0000761000187816 */ /* 0x000fe20000000018 */
[----:B------:R-:W-:Y:S06]  /*3430*/  BRA `(.L_x_4286) ;  /* 0x0000000000107947 */ /* 0x000fec0003800000 */
.L_x_4309:
[----:B------:R-:W2:Y:S02]  /*3440*/  LDG.E R2, desc[UR36][R2.64] ;  /* 0x0000002402027981 */ /* 0x000ea4000c1e1900 */
[----:B--2---:R-:W-:-:S04]  /*3450*/  I2FP.F32.U32 R0, R2 ;  /* 0x0000000200007245 */ /* 0x004fc80000201000 */
[----:B------:R-:W-:-:S04]  /*3460*/  F2FP.F16.F32.PACK_AB R0, RZ, R0 ;  /* 0x00000000ff00723e */ /* 0x000fc800000000ff */
[----:B------:R-:W-:-:S07]  /*3470*/  PRMT R24, R0, 0x7610, R24 ;  /* 0x0000761000187816 */ /* 0x000fce0000000018 */
.L_x_4286:
[----:B------:R-:W-:-:S07]  /*3480*/  VIADD R22, R22, 0x80 ;  /* 0x0000008016167836 */ /* 0x000fce0000000000 */
.L_x_4280:
[----:B------:R-:W-:Y:S05]  /*3490*/  BSYNC.RECONVERGENT B6 ;  /* 0x0000000000067941 */ /* 0x000fea0003800200 */
.L_x_4279:
        /* <DEDUP_REMOVED lines=25> */
.L_x_4319:
[----:B------:R-:W2:Y:S02]  /*3630*/  LDG.E.U8 R2, desc[UR36][R2.64] ;  /* 0x0000002402027981 */ /* 0x000ea4000c1e1100 */
[----:B--2---:R-:W-:-:S04]  /*3640*/  I2FP.F32.U32 R0, R2 ;  /* 0x0000000200007245 */ /* 0x004fc80000201000 */
[----:B------:R-:W-:Y:S01]  /*3650*/  F2FP.F16.F32.PACK_AB R0, RZ, R0 ;  /* 0x00000000ff00723e */ /* 0x000fe200000000ff */
[----:B------:R-:W-:Y:S06]  /*3660*/  BRA `(.L_x_4315) ;  /* 0x0000000c009c7947 */ /* 0x000fec0003800000 */
.L_x_4318:
        /* <DEDUP_REMOVED lines=10> */
.L_x_4322:
[----:B------:R-:W2:Y:S02]  /*3710*/  LDG.E R2, desc[UR36][R2.64] ;  /* 0x0000002402027981 */ /* 0x000ea4000c1e1900 */
[----:B--2---:R-:W-:-:S04]  /*3720*/  I2FP.F32.S32 R0, R2 ;  /* 0x0000000200007245 */ /* 0x004fc80000201400 */
[----:B------:R-:W-:Y:S01]  /*3730*/  F2FP.F16.F32.PACK_AB R0, RZ, R0 ;  /* 0x00000000ff00723e */ /* 0x000fe200000000ff */
[----:B------:R-:W-:Y:S06]  /*3740*/  BRA `(.L_x_4315) ;  /* 0x0000000c00647947 */ /* 0x000fec0003800000 */
.L_x_4321:
[----:B------:R-:W2:Y:S02]  /*3750*/  LDG.E.U16 R2, desc[UR36][R2.64] ;  /* 0x0000002402027981 */ /* 0x000ea4000c1e1500 */
[----:B--2---:R-:W0:Y:S02]  /*3760*/  I2F.S16 R0, R2 ;  /* 0x0000000200007306 */ /* 0x004e240000101400 */
[----:B0-----:R-:W-:Y:S01]  /*3770*/  F2FP.F16.F32.PACK_AB R0, RZ, R0 ;  /* 0x00000000ff00723e */ /* 0x001fe200000000ff */
[----:B------:R-:W-:Y:S06]  /*3780*/  BRA `(.L_x_4315) ;  /* 0x0000000c00547947 */ /* 0x000fec0003800000 */
.L_x_4317:
        /* <DEDUP_REMOVED lines=9> */
.L_x_4324:
[----:B------:R2:W5:Y:S01]  /*3820*/  LDG.E.U16 R0, desc[UR36][R2.64] ;  /* 0x0000002402007981 */ /* 0x000562000c1e1500 */
[----:B------:R-:W-:Y:S05]  /*3830*/  BRA `(.L_x_4315) ;  /* 0x0000000c00287947 */ /* 0x000fea0003800000 */
.L_x_4323:
        /* <DEDUP_REMOVED lines=9> */
.L_x_4326:
[----:B------:R3:W5:Y:S01]  /*38d0*/  LDG.E.U16 R0, desc[UR36][R2.64] ;  /* 0x0000002402007981 */ /* 0x000762000c1e1500 */
[----:B------:R-:W-:Y:S05]  /*38e0*/  BRA `(.L_x_4315) ;  /* 0x0000000800fc7947 */ /* 0x000fea0003800000 */
.L_x_4325:
        /* <DEDUP_REMOVED lines=12> */
.L_x_4316:
        /* <DEDUP_REMOVED lines=13> */
.L_x_4329:
        /* <DEDUP_REMOVED lines=12> */
.L_x_4328:
        /* <DEDUP_REMOVED lines=27> */
.L_x_4331:
        /* <DEDUP_REMOVED lines=13> */
.L_x_4330:
[----:B------:R-:W2:Y:S02]  /*3dc0*/  LDG.E.U16 R0, desc[UR36][R2.64] ;  /* 0x0000002402007981 */ /* 0x000ea4000c1e1500 */
[----:B--2---:R-:W-:-:S05]  /*3dd0*/  IMAD.U32 R0, R0, 0x10000, RZ ;  /* 0x0001000000007824 */ /* 0x004fca00078e00ff */
[----:B------:R-:W-:Y:S01]  /*3de0*/  F2FP.F16.F32.PACK_AB R0, RZ, R0 ;  /* 0x00000000ff00723e */ /* 0x000fe200000000ff */
[----:B------:R-:W-:Y:S06]  /*3df0*/  BRA `(.L_x_4315) ;  /* 0x0000000400b87947 */ /* 0x000fec0003800000 */
.L_x_4327:
        /* <DEDUP_REMOVED lines=12> */
.L_x_4334:
        /* <DEDUP_REMOVED lines=21> */
.L_x_4338:
[----:B------:R-:W-:Y:S05]  /*4010*/  BSYNC.RECONVERGENT B1 ;  /* 0x0000000000017941 */ /* 0x000fea0003800200 */
.L_x_4337:
[----:B------:R-:W-:Y:S01]  /*4020*/  IMAD.SHL.U32 R0, R0, 0x100000, RZ ;  /* 0x0010000000007824 */ /* 0x000fe200078e00ff */
[----:B------:R-:W-:-:S04]  /*4030*/  LEA R2, R2, 0x3b800000, 0x17 ;  /* 0x3b80000002027811 */ /* 0x000fc800078eb8ff */
[----:B------:R-:W-:-:S07]  /*4040*/  LOP3.LUT R0, R2, R0, R7, 0xfe, !PT ;  /* 0x0000000002007212 */ /* 0x000fce00078efe07 */
.L_x_4336:
[----:B------:R-:W-:Y:S05]  /*4050*/  BSYNC.RECONVERGENT B0 ;  /* 0x0000000000007941 */ /* 0x000fea0003800200 */
.L_x_4335:
[----:B------:R-:W-:Y:S01]  /*4060*/  F2FP.F16.F32.PACK_AB R0, RZ, R0 ;  /* 0x00000000ff00723e */ /* 0x000fe200000000ff */
[----:B------:R-:W-:Y:S06]  /*4070*/  BRA `(.L_x_4315) ;  /* 0x0000000400187947 */ /* 0x000fec0003800000 */
.L_x_4333:
        /* <DEDUP_REMOVED lines=21> */
.L_x_4342:
[----:B------:R-:W-:Y:S05]  /*41d0*/  BSYNC.RECONVERGENT B1 ;  /* 0x0000000000017941 */ /* 0x000fea0003800200 */
.L_x_4341:
[----:B------:R-:W-:Y:S01]  /*41e0*/  IMAD.SHL.U32 R0, R0, 0x200000, RZ ;  /* 0x0020000000007824 */ /* 0x000fe200078e00ff */
[----:B------:R-:W-:-:S04]  /*41f0*/  LEA R2, R2, 0x37800000, 0x17 ;  /* 0x3780000002027811 */ /* 0x000fc800078eb8ff */
[----:B------:R-:W-:-:S07]  /*4200*/  LOP3.LUT R0, R2, R0, R7, 0xfe, !PT ;  /* 0x0000000002007212 */ /* 0x000fce00078efe07 */
.L_x_4340:
[----:B------:R-:W-:Y:S05]  /*4210*/  BSYNC.RECONVERGENT B0 ;  /* 0x0000000000007941 */ /* 0x000fea0003800200 */
.L_x_4339:
[----:B------:R-:W-:Y:S01]  /*4220*/  F2FP.F16.F32.PACK_AB R0, RZ, R0 ;  /* 0x00000000ff00723e */ /* 0x000fe200000000ff */
[----:B------:R-:W-:Y:S06]  /*4230*/  BRA `(.L_x_4315) ;  /* 0x0000000000a87947 */ /* 0x000fec0003800000 */
.L_x_4332:
        /* <DEDUP_REMOVED lines=14> */
.L_x_4346:
[----:B------:R-:W-:Y:S05]  /*4320*/  BSYNC.RECONVERGENT B0 ;  /* 0x0000000000007941 */ /* 0x000fea0003800200 */
.L_x_4345:
[----:B------:R-:W-:Y:S01]  /*4330*/  F2FP.F16.F32.PACK_AB R0, RZ, R0 ;  /* 0x00000000ff00723e */ /* 0x000fe200000000ff */
[----:B------:R-:W-:Y:S06]  /*4340*/  BRA `(.L_x_4315) ;  /* 0x0000000000647947 */ /* 0x000fec0003800000 */
.L_x_4320:
        /* <DEDUP_REMOVED lines=16> */
.L_x_4347:
[----:B------:R-:W-:Y:S01]  /*4450*/  PRMT R0, RZ, 0x7610, R0 ;  /* 0x00007610ff007816 */ /* 0x000fe20000000000 */
[----:B------:R-:W-:Y:S06]  /*4460*/  BRA `(.L_x_4315) ;  /* 0x00000000001c7947 */ /* 0x000fec0003800000 */
.L_x_4344:
[----:B------:R-:W2:Y:S02]  /*4470*/  LDG.E.64 R2, desc[UR36][R2.64] ;  /* 0x0000002402027981 */ /* 0x000ea4000c1e1b00 */
[----:B--2---:R-:W0:Y:S02]  /*4480*/  I2F.U64 R0, R2 ;  /* 0x0000000200007312 */ /* 0x004e240000301000 */
[----:B0-----:R-:W-:Y:S01]  /*4490*/  F2FP.F16.F32.PACK_AB R0, RZ, R0 ;  /* 0x00000000ff00723e */ /* 0x001fe200000000ff */
[----:B------:R-:W-:Y:S06]  /*44a0*/  BRA `(.L_x_4315) ;  /* 0x00000000000c7947 */ /* 0x000fec0003800000 */
.L_x_4343:
[----:B------:R-:W2:Y:S02]  /*44b0*/  LDG.E R2, desc[UR36][R2.64] ;  /* 0x0000002402027981 */ /* 0x000ea4000c1e1900 */
[----:B--2---:R-:W-:-:S04]  /*44c0*/  I2FP.F32.U32 R0, R2 ;  /* 0x0000000200007245 */ /* 0x004fc80000201000 */
[----:B------:R-:W-:-:S07]  /*44d0*/  F2FP.F16.F32.PACK_AB R0, RZ, R0 ;  /* 0x00000000ff00723e */ /* 0x000fce00000000ff */
.L_x_4315:
[----:B------:R-:W-:Y:S05]  /*44e0*/  BSYNC.RECONVERGENT B6 ;  /* 0x0000000000067941 */ /* 0x000fea0003800200 */
.L_x_4314:
[C---:B------:R-:W-:Y:S01]  /*44f0*/  VIADD R22, R19.reuse, 0x80 ;  /* 0x0000008013167836 */ /* 0x040fe20000000000 */
[CC--:B------:R-:W-:Y:S01]  /*4500*/  ISETP.GE.AND P2, PT, R19.reuse, R17.reuse, PT ;  /* 0x000000111300720c */ /* 0x0c0fe20003f46270 */
[C---:B------:R-:W-:Y:S01]  /*4510*/  VIADD R4, R19.reuse, 0x100 ;  /* 0x0000010013047836 */ /* 0x040fe20000000000 */
[----:B------:R-:W-:Y:S01]  /*4520*/  PLOP3.LUT P1, PT, PT, PT, PT, 0x80, 0x8 ;  /* 0x000000000008781c */ /* 0x000fe20003f2f070 */
[----:B------:R-:W-:Y:S01]  /*4530*/  VIADD R6, R19, 0x180 ;  /* 0x0000018013067836 */ /* 0x000fe20000000000 */
[-C--:B------:R-:W-:Y:S01]  /*4540*/  ISETP.GE.AND P5, PT, R22, R17.reuse, PT ;  /* 0x000000111600720c */ /* 0x080fe20003fa6270 */
[----:B------:R-:W-:Y:S01]  /*4550*/  BSSY.RECONVERGENT B6, `(.L_x_4348) ;  /* 0x000012c000067945 */ /* 0x000fe20003800200 */
[-C--:B------:R-:W-:Y:S02]  /*4560*/  ISETP.GE.AND P4, PT, R4, R17.reuse, PT ;  /* 0x000000110400720c */ /* 0x080fe40003f86270 */
[----:B------:R-:W-:-:S05]  /*4570*/  ISETP.GE.AND P3, PT, R6, R17, PT ;  /* 0x000000110600720c */ /* 0x000fca0003f66270 */
[----:B------:R-:W4:Y:S01]  /*4580*/  @!P2 LDC R7, c[0x0][0x388] ;  /* 0x0000e200ff07ab82 */ /* 0x000f220000000800 */
[----:B0123-5:R-:W-:-:S03]  /*4590*/  @!P2 HADD2.F32 R2, -RZ, R16.H0_H0 ;  /* 0x20000010ff02a230 */ /* 0x02ffc60000004100 */
[----:B------:R-:W-:Y:S02]  /*45a0*/  @!P5 HADD2.F32 R3, -RZ, R23.H0_H0 ;  /* 0x20000017ff03d230 */ /* 0x000fe40000004100 */
[----:B------:R-:W-:Y:S01]  /*45b0*/  @!P2 FSETP.GT.FTZ.AND P0, PT, R2, RZ, PT ;  /* 0x000000ff0200a20b */ /* 0x000fe20003f14000 */
[----:B------:R-:W-:Y:S01]  /*45c0*/  @!P4 HADD2.F32 R4, -RZ, R24.H0_H0 ;  /* 0x20000018ff04c230 */ /* 0x000fe20000004100 */
[----:B------:R-:W0:Y:S01]  /*45d0*/  @!P5 LDC R8, c[0x0][0x388] ;  /* 0x0000e200ff08db82 */ /* 0x000e220000000800 */
[----:B------:R-:W-:Y:S01]  /*45e0*/  @!P5 FSETP.GT.FTZ.AND P6, PT, R3, RZ, PT ;  /* 0x000000ff0300d20b */ /* 0x000fe20003fd4000 */
[----:B------:R-:W-:Y:S01]  /*45f0*/  @!P3 HADD2.F32 R5, -RZ, R0.H0_H0 ;  /* 0x20000000ff05b230 */ /* 0x000fe20000004100 */
[----:B------:R-:W-:Y:S02]  /*4600*/  @!P2 PLOP3.LUT P1, PT, P0, PT, PT, 0x80, 0x8 ;  /* 0x000000000008a81c */ /* 0x000fe4000072f070 */
[----:B------:R-:W-:Y:S02]  /*4610*/  PLOP3.LUT P0, PT, PT, PT, PT, 0x80, 0x8 ;  /* 0x000000000008781c */ /* 0x000fe40003f0f070 */
[----:B------:R-:W-:Y:S01]  /*4620*/  @!P5 PLOP3.LUT P0, PT, P6, PT, PT, 0x80, 0x8 ;  /* 0x000000000008d81c */ /* 0x000fe2000370f070 */
[----:B------:R-:W1:Y:S01]  /*4630*/  @!P4 LDC R9, c[0x0][0x388] ;  /* 0x0000e200ff09cb82 */ /* 0x000e620000000800 */
[----:B------:R-:W-:-:S07]  /*4640*/  @!P3 FSETP.GT.FTZ.AND P6, PT, R5, RZ, PT ;  /* 0x000000ff0500b20b */ /* 0x000fce0003fd4000 */
[----:B------:R-:W2:Y:S01]  /*4650*/  @!P3 LDC R6, c[0x0][0x388] ;  /* 0x0000e200ff06bb82 */ /* 0x000ea20000000800 */
[----:B----4-:R-:W-:Y:S01]  /*4660*/  @!P1 FMUL.FTZ R2, R2, R7 ;  /* 0x0000000702029220 */ /* 0x010fe20000410000 */
[----:B------:R-:W-:-:S04]  /*4670*/  @!P4 FSETP.GT.FTZ.AND P1, PT, R4, RZ, PT ;  /* 0x000000ff0400c20b */ /* 0x000fc80003f34000 */
[----:B------:R-:W-:Y:S01]  /*4680*/  @!P2 F2FP.F16.F32.PACK_AB R0, RZ, R2 ;  /* 0x00000002ff00a23e */ /* 0x000fe200000000ff */
[----:B0-----:R-:W-:Y:S01]  /*4690*/  @!P0 FMUL.FTZ R3, R3, R8 ;  /* 0x0000000803038220 */ /* 0x001fe20000410000 */
[----:B------:R-:W-:Y:S01]  /*46a0*/  PLOP3.LUT P0, PT, PT, PT, PT, 0x80, 0x8 ;  /* 0x000000000008781c */ /* 0x000fe20003f0f070 */
[----:B------:R-:W0:Y:S01]  /*46b0*/  LDC.U8 R16, c[0x0][0x3b4] ;  /* 0x0000ed00ff107b82 */ /* 0x000e220000000000 */
[----:B------:R-:W-:Y:S02]  /*46c0*/  @!P4 PLOP3.LUT P0, PT, P1, PT, PT, 0x80, 0x8 ;  /* 0x000000000008c81c */ /* 0x000fe40000f0f070 */
[----:B------:R-:W-:Y:S02]  /*46d0*/  PLOP3.LUT P1, PT, PT, PT, PT, 0x80, 0x8 ;  /* 0x000000000008781c */ /* 0x000fe40003f2f070 */
[----:B------:R-:W-:Y:S02]  /*46e0*/  @!P3 PLOP3.LUT P1, PT, P6, PT, PT, 0x80, 0x8 ;  /* 0x000000000008b81c */ /* 0x000fe4000372f070 */
[----:B------:R-:W-:-:S07]  /*46f0*/  @!P5 F2FP.F16.F32.PACK_AB R25, RZ, R3 ;  /* 0x00000003ff19d23e */ /* 0x000fce00000000ff */
[----:B-1----:R-:W-:-:S04]  /*4700*/  @!P0 FMUL.FTZ R4, R4, R9 ;  /* 0x0000000904048220 */ /* 0x002fc80000410000 */
[----:B--2---:R-:W-:Y:S01]  /*4710*/  @!P1 FMUL.FTZ R5, R5, R6 ;  /* 0x0000000605059220 */ /* 0x004fe20000410000 */
[----:B------:R-:W-:-:S04]  /*4720*/  @!P4 F2FP.F16.F32.PACK_AB R24, RZ, R4 ;  /* 0x00000004ff18c23e */ /* 0x000fc800000000ff */
        /* <DEDUP_REMOVED lines=25> */
.L_x_4353:
[----:B------:R-:W-:Y:S02]  /*48c0*/  HADD2.F32 R5, -RZ, R0.H0_H0 ;  /* 0x20000000ff057230 */ /* 0x000fe40000004100 */
[----:B------:R-:W-:-:S04]  /*48d0*/  IMAD.MOV.U32 R19, RZ, RZ, R22 ;  /* 0x000000ffff137224 */ /* 0x000fc800078e0016 */
[----:B------:R-:W0:Y:S02]  /*48e0*/  F2I.S64.TRUNC R4, R5 ;  /* 0x0000000500047311 */ /* 0x000e24000020d900 */
[----:B0-----:R0:W-:Y:S01]  /*48f0*/  STG.E.U8 desc[UR36][R2.64], R4 ;  /* 0x0000000402007986 */ /* 0x0011e2000c101124 */
[----:B------:R-:W-:Y:S05]  /*4900*/  BRA `(.L_x_4349) ;  /* 0x0000000c00c07947 */ /* 0x000fea0003800000 */
.L_x_4352:
        /* <DEDUP_REMOVED lines=11> */
.L_x_4356:
[----:B------:R-:W-:Y:S02]  /*49c0*/  HADD2.F32 R0, -RZ, R0.H0_H0 ;  /* 0x20000000ff007230 */ /* 0x000fe40000004100 */
[----:B------:R-:W-:Y:S02]  /*49d0*/  IMAD.MOV.U32 R19, RZ, RZ, R22 ;  /* 0x000000ffff137224 */ /* 0x000fe400078e0016 */
[----:B------:R-:W0:Y:S02]  /*49e0*/  F2I.FTZ.TRUNC.NTZ R5, R0 ;  /* 0x0000000000057305 */ /* 0x000e24000021f100 */
[----:B0-----:R0:W-:Y:S01]  /*49f0*/  STG.E desc[UR36][R2.64], R5 ;  /* 0x0000000502007986 */ /* 0x0011e2000c101924 */
[----:B------:R-:W-:Y:S05]  /*4a00*/  BRA `(.L_x_4349) ;  /* 0x0000000c00807947 */ /* 0x000fea0003800000 */
.L_x_4355:
[----:B------:R-:W-:Y:S02]  /*4a10*/  HADD2.F32 R0, -RZ, R0.H0_H0 ;  /* 0x20000000ff007230 */ /* 0x000fe40000004100 */
[----:B------:R-:W-:Y:S02]  /*4a20*/  IMAD.MOV.U32 R19, RZ, RZ, R22 ;  /* 0x000000ffff137224 */ /* 0x000fe400078e0016 */
[----:B------:R-:W0:Y:S02]  /*4a30*/  F2I.FTZ.TRUNC.NTZ R5, R0 ;  /* 0x0000000000057305 */ /* 0x000e24000021f100 */
[----:B0-----:R0:W-:Y:S01]  /*4a40*/  STG.E.U16 desc[UR36][R2.64], R5 ;  /* 0x0000000502007986 */ /* 0x0011e2000c101524 */
[----:B------:R-:W-:Y:S05]  /*4a50*/  BRA `(.L_x_4349) ;  /* 0x0000000c006c7947 */ /* 0x000fea0003800000 */
.L_x_4351:
        /* <DEDUP_REMOVED lines=10> */
.L_x_4358:
[----:B------:R0:W-:Y:S01]  /*4b00*/  STG.E.U16 desc[UR36][R2.64], R0 ;  /* 0x0000000002007986 */ /* 0x0001e2000c101524 */
[----:B------:R-:W-:Y:S01]  /*4b10*/  IMAD.MOV.U32 R19, RZ, RZ, R22 ;  /* 0x000000ffff137224 */ /* 0x000fe200078e0016 */
[----:B------:R-:W-:Y:S06]  /*4b20*/  BRA `(.L_x_4349) ;  /* 0x0000000c00387947 */ /* 0x000fec0003800000 */
.L_x_4357:
        /* <DEDUP_REMOVED lines=11> */
.L_x_4360:
[----:B------:R-:W-:Y:S02]  /*4be0*/  HADD2.F32 R0, -RZ, R0.H0_H0 ;  /* 0x20000000ff007230 */ /* 0x000fe40000004100 */
[----:B------:R-:W-:-:S03]  /*4bf0*/  IMAD.MOV.U32 R19, RZ, RZ, R22 ;  /* 0x000000ffff137224 */ /* 0x000fc600078e0016 */
[----:B------:R-:W-:-:S04]  /*4c00*/  F2FP.F16.F32.PACK_AB R0, RZ, R0 ;  /* 0x00000000ff00723e */ /* 0x000fc800000000ff */
[----:B------:R-:W-:-:S05]  /*4c10*/  PRMT R0, R0, 0x5410, RZ ;  /* 0x0000541000007816 */ /* 0x000fca00000000ff */
[----:B------:R0:W-:Y:S01]  /*4c20*/  STG.E desc[UR36][R2.64], R0 ;  /* 0x0000000002007986 */ /* 0x0001e2000c101924 */
[----:B------:R-:W-:Y:S05]  /*4c30*/  BRA `(.L_x_4349) ;  /* 0x0000000800f47947 */ /* 0x000fea0003800000 */
.L_x_4359:
[----:B------:R-:W-:Y:S02]  /*4c40*/  HADD2.F32 R4, -RZ, R0.H0_H0 ;  /* 0x20000000ff047230 */ /* 0x000fe40000004100 */
[----:B------:R-:W-:-:S03]  /*4c50*/  IMAD.MOV.U32 R19, RZ, RZ, R22 ;  /* 0x000000ffff137224 */ /* 0x000fc600078e0016 */
[----:B------:R-:W-:-:S06]  /*4c60*/  FMUL.FTZ R4, R4, 1 ;  /* 0x3f80000004047820 */ /* 0x000fcc0000410000 */
[----:B------:R-:W0:Y:S02]  /*4c70*/  F2F.F64.F32 R4, R4 ;  /* 0x0000000400047310 */ /* 0x000e240000201800 */
[----:B0-----:R0:W-:Y:S01]  /*4c80*/  STG.E.64 desc[UR36][R2.64], R4 ;  /* 0x0000000402007986 */ /* 0x0011e2000c101b24 */
[----:B------:R-:W-:Y:S05]  /*4c90*/  BRA `(.L_x_4349) ;  /* 0x0000000800dc7947 */ /* 0x000fea0003800000 */
.L_x_4350:
        /* <DEDUP_REMOVED lines=14> */
.L_x_4363:
[----:B------:R-:W-:Y:S01]  /*4d80*/  HADD2.F32 R0, -RZ, R0.H0_H0 ;  /* 0x20000000ff007230 */ /* 0x000fe20000004100 */
[----:B------:R-:W-:Y:S01]  /*4d90*/  CS2R R6, SRZ ;  /* 0x0000000000067805 */ /* 0x000fe2000001ff00 */
[----:B------:R-:W-:-:S03]  /*4da0*/  IMAD.MOV.U32 R19, RZ, RZ, R22 ;  /* 0x000000ffff137224 */ /* 0x000fc600078e0016 */
[----:B------:R-:W-:-:S04]  /*4db0*/  FMUL.FTZ R0, R0, 1 ;  /* 0x3f80000000007820 */ /* 0x000fc80000410000 */
[----:B------:R-:W0:Y:S02]  /*4dc0*/  F2F.F64.F32 R4, R0 ;  /* 0x0000000000047310 */ /* 0x000e240000201800 */
[----:B0-----:R4:W-:Y:S01]  /*4dd0*/  STG.E.128 desc[UR36][R2.64], R4 ;  /* 0x0000000402007986 */ /* 0x0019e2000c101d24 */
[----:B------:R-:W-:Y:S05]  /*4de0*/  BRA `(.L_x_4349) ;  /* 0x0000000800887947 */ /* 0x000fea0003800000 */
.L_x_4362:
        /* <DEDUP_REMOVED lines=19> */
.L_x_4367:
[----:B------:R-:W-:Y:S05]  /*4f20*/  BSYNC.RECONVERGENT B0 ;  /* 0x0000000000007941 */ /* 0x000fea0003800200 */
.L_x_4366:
[----:B------:R-:W-:Y:S01]  /*4f30*/  LOP3.LUT R5, R0, 0x80, R5, 0xf8, !PT ;  /* 0x0000008000057812 */ /* 0x000fe200078ef805 */
[----:B------:R-:W-:-:S04]  /*4f40*/  IMAD.MOV.U32 R19, RZ, RZ, R22 ;  /* 0x000000ffff137224 */ /* 0x000fc800078e0016 */
[----:B------:R3:W-:Y:S01]  /*4f50*/  STG.E.U8 desc[UR36][R2.64], R5 ;  /* 0x0000000502007986 */ /* 0x0007e2000c101124 */
[----:B------:R-:W-:Y:S05]  /*4f60*/  BRA `(.L_x_4349) ;  /* 0x0000000800287947 */ /* 0x000fea0003800000 */
.L_x_4365:
        /* <DEDUP_REMOVED lines=15> */
.L_x_4369:
[----:B------:R-:W-:Y:S05]  /*5060*/  BSYNC.RECONVERGENT B0 ;  /* 0x0000000000007941 */ /* 0x000fea0003800200 */
.L_x_4368:
[----:B------:R-:W-:Y:S01]  /*5070*/  LOP3.LUT R5, R0, 0x80, R5, 0xf8, !PT ;  /* 0x0000008000057812 */ /* 0x000fe200078ef805 */
[----:B------:R-:W-:-:S04]  /*5080*/  IMAD.MOV.U32 R19, RZ, RZ, R22 ;  /* 0x000000ffff137224 */ /* 0x000fc800078e0016 */
[----:B------:R2:W-:Y:S01]  /*5090*/  STG.E.U8 desc[UR36][R2.64], R5 ;  /* 0x0000000502007986 */ /* 0x0005e2000c101124 */
[----:B------:R-:W-:Y:S05]  /*50a0*/  BRA `(.L_x_4349) ;  /* 0x0000000400d87947 */ /* 0x000fea0003800000 */
.L_x_4364:
[----:B------:R-:W-:Y:S02]  /*50b0*/  HADD2.F32 R0, -RZ, R0.H0_H0 ;  /* 0x20000000ff007230 */ /* 0x000fe40000004100 */
[----:B------:R-:W-:-:S03]  /*50c0*/  IMAD.MOV.U32 R19, RZ, RZ, R22 ;  /* 0x000000ffff137224 */ /* 0x000fc600078e0016 */
[----:B------:R-:W-:-:S05]  /*50d0*/  F2FP.BF16.F32.PACK_AB R0, RZ, R0 ;  /* 0x00000000ff00723e */ /* 0x000fca00000010ff */
[----:B------:R1:W-:Y:S01]  /*50e0*/  STG.E.U16 desc[UR36][R2.64], R0 ;  /* 0x0000000002007986 */ /* 0x0003e2000c101524 */
[----:B------:R-:W-:Y:S05]  /*50f0*/  BRA `(.L_x_4349) ;  /* 0x0000000400c47947 */ /* 0x000fea0003800000 */
.L_x_4361:
        /* <DEDUP_REMOVED lines=13> */
.L_x_4372:
        /* <DEDUP_REMOVED lines=13> */
.L_x_4375:
[----:B------:R-:W-:-:S04]  /*52a0*/  SHF.R.U32.HI R0, RZ, 0x14, R5 ;  /* 0x00000014ff007819 */ /* 0x000fc80000011605 */
[----:B------:R-:W-:-:S04]  /*52b0*/  LOP3.LUT R0, R0, 0x1, RZ, 0xc0, !PT ;  /* 0x0000000100007812 */ /* 0x000fc800078ec0ff */
[----:B------:R-:W-:-:S04]  /*52c0*/  IADD3 R0, PT, PT, R5, 0x487ffff, R0 ;  /* 0x0487ffff05007810 */ /* 0x000fc80007ffe000 */
[----:B------:R-:W-:-:S04]  /*52d0*/  SHF.R.U32.HI R0, RZ, 0x14, R0 ;  /* 0x00000014ff007819 */ /* 0x000fc80000011600 */
[----:B------:R-:W-:-:S07]  /*52e0*/  LOP3.LUT R4, R0, 0xff, RZ, 0xc0, !PT ;  /* 0x000000ff00047812 */ /* 0x000fce00078ec0ff */
.L_x_4376:
[----:B------:R-:W-:-:S04]  /*52f0*/  SHF.R.U32.HI R5, RZ, 0x18, R5 ;  /* 0x00000018ff057819 */ /* 0x000fc80000011605 */
[----:B------:R-:W-:-:S04]  /*5300*/  LOP3.LUT R4, R4, 0x80, R5, 0xf8, !PT ;  /* 0x0000008004047812 */ /* 0x000fc800078ef805 */
[----:B------:R-:W-:-:S07]  /*5310*/  PRMT R0, R4, 0x7610, R0 ;  /* 0x0000761004007816 */ /* 0x000fce0000000000 */
.L_x_4374:
[----:B------:R-:W-:Y:S05]  /*5320*/  BSYNC.RECONVERGENT B0 ;  /* 0x0000000000007941 */ /* 0x000fea0003800200 */
.L_x_4373:
[----:B------:R0:W-:Y:S01]  /*5330*/  STG.E.U8 desc[UR36][R2.64], R0 ;  /* 0x0000000002007986 */ /* 0x0001e2000c101124 */
[----:B------:R-:W-:Y:S01]  /*5340*/  IMAD.MOV.U32 R19, RZ, RZ, R22 ;  /* 0x000000ffff137224 */ /* 0x000fe200078e0016 */
[----:B------:R-:W-:Y:S06]  /*5350*/  BRA `(.L_x_4349) ;  /* 0x00000004002c7947 */ /* 0x000fec0003800000 */
.L_x_4371:
        /* <DEDUP_REMOVED lines=13> */
.L_x_4379:
[----:B------:R-:W-:-:S04]  /*5430*/  SHF.R.U32.HI R0, RZ, 0x15, R5 ;  /* 0x00000015ff007819 */ /* 0x000fc80000011605 */
[----:B------:R-:W-:-:S04]  /*5440*/  LOP3.LUT R0, R0, 0x1, RZ, 0xc0, !PT ;  /* 0x0000000100007812 */ /* 0x000fc800078ec0ff */
[----:B------:R-:W-:-:S04]  /*5450*/  IADD3 R0, PT, PT, R5, 0x88fffff, R0 ;  /* 0x088fffff05007810 */ /* 0x000fc80007ffe000 */
[----:B------:R-:W-:-:S04]  /*5460*/  SHF.R.U32.HI R0, RZ, 0x15, R0 ;  /* 0x00000015ff007819 */ /* 0x000fc80000011600 */
[----:B------:R-:W-:-:S07]  /*5470*/  LOP3.LUT R4, R0, 0xff, RZ, 0xc0, !PT ;  /* 0x000000ff00047812 */ /* 0x000fce00078ec0ff */
.L_x_4380:
[----:B------:R-:W-:-:S04]  /*5480*/  SHF.R.U32.HI R5, RZ, 0x18, R5 ;  /* 0x00000018ff057819 */ /* 0x000fc80000011605 */
[----:B------:R-:W-:-:S04]  /*5490*/  LOP3.LUT R4, R4, 0x80, R5, 0xf8, !PT ;  /* 0x0000008004047812 */ /* 0x000fc800078ef805 */
[----:B------:R-:W-:-:S07]  /*54a0*/  PRMT R0, R4, 0x7610, R0 ;  /* 0x0000761004007816 */ /* 0x000fce0000000000 */
.L_x_4378:
[----:B------:R-:W-:Y:S05]  /*54b0*/  BSYNC.RECONVERGENT B0 ;  /* 0x0000000000007941 */ /* 0x000fea0003800200 */
.L_x_4377:
[----:B------:R0:W-:Y:S01]  /*54c0*/  STG.E.U8 desc[UR36][R2.64], R0 ;  /* 0x0000000002007986 */ /* 0x0001e2000c101124 */
[----:B------:R-:W-:Y:S01]  /*54d0*/  IMAD.MOV.U32 R19, RZ, RZ, R22 ;  /* 0x000000ffff137224 */ /* 0x000fe200078e0016 */
[----:B------:R-:W-:Y:S06]  /*54e0*/  BRA `(.L_x_4349) ;  /* 0x0000000000c87947 */ /* 0x000fec0003800000 */
.L_x_4370:
[----:B------:R-:W-:-:S13]  /*54f0*/  ISETP.NE.AND P0, PT, R4, 0x1c, PT ;  /* 0x0000001c0400780c */ /* 0x000fda0003f05270 */
[----:B------:R-:W-:Y:S05]  /*5500*/  @!P0 BRA `(.L_x_4381) ;  /* 0x0000000000b08947 */ /* 0x000fea0003800000 */
[----:B------:R-:W-:-:S13]  /*5510*/  ISETP.NE.AND P0, PT, R4, 0x1d, PT ;  /* 0x0000001d0400780c */ /* 0x000fda0003f05270 */
[----:B------:R-:W-:Y:S05]  /*5520*/  @!P0 BRA `(.L_x_4382) ;  /* 0x0000000000948947 */ /* 0x000fea0003800000 */
[----:B------:R-:W-:-:S13]  /*5530*/  ISETP.NE.AND P0, PT, R4, 0x2c, PT ;  /* 0x0000002c0400780c */ /* 0x000fda0003f05270 */
[----:B------:R-:W-:Y:S05]  /*5540*/  @!P0 BRA `(.L_x_4383) ;  /* 0x0000000000488947 */ /* 0x000fea0003800000 */
.L_x_4354:
        /* <DEDUP_REMOVED lines=16> */
.L_x_4384:
[----:B------:R-:W-:Y:S01]  /*5650*/  IMAD.MOV.U32 R19, RZ, RZ, R22 ;  /* 0x000000ffff137224 */ /* 0x000fe200078e0016 */
[----:B------:R-:W-:Y:S06]  /*5660*/  BRA `(.L_x_4349) ;  /* 0x0000000000687947 */ /* 0x000fec0003800000 */
.L_x_4383:
        /* <DEDUP_REMOVED lines=17> */
.L_x_4382:
[----:B------:R-:W-:Y:S02]  /*5780*/  HADD2.F32 R4, -RZ, R0.H0_H0 ;  /* 0x20000000ff047230 */ /* 0x000fe40000004100 */
[----:B------:R-:W-:-:S04]  /*5790*/  IMAD.MOV.U32 R19, RZ, RZ, R22 ;  /* 0x000000ffff137224 */ /* 0x000fc800078e0016 */
[----:B------:R-:W0:Y:S02]  /*57a0*/  F2I.U64.TRUNC R4, R4 ;  /* 0x0000000400047311 */ /* 0x000e24000020d800 */
[----:B0-----:R0:W-:Y:S01]  /*57b0*/  STG.E.64 desc[UR36][R2.64], R4 ;  /* 0x0000000402007986 */ /* 0x0011e2000c101b24 */
[----:B------:R-:W-:Y:S05]  /*57c0*/  BRA `(.L_x_4349) ;  /* 0x0000000000107947 */ /* 0x000fea0003800000 */
.L_x_4381:
[----:B------:R-:W-:Y:S02]  /*57d0*/  HADD2.F32 R0, -RZ, R0.H0_H0 ;  /* 0x20000000ff007230 */ /* 0x000fe40000004100 */
[----:B------:R-:W-:Y:S02]  /*57e0*/  IMAD.MOV.U32 R19, RZ, RZ, R22 ;  /* 0x000000ffff137224 */ /* 0x000fe400078e0016 */
[----:B------:R-:W0:Y:S02]  /*57f0*/  F2I.FTZ.U32.TRUNC.NTZ R5, R0 ;  /* 0x0000000000057305 */ /* 0x000e24000021f000 */
[----:B0-----:R0:W-:Y:S03]  /*5800*/  STG.E desc[UR36][R2.64], R5 ;  /* 0x0000000502007986 */ /* 0x0011e6000c101924 */
.L_x_4349:
[----:B------:R-:W-:Y:S05]  /*5810*/  BSYNC.RECONVERGENT B6 ;  /* 0x0000000000067941 */ /* 0x000fea0003800200 */
.L_x_4348:
        /* <DEDUP_REMOVED lines=25> */
.L_x_4390:
[----:B------:R-:W-:-:S06]  /*59b0*/  HADD2.F32 R5, -RZ, R25.H0_H0 ;  /* 0x20000019ff057230 */ /* 0x000fcc0000004100 */
[----:B------:R-:W0:Y:S02]  /*59c0*/  F2I.S64.TRUNC R4, R5 ;  /* 0x0000000500047311 */ /* 0x000e24000020d900 */
[----:B0-----:R0:W-:Y:S01]  /*59d0*/  STG.E.U8 desc[UR36][R2.64], R4 ;  /* 0x0000000402007986 */ /* 0x0011e2000c101124 */
[----:B------:R-:W-:Y:S05]  /*59e0*/  BRA `(.L_x_4392) ;  /* 0x0000000c006c7947 */ /* 0x000fea0003800000 */
.L_x_4389:
        /* <DEDUP_REMOVED lines=10> */
.L_x_4394:
[----:B------:R-:W-:-:S06]  /*5a90*/  HADD2.F32 R25, -RZ, R25.H0_H0 ;  /* 0x20000019ff197230 */ /* 0x000fcc0000004100 */
[----:B------:R-:W0:Y:S02]  /*5aa0*/  F2I.FTZ.TRUNC.NTZ R25, R25 ;  /* 0x0000001900197305 */ /* 0x000e24000021f100 */
[----:B0-----:R0:W-:Y:S01]  /*5ab0*/  STG.E desc[UR36][R2.64], R25 ;  /* 0x0000001902007986 */ /* 0x0011e2000c101924 */
[----:B------:R-:W-:Y:S05]  /*5ac0*/  BRA `(.L_x_4392) ;  /* 0x0000000c00347947 */ /* 0x000fea0003800000 */
.L_x_4393:
[----:B------:R-:W-:-:S06]  /*5ad0*/  HADD2.F32 R25, -RZ, R25.H0_H0 ;  /* 0x20000019ff197230 */ /* 0x000fcc0000004100 */
[----:B------:R-:W0:Y:S02]  /*5ae0*/  F2I.FTZ.TRUNC.NTZ R25, R25 ;  /* 0x0000001900197305 */ /* 0x000e24000021f100 */
[----:B0-----:R0:W-:Y:S01]  /*5af0*/  STG.E.U16 desc[UR36][R2.64], R25 ;  /* 0x0000001902007986 */ /* 0x0011e2000c101524 */
[----:B------:R-:W-:Y:S05]  /*5b00*/  BRA `(.L_x_4392) ;  /* 0x0000000c00247947 */ /* 0x000fea0003800000 */
.L_x_4388:
        /* <DEDUP_REMOVED lines=9> */
.L_x_4396:
[----:B------:R0:W-:Y:S01]  /*5ba0*/  STG.E.U16 desc[UR36][R2.64], R25 ;  /* 0x0000001902007986 */ /* 0x0001e2000c101524 */
[----:B------:R-:W-:Y:S05]  /*5bb0*/  BRA `(.L_x_4392) ;  /* 0x0000000800f87947 */ /* 0x000fea0003800000 */
.L_x_4395:
        /* <DEDUP_REMOVED lines=10> */
.L_x_4398:
[----:B------:R-:W-:-:S05]  /*5c60*/  HADD2.F32 R0, -RZ, R25.H0_H0 ;  /* 0x20000019ff007230 */ /* 0x000fca0000004100 */
[----:B------:R-:W-:-:S04]  /*5c70*/  F2FP.F16.F32.PACK_AB R0, RZ, R0 ;  /* 0x00000000ff00723e */ /* 0x000fc800000000ff */
[----:B------:R-:W-:-:S05]  /*5c80*/  PRMT R0, R0, 0x5410, RZ ;  /* 0x0000541000007816 */ /* 0x000fca00000000ff */
[----:B------:R0:W-:Y:S01]  /*5c90*/  STG.E desc[UR36][R2.64], R0 ;  /* 0x0000000002007986 */ /* 0x0001e2000c101924 */
[----:B------:R-:W-:Y:S05]  /*5ca0*/  BRA `(.L_x_4392) ;  /* 0x0000000800bc7947 */ /* 0x000fea0003800000 */
.L_x_4397:
[----:B------:R-:W-:-:S05]  /*5cb0*/  HADD2.F32 R4, -RZ, R25.H0_H0 ;  /* 0x20000019ff047230 */ /* 0x000fca0000004100 */
[----:B------:R-:W-:-:S06]  /*5cc0*/  FMUL.FTZ R4, R4, 1 ;  /* 0x3f80000004047820 */ /* 0x000fcc0000410000 */
[----:B------:R-:W0:Y:S02]  /*5cd0*/  F2F.F64.F32 R4, R4 ;  /* 0x0000000400047310 */ /* 0x000e240000201800 */
[----:B0-----:R0:W-:Y:S01]  /*5ce0*/  STG.E.64 desc[UR36][R2.64], R4 ;  /* 0x0000000402007986 */ /* 0x0011e2000c101b24 */
[----:B------:R-:W-:Y:S05]  /*5cf0*/  BRA `(.L_x_4392) ;  /* 0x0000000800a87947 */ /* 0x000fea0003800000 */
.L_x_4387:
        /* <DEDUP_REMOVED lines=14> */
.L_x_4402:
        /* <DEDUP_REMOVED lines=18> */
.L_x_4405:
[----:B------:R-:W-:-:S04]  /*5f00*/  SHF.R.U32.HI R5, RZ, 0x18, R5 ;  /* 0x00000018ff057819 */ /* 0x000fc80000011605 */
[----:B------:R-:W-:-:S07]  /*5f10*/  LOP3.LUT R0, R0, 0x80, R5, 0xf8, !PT ;  /* 0x0000008000007812 */ /* 0x000fce00078ef805 */
.L_x_4404:
[----:B------:R-:W-:Y:S05]  /*5f20*/  BSYNC.RECONVERGENT B0 ;  /* 0x0000000000007941 */ /* 0x000fea0003800200 */
.L_x_4403:
[----:B------:R0:W-:Y:S01]  /*5f30*/  STG.E.U8 desc[UR36][R2.64], R0 ;  /* 0x0000000002007986 */ /* 0x0001e2000c101124 */
[----:B------:R-:W-:Y:S05]  /*5f40*/  BRA `(.L_x_4392) ;  /* 0x0000000800147947 */ /* 0x000fea0003800000 */
.L_x_4401:
        /* <DEDUP_REMOVED lines=18> */
.L_x_4408:
[----:B------:R-:W-:-:S04]  /*6070*/  SHF.R.U32.HI R5, RZ, 0x18, R5 ;  /* 0x00000018ff057819 */ /* 0x000fc80000011605 */
[----:B------:R-:W-:-:S07]  /*6080*/  LOP3.LUT R0, R0, 0x80, R5, 0xf8, !PT ;  /* 0x0000008000007812 */ /* 0x000fce00078ef805 */
.L_x_4407:
[----:B------:R-:W-:Y:S05]  /*6090*/  BSYNC.RECONVERGENT B0 ;  /* 0x0000000000007941 */ /* 0x000fea0003800200 */
.L_x_4406:
[----:B------:R0:W-:Y:S01]  /*60a0*/  STG.E.U8 desc[UR36][R2.64], R0 ;  /* 0x0000000002007986 */ /* 0x0001e2000c101124 */
[----:B------:R-:W-:Y:S05]  /*60b0*/  BRA `(.L_x_4392) ;  /* 0x0000000400b87947 */ /* 0x000fea0003800000 */
.L_x_4400:
        /* <DEDUP_REMOVED lines=22> */
.L_x_4410:
[----:B------:R-:W-:-:S06]  /*6220*/  HADD2.F32 R4, -RZ, R25.H0_H0 ;  /* 0x20000019ff047230 */ /* 0x000fcc0000004100 */
[----:B------:R-:W0:Y:S02]  /*6230*/  F2I.U64.TRUNC R4, R4 ;  /* 0x0000000400047311 */ /* 0x000e24000020d800 */
[----:B0-----:R0:W-:Y:S01]  /*6240*/  STG.E.64 desc[UR36][R2.64], R4 ;  /* 0x0000000402007986 */ /* 0x0011e2000c101b24 */
[----:B------:R-:W-:Y:S05]  /*6250*/  BRA `(.L_x_4392) ;  /* 0x0000000400507947 */ /* 0x000fea0003800000 */
.L_x_4409:
[----:B------:R-:W-:-:S06]  /*6260*/  HADD2.F32 R25, -RZ, R25.H0_H0 ;  /* 0x20000019ff197230 */ /* 0x000fcc0000004100 */
[----:B------:R-:W0:Y:S02]  /*6270*/  F2I.FTZ.U32.TRUNC.NTZ R25, R25 ;  /* 0x0000001900197305 */ /* 0x000e24000021f000 */
[----:B0-----:R0:W-:Y:S01]  /*6280*/  STG.E desc[UR36][R2.64], R25 ;  /* 0x0000001902007986 */ /* 0x0011e2000c101924 */
[----:B------:R-:W-:Y:S05]  /*6290*/  BRA `(.L_x_4392) ;  /* 0x0000000400407947 */ /* 0x000fea0003800000 */
.L_x_4399:
        /* <DEDUP_REMOVED lines=11> */
.L_x_4412:
[----:B------:R-:W-:Y:S01]  /*6350*/  HADD2.F32 R25, -RZ, R25.H0_H0 ;  /* 0x20000019ff197230 */ /* 0x000fe20000004100 */
[----:B------:R-:W-:-:S04]  /*6360*/  CS2R R6, SRZ ;  /* 0x0000000000067805 */ /* 0x000fc8000001ff00 */
[----:B------:R-:W-:-:S06]  /*6370*/  FMUL.FTZ R4, R25, 1 ;  /* 0x3f80000019047820 */ /* 0x000fcc0000410000 */
[----:B------:R-:W0:Y:S02]  /*6380*/  F2F.F64.F32 R4, R4 ;  /* 0x0000000400047310 */ /* 0x000e240000201800 */
[----:B0-----:R0:W-:Y:S01]  /*6390*/  STG.E.128 desc[UR36][R2.64], R4 ;  /* 0x0000000402007986 */ /* 0x0011e2000c101d24 */
[----:B------:R-:W-:Y:S05]  /*63a0*/  BRA `(.L_x_4392) ;  /* 0x0000000000fc7947 */ /* 0x000fea0003800000 */
.L_x_4411:
[----:B------:R-:W-:-:S13]  /*63b0*/  ISETP.NE.AND P0, PT, R0, 0xf, PT ;  /* 0x0000000f0000780c */ /* 0x000fda0003f05270 */
[----:B------:R-:W-:Y:S05]  /*63c0*/  @!P0 BRA `(.L_x_4413) ;  /* 0x0000000000e88947 */ /* 0x000fea0003800000 */
[----:B------:R-:W-:-:S13]  /*63d0*/  ISETP.NE.AND P0, PT, R0, 0x17, PT ;  /* 0x000000170000780c */ /* 0x000fda0003f05270 */
[----:B------:R-:W-:Y:S05]  /*63e0*/  @!P0 BRA `(.L_x_4414) ;  /* 0x0000000000908947 */ /* 0x000fea0003800000 */
[----:B------:R-:W-:-:S13]  /*63f0*/  ISETP.NE.AND P0, PT, R0, 0x18, PT ;  /* 0x000000180000780c */ /* 0x000fda0003f05270 */
[----:B------:R-:W-:Y:S05]  /*6400*/  @!P0 BRA `(.L_x_4415) ;  /* 0x0000000000448947 */ /* 0x000fea0003800000 */
.L_x_4391:
        /* <DEDUP_REMOVED lines=16> */
.L_x_4416:
[----:B------:R-:W-:Y:S05]  /*6510*/  BRA `(.L_x_4392) ;  /* 0x0000000000a07947 */ /* 0x000fea0003800000 */
.L_x_4415:
        /* <DEDUP_REMOVED lines=13> */
.L_x_4418:
[----:B------:R-:W-:Y:S05]  /*65f0*/  BSYNC.RECONVERGENT B0 ;  /* 0x0000000000007941 */ /* 0x000fea0003800200 */
.L_x_4417:
[----:B------:R-:W-:-:S05]  /*6600*/  LOP3.LUT R5, R0, 0x80, R5, 0xf8, !PT ;  /* 0x0000008000057812 */ /* 0x000fca00078ef805 */
[----:B------:R3:W-:Y:S01]  /*6610*/  STG.E.U8 desc[UR36][R2.64], R5 ;  /* 0x0000000502007986 */ /* 0x0007e2000c101124 */
[----:B------:R-:W-:Y:S05]  /*6620*/  BRA `(.L_x_4392) ;  /* 0x00000000005c7947 */ /* 0x000fea0003800000 */
.L_x_4414:
        /* <DEDUP_REMOVED lines=12> */
.L_x_4420:
[----:B------:R-:W-:Y:S01]  /*66f0*/  IMAD.MOV.U32 R0, RZ, RZ, 0x7f ;  /* 0x0000007fff007424 */ /* 0x000fe200078e00ff */
[----:B------:R-:W-:-:S04]  /*6700*/  ISETP.GT.U32.AND P0, PT, R4, 0x7f800000, PT ;  /* 0x7f8000000400780c */ /* 0x000fc80003f04070 */
[----:B------:R-:W-:-:S09]  /*6710*/  SEL R0, R0, 0x7c, P0 ;  /* 0x0000007c00007807 */ /* 0x000fd20000000000 */
.L_x_4421:
[----:B------:R-:W-:Y:S05]  /*6720*/  BSYNC.RECONVERGENT B0 ;  /* 0x0000000000007941 */ /* 0x000fea0003800200 */
.L_x_4419:
[----:B------:R-:W-:-:S04]  /*6730*/  SHF.R.U32.HI R5, RZ, 0x18, R5 ;  /* 0x00000018ff057819 */ /* 0x000fc80000011605 */
[----:B------:R-:W-:-:S05]  /*6740*/  LOP3.LUT R5, R0, 0x80, R5, 0xf8, !PT ;  /* 0x0000008000057812 */ /* 0x000fca00078ef805 */
[----:B------:R2:W-:Y:S01]  /*6750*/  STG.E.U8 desc[UR36][R2.64], R5 ;  /* 0x0000000502007986 */ /* 0x0005e2000c101124 */
[----:B------:R-:W-:Y:S05]  /*6760*/  BRA `(.L_x_4392) ;  /* 0x00000000000c7947 */ /* 0x000fea0003800000 */
.L_x_4413:
[----:B------:R-:W-:-:S05]  /*6770*/  HADD2.F32 R0, -RZ, R25.H0_H0 ;  /* 0x20000019ff007230 */ /* 0x000fca0000004100 */
[----:B------:R-:W-:-:S05]  /*6780*/  F2FP.BF16.F32.PACK_AB R0, RZ, R0 ;  /* 0x00000000ff00723e */ /* 0x000fca00000010ff */
[----:B------:R4:W-:Y:S02]  /*6790*/  STG.E.U16 desc[UR36][R2.64], R0 ;  /* 0x0000000002007986 */ /* 0x0009e4000c101524 */
.L_x_4392:
        /* <DEDUP_REMOVED lines=25> */
.L_x_4425:
[----:B------:R-:W-:-:S06]  /*6930*/  HADD2.F32 R5, -RZ, R24.H0_H0 ;  /* 0x20000018ff057230 */ /* 0x000fcc0000004100 */
[----:B------:R-:W0:Y:S02]  /*6940*/  F2I.S64.TRUNC R4, R5 ;  /* 0x0000000500047311 */ /* 0x000e24000020d900 */
[----:B0-----:R4:W-:Y:S01]  /*6950*/  STG.E.U8 desc[UR36][R2.64], R4 ;  /* 0x0000000402007986 */ /* 0x0019e2000c101124 */
[----:B------:R-:W-:Y:S05]  /*6960*/  BRA `(.L_x_4427) ;  /* 0x0000000c006c7947 */ /* 0x000fea0003800000 */
.L_x_4424:
        /* <DEDUP_REMOVED lines=10> */
.L_x_4429:
[----:B------:R-:W-:-:S04]  /*6a10*/  HADD2.F32 R24, -RZ, R24.H0_H0 ;  /* 0x20000018ff187230 */ /* 0x000fc80000004100 */
[----:B------:R-:W0:Y:S02]  /*6a20*/  F2I.FTZ.TRUNC.NTZ R5, R24 ;  /* 0x0000001800057305 */ /* 0x000e24000021f100 */
[----:B0-----:R2:W-:Y:S01]  /*6a30*/  STG.E desc[UR36][R2.64], R5 ;  /* 0x0000000502007986 */ /* 0x0015e2000c101924 */
[----:B------:R-:W-:Y:S05]  /*6a40*/  BRA `(.L_x_4427) ;  /* 0x0000000c00347947 */ /* 0x000fea0003800000 */
.L_x_4428:
[----:B------:R-:W-:-:S04]  /*6a50*/  HADD2.F32 R24, -RZ, R24.H0_H0 ;  /* 0x20000018ff187230 */ /* 0x000fc80000004100 */
[----:B------:R-:W0:Y:S02]  /*6a60*/  F2I.FTZ.TRUNC.NTZ R5, R24 ;  /* 0x0000001800057305 */ /* 0x000e24000021f100 */
[----:B0-----:R0:W-:Y:S01]  /*6a70*/  STG.E.U16 desc[UR36][R2.64], R5 ;  /* 0x0000000502007986 */ /* 0x0011e2000c101524 */
[----:B------:R-:W-:Y:S05]  /*6a80*/  BRA `(.L_x_4427) ;  /* 0x0000000c00247947 */ /* 0x000fea0003800000 */
.L_x_4423:
        /* <DEDUP_REMOVED lines=9> */
.L_x_4431:
[----:B------:R0:W-:Y:S01]  /*6b20*/  STG.E.U16 desc[UR36][R2.64], R24 ;  /* 0x0000001802007986 */ /* 0x0001e2000c101524 */
[----:B------:R-:W-:Y:S05]  /*6b30*/  BRA `(.L_x_4427) ;  /* 0x0000000800f87947 */ /* 0x000fea0003800000 */
.L_x_4430:
        /* <DEDUP_REMOVED lines=10> */
.L_x_4433:
[----:B------:R-:W-:-:S05]  /*6be0*/  HADD2.F32 R0, -RZ, R24.H0_H0 ;  /* 0x20000018ff007230 */ /* 0x000fca0000004100 */
[----:B------:R-:W-:-:S04]  /*6bf0*/  F2FP.F16.F32.PACK_AB R0, RZ, R0 ;  /* 0x00000000ff00723e */ /* 0x000fc800000000ff */
[----:B------:R-:W-:-:S05]  /*6c00*/  PRMT R0, R0, 0x5410, RZ ;  /* 0x0000541000007816 */ /* 0x000fca00000000ff */
[----:B------:R0:W-:Y:S01]  /*6c10*/  STG.E desc[UR36][R2.64], R0 ;  /* 0x0000000002007986 */ /* 0x0001e2000c101924 */
[----:B------:R-:W-:Y:S05]  /*6c20*/  BRA `(.L_x_4427) ;  /* 0x0000000800bc7947 */ /* 0x000fea0003800000 */
.L_x_4432:
[----:B------:R-:W-:-:S05]  /*6c30*/  HADD2.F32 R4, -RZ, R24.H0_H0 ;  /* 0x20000018ff047230 */ /* 0x000fca0000004100 */
[----:B------:R-:W-:-:S06]  /*6c40*/  FMUL.FTZ R4, R4, 1 ;  /* 0x3f80000004047820 */ /* 0x000fcc0000410000 */
[----:B------:R-:W0:Y:S02]  /*6c50*/  F2F.F64.F32 R4, R4 ;  /* 0x0000000400047310 */ /* 0x000e240000201800 */
[----:B0-----:R0:W-:Y:S01]  /*6c60*/  STG.E.64 desc[UR36][R2.64], R4 ;  /* 0x0000000402007986 */ /* 0x0011e2000c101b24 */
[----:B------:R-:W-:Y:S05]  /*6c70*/  BRA `(.L_x_4427) ;  /* 0x0000000800a87947 */ /* 0x000fea0003800000 */
.L_x_4422:
        /* <DEDUP_REMOVED lines=14> */
.L_x_4437:
        /* <DEDUP_REMOVED lines=18> */
.L_x_4440:
[----:B------:R-:W-:-:S04]  /*6e80*/  SHF.R.U32.HI R5, RZ, 0x18, R5 ;  /* 0x00000018ff057819 */ /* 0x000fc80000011605 */
[----:B------:R-:W-:-:S07]  /*6e90*/  LOP3.LUT R0, R0, 0x80, R5, 0xf8, !PT ;  /* 0x0000008000007812 */ /* 0x000fce00078ef805 */
.L_x_4439:
[----:B------:R-:W-:Y:S05]  /*6ea0*/  BSYNC.RECONVERGENT B0 ;  /* 0x0000000000007941 */ /* 0x000fea0003800200 */
.L_x_4438:
[----:B------:R0:W-:Y:S01]  /*6eb0*/  STG.E.U8 desc[UR36][R2.64], R0 ;  /* 0x0000000002007986 */ /* 0x0001e2000c101124 */
[----:B------:R-:W-:Y:S05]  /*6ec0*/  BRA `(.L_x_4427) ;  /* 0x0000000800147947 */ /* 0x000fea0003800000 */
.L_x_4436:
        /* <DEDUP_REMOVED lines=18> */
.L_x_4443:
[----:B------:R-:W-:-:S04]  /*6ff0*/  SHF.R.U32.HI R5, RZ, 0x18, R5 ;  /* 0x00000018ff057819 */ /* 0x000fc80000011605 */
[----:B------:R-:W-:-:S07]  /*7000*/  LOP3.LUT R0, R0, 0x80, R5, 0xf8, !PT ;  /* 0x0000008000007812 */ /* 0x000fce00078ef805 */
.L_x_4442:
[----:B------:R-:W-:Y:S05]  /*7010*/  BSYNC.RECONVERGENT B0 ;  /* 0x0000000000007941 */ /* 0x000fea0003800200 */
.L_x_4441:
[----:B------:R0:W-:Y:S01]  /*7020*/  STG.E.U8 desc[UR36][R2.64], R0 ;  /* 0x0000000002007986 */ /* 0x0001e2000c101124 */
[----:B------:R-:W-:Y:S05]  /*7030*/  BRA `(.L_x_4427) ;  /* 0x0000000400b87947 */ /* 0x000fea0003800000 */
.L_x_4435:
        /* <DEDUP_REMOVED lines=22> */
.L_x_4445:
[----:B------:R-:W-:-:S06]  /*71a0*/  HADD2.F32 R4, -RZ, R24.H0_H0 ;  /* 0x20000018ff047230 */ /* 0x000fcc0000004100 */
[----:B------:R-:W0:Y:S02]  /*71b0*/  F2I.U64.TRUNC R4, R4 ;  /* 0x0000000400047311 */ /* 0x000e24000020d800 */
[----:B0-----:R0:W-:Y:S01]  /*71c0*/  STG.E.64 desc[UR36][R2.64], R4 ;  /* 0x0000000402007986 */ /* 0x0011e2000c101b24 */
[----:B------:R-:W-:Y:S05]  /*71d0*/  BRA `(.L_x_4427) ;  /* 0x0000000400507947 */ /* 0x000fea0003800000 */
.L_x_4444:
[----:B------:R-:W-:-:S04]  /*71e0*/  HADD2.F32 R24, -RZ, R24.H0_H0 ;  /* 0x20000018ff187230 */ /* 0x000fc80000004100 */
[----:B------:R-:W0:Y:S02]  /*71f0*/  F2I.FTZ.U32.TRUNC.NTZ R5, R24 ;  /* 0x0000001800057305 */ /* 0x000e24000021f000 */
[----:B0-----:R0:W-:Y:S01]  /*7200*/  STG.E desc[UR36][R2.64], R5 ;  /* 0x0000000502007986 */ /* 0x0011e2000c101924 */
[----:B------:R-:W-:Y:S05]  /*7210*/  BRA `(.L_x_4427) ;  /* 0x0000000400407947 */ /* 0x000fea0003800000 */
.L_x_4434:
        /* <DEDUP_REMOVED lines=11> */
.L_x_4447:
[----:B------:R-:W-:Y:S01]  /*72d0*/  HADD2.F32 R24, -RZ, R24.H0_H0 ;  /* 0x20000018ff187230 */ /* 0x000fe20000004100 */
[----:B------:R-:W-:-:S04]  /*72e0*/  CS2R R6, SRZ ;  /* 0x0000000000067805 */ /* 0x000fc8000001ff00 */
[----:B------:R-:W-:-:S06]  /*72f0*/  FMUL.FTZ R4, R24, 1 ;  /* 0x3f80000018047820 */ /* 0x000fcc0000410000 */
[----:B------:R-:W0:Y:S02]  /*7300*/  F2F.F64.F32 R4, R4 ;  /* 0x0000000400047310 */ /* 0x000e240000201800 */
[----:B0-----:R0:W-:Y:S01]  /*7310*/  STG.E.128 desc[UR36][R2.64], R4 ;  /* 0x0000000402007986 */ /* 0x0011e2000c101d24 */
[----:B------:R-:W-:Y:S05]  /*7320*/  BRA `(.L_x_4427) ;  /* 0x0000000000fc7947 */ /* 0x000fea0003800000 */
.L_x_4446:
[----:B------:R-:W-:-:S13]  /*7330*/  ISETP.NE.AND P0, PT, R0, 0xf, PT ;  /* 0x0000000f0000780c */ /* 0x000fda0003f05270 */
[----:B------:R-:W-:Y:S05]  /*7340*/  @!P0 BRA `(.L_x_4448) ;  /* 0x0000000000e88947 */ /* 0x000fea0003800000 */
[----:B------:R-:W-:-:S13]  /*7350*/  ISETP.NE.AND P0, PT, R0, 0x17, PT ;  /* 0x000000170000780c */ /* 0x000fda0003f05270 */
[----:B------:R-:W-:Y:S05]  /*7360*/  @!P0 BRA `(.L_x_4449) ;  /* 0x0000000000908947 */ /* 0x000fea0003800000 */
[----:B------:R-:W-:-:S13]  /*7370*/  ISETP.NE.AND P0, PT, R0, 0x18, PT ;  /* 0x000000180000780c */ /* 0x000fda0003f05270 */
[----:B------:R-:W-:Y:S05]  /*7380*/  @!P0 BRA `(.L_x_4450) ;  /* 0x0000000000448947 */ /* 0x000fea0003800000 */
.L_x_4426:
        /* <DEDUP_REMOVED lines=16> */
.L_x_4451:
[----:B------:R-:W-:Y:S05]  /*7490*/  BRA `(.L_x_4427) ;  /* 0x0000000000a07947 */ /* 0x000fea0003800000 */
.L_x_4450:
        /* <DEDUP_REMOVED lines=13> */
.L_x_4453:
[----:B------:R-:W-:Y:S05]  /*7570*/  BSYNC.RECONVERGENT B0 ;  /* 0x0000000000007941 */ /* 0x000fea0003800200 */
.L_x_4452:
[----:B------:R-:W-:-:S05]  /*7580*/  LOP3.LUT R5, R0, 0x80, R5, 0xf8, !PT ;  /* 0x0000008000057812 */ /* 0x000fca00078ef805 */
[----:B------:R0:W-:Y:S01]  /*7590*/  STG.E.U8 desc[UR36][R2.64], R5 ;  /* 0x0000000502007986 */ /* 0x0001e2000c101124 */
[----:B------:R-:W-:Y:S05]  /*75a0*/  BRA `(.L_x_4427) ;  /* 0x00000000005c7947 */ /* 0x000fea0003800000 */
.L_x_4449:
        /* <DEDUP_REMOVED lines=12> */
.L_x_4455:
[----:B------:R-:W-:Y:S01]  /*7670*/  IMAD.MOV.U32 R0, RZ, RZ, 0x7f ;  /* 0x0000007fff007424 */ /* 0x000fe200078e00ff */
[----:B------:R-:W-:-:S04]  /*7680*/  ISETP.GT.U32.AND P0, PT, R4, 0x7f800000, PT ;  /* 0x7f8000000400780c */ /* 0x000fc80003f04070 */
[----:B------:R-:W-:-:S09]  /*7690*/  SEL R0, R0, 0x7c, P0 ;  /* 0x0000007c00007807 */ /* 0x000fd20000000000 */
.L_x_4456:
[----:B------:R-:W-:Y:S05]  /*76a0*/  BSYNC.RECONVERGENT B0 ;  /* 0x0000000000007941 */ /* 0x000fea0003800200 */
.L_x_4454:
[----:B------:R-:W-:-:S04]  /*76b0*/  SHF.R.U32.HI R5, RZ, 0x18, R5 ;  /* 0x00000018ff057819 */ /* 0x000fc80000011605 */
[----:B------:R-:W-:-:S05]  /*76c0*/  LOP3.LUT R5, R0, 0x80, R5, 0xf8, !PT ;  /* 0x0000008000057812 */ /* 0x000fca00078ef805 */
[----:B------:R0:W-:Y:S01]  /*76d0*/  STG.E.U8 desc[UR36][R2.64], R5 ;  /* 0x0000000502007986 */ /* 0x0001e2000c101124 */
[----:B------:R-:W-:Y:S05]  /*76e0*/  BRA `(.L_x_4427) ;  /* 0x00000000000c7947 */ /* 0x000fea0003800000 */
.L_x_4448:
[----:B------:R-:W-:-:S05]  /*76f0*/  HADD2.F32 R0, -RZ, R24.H0_H0 ;  /* 0x20000018ff007230 */ /* 0x000fca0000004100 */
[----:B------:R-:W-:-:S05]  /*7700*/  F2FP.BF16.F32.PACK_AB R0, RZ, R0 ;  /* 0x00000000ff00723e */ /* 0x000fca00000010ff */
[----:B------:R0:W-:Y:S02]  /*7710*/  STG.E.U16 desc[UR36][R2.64], R0 ;  /* 0x0000000002007986 */ /* 0x0001e4000c101524 */
.L_x_4427:
[----:B------:R-:W-:-:S07]  /*7720*/  VIADD R19, R19, 0x80 ;  /* 0x0000008013137836 */ /* 0x000fce0000000000 */
.L_x_4386:
[----:B------:R-:W-:Y:S05]  /*7730*/  BSYNC.RECONVERGENT B6 ;  /* 0x0000000000067941 */ /* 0x000fea0003800200 */
.L_x_4385:
        /* <DEDUP_REMOVED lines=21> */
[----:B0-----:R-:W-:Y:S01]  /*7890*/  STG.E.U8 desc[UR36][R2.64], R23 ;  /* 0x0000001702007986 */ /* 0x001fe2000c101124 */
[----:B------:R-:W-:Y:S05]  /*78a0*/  EXIT ;  /* 0x000000000000794d */ /* 0x000fea0003800000 */
.L_x_4460:
[----:B------:R-:W-:-:S06]  /*78b0*/  HADD2.F32 R5, -RZ, R23.H0_H0 ;  /* 0x20000017ff057230 */ /* 0x000fcc0000004100 */
[----:B------:R-:W0:Y:S02]  /*78c0*/  F2I.S64.TRUNC R4, R5 ;  /* 0x0000000500047311 */ /* 0x000e24000020d900 */
[----:B0-----:R-:W-:Y:S01]  /*78d0*/  STG.E.U8 desc[UR36][R2.64], R4 ;  /* 0x0000000402007986 */ /* 0x001fe2000c101124 */
[----:B------:R-:W-:Y:S05]  /*78e0*/  EXIT ;  /* 0x000000000000794d */ /* 0x000fea0003800000 */
.L_x_4459:
        /* <DEDUP_REMOVED lines=10> */
.L_x_4463:
[----:B------:R-:W-:-:S06]  /*7990*/  HADD2.F32 R23, -RZ, R23.H0_H0 ;  /* 0x20000017ff177230 */ /* 0x000fcc0000004100 */
[----:B------:R-:W0:Y:S02]  /*79a0*/  F2I.FTZ.TRUNC.NTZ R23, R23 ;  /* 0x0000001700177305 */ /* 0x000e24000021f100 */
[----:B0-----:R-:W-:Y:S01]  /*79b0*/  STG.E desc[UR36][R2.64], R23 ;  /* 0x0000001702007986 */ /* 0x001fe2000c101924 */
[----:B------:R-:W-:Y:S05]  /*79c0*/  EXIT ;  /* 0x000000000000794d */ /* 0x000fea0003800000 */
.L_x_4462:
[----:B------:R-:W-:-:S06]  /*79d0*/  HADD2.F32 R23, -RZ, R23.H0_H0 ;  /* 0x20000017ff177230 */ /* 0x000fcc0000004100 */
[----:B------:R-:W0:Y:S02]  /*79e0*/  F2I.FTZ.TRUNC.NTZ R23, R23 ;  /* 0x0000001700177305 */ /* 0x000e24000021f100 */
[----:B0-----:R-:W-:Y:S01]  /*79f0*/  STG.E.U16 desc[UR36][R2.64], R23 ;  /* 0x0000001702007986 */ /* 0x001fe2000c101524 */
[----:B------:R-:W-:Y:S05]  /*7a00*/  EXIT ;  /* 0x000000000000794d */ /* 0x000fea0003800000 */
.L_x_4458:
        /* <DEDUP_REMOVED lines=9> */
.L_x_4465:
[----:B------:R-:W-:Y:S01]  /*7aa0*/  STG.E.U16 desc[UR36][R2.64], R23 ;  /* 0x0000001702007986 */ /* 0x000fe2000c101524 */
[----:B------:R-:W-:Y:S05]  /*7ab0*/  EXIT ;  /* 0x000000000000794d */ /* 0x000fea0003800000 */
.L_x_4464:
        /* <DEDUP_REMOVED lines=10> */
.L_x_4467:
[----:B------:R-:W-:-:S05]  /*7b60*/  HADD2.F32 R0, -RZ, R23.H0_H0 ;  /* 0x20000017ff007230 */ /* 0x000fca0000004100 */
[----:B------:R-:W-:-:S04]  /*7b70*/  F2FP.F16.F32.PACK_AB R0, RZ, R0 ;  /* 0x00000000ff00723e */ /* 0x000fc800000000ff */
[----:B------:R-:W-:-:S05]  /*7b80*/  PRMT R0, R0, 0x5410, RZ ;  /* 0x0000541000007816 */ /* 0x000fca00000000ff */
[----:B------:R-:W-:Y:S01]  /*7b90*/  STG.E desc[UR36][R2.64], R0 ;  /* 0x0000000002007986 */ /* 0x000fe2000c101924 */
[----:B------:R-:W-:Y:S05]  /*7ba0*/  EXIT ;  /* 0x000000000000794d */ /* 0x000fea0003800000 */
.L_x_4466:
[----:B------:R-:W-:-:S05]  /*7bb0*/  HADD2.F32 R4, -RZ, R23.H0_H0 ;  /* 0x20000017ff047230 */ /* 0x000fca0000004100 */
[----:B------:R-:W-:-:S06]  /*7bc0*/  FMUL.FTZ R4, R4, 1 ;  /* 0x3f80000004047820 */ /* 0x000fcc0000410000 */
[----:B------:R-:W0:Y:S02]  /*7bd0*/  F2F.F64.F32 R4, R4 ;  /* 0x0000000400047310 */ /* 0x000e240000201800 */
[----:B0-----:R-:W-:Y:S01]  /*7be0*/  STG.E.64 desc[UR36][R2.64], R4 ;  /* 0x0000000402007986 */ /* 0x001fe2000c101b24 */
[----:B------:R-:W-:Y:S05]  /*7bf0*/  EXIT ;  /* 0x000000000000794d */ /* 0x000fea0003800000 */
.L_x_4457:
        /* <DEDUP_REMOVED lines=14> */
.L_x_4471:
        /* <DEDUP_REMOVED lines=18> */
.L_x_4474:
[----:B------:R-:W-:-:S04]  /*7e00*/  SHF.R.U32.HI R5, RZ, 0x18, R5 ;  /* 0x00000018ff057819 */ /* 0x000fc80000011605 */
[----:B------:R-:W-:-:S07]  /*7e10*/  LOP3.LUT R0, R0, 0x80, R5, 0xf8, !PT ;  /* 0x0000008000007812 */ /* 0x000fce00078ef805 */
.L_x_4473:
[----:B------:R-:W-:Y:S05]  /*7e20*/  BSYNC.RECONVERGENT B0 ;  /* 0x0000000000007941 */ /* 0x000fea0003800200 */
.L_x_4472:
[----:B------:R-:W-:Y:S01]  /*7e30*/  STG.E.U8 desc[UR36][R2.64], R0 ;  /* 0x0000000002007986 */ /* 0x000fe2000c101124 */
[----:B------:R-:W-:Y:S05]  /*7e40*/  EXIT ;  /* 0x000000000000794d */ /* 0x000fea0003800000 */
.L_x_4470:
        /* <DEDUP_REMOVED lines=18> */
.L_x_4477:
[----:B------:R-:W-:-:S04]  /*7f70*/  SHF.R.U32.HI R5, RZ, 0x18, R5 ;  /* 0x00000018ff057819 */ /* 0x000fc80000011605 */
[----:B------:R-:W-:-:S07]  /*7f80*/  LOP3.LUT R0, R0, 0x80, R5, 0xf8, !PT ;  /* 0x0000008000007812 */ /* 0x000fce00078ef805 */
.L_x_4476:
[----:B------:R-:W-:Y:S05]  /*7f90*/  BSYNC.RECONVERGENT B0 ;  /* 0x0000000000007941 */ /* 0x000fea0003800200 */
.L_x_4475:
[----:B------:R-:W-:Y:S01]  /*7fa0*/  STG.E.U8 desc[UR36][R2.64], R0 ;  /* 0x0000000002007986 */ /* 0x000fe2000c101124 */
[----:B------:R-:W-:Y:S05]  /*7fb0*/  EXIT ;  /* 0x000000000000794d */ /* 0x000fea0003800000 */
.L_x_4469:
        /* <DEDUP_REMOVED lines=22> */
.L_x_4479:
[----:B------:R-:W-:-:S06]  /*8120*/  HADD2.F32 R4, -RZ, R23.H0_H0 ;  /* 0x20000017ff047230 */ /* 0x000fcc0000004100 */
[----:B------:R-:W0:Y:S02]  /*8130*/  F2I.U64.TRUNC R4, R4 ;  /* 0x0000000400047311 */ /* 0x000e24000020d800 */
[----:B0-----:R-:W-:Y:S01]  /*8140*/  STG.E.64 desc[UR36][R2.64], R4 ;  /* 0x0000000402007986 */ /* 0x001fe2000c101b24 */
[----:B------:R-:W-:Y:S05]  /*8150*/  EXIT ;  /* 0x000000000000794d */ /* 0x000fea0003800000 */
.L_x_4478:
[----:B------:R-:W-:-:S06]  /*8160*/  HADD2.F32 R23, -RZ, R23.H0_H0 ;  /* 0x20000017ff177230 */ /* 0x000fcc0000004100 */
[----:B------:R-:W0:Y:S02]  /*8170*/  F2I.FTZ.U32.TRUNC.NTZ R23, R23 ;  /* 0x0000001700177305 */ /* 0x000e24000021f000 */
[----:B0-----:R-:W-:Y:S01]  /*8180*/  STG.E desc[UR36][R2.64], R23 ;  /* 0x0000001702007986 */ /* 0x001fe2000c101924 */
[----:B------:R-:W-:Y:S05]  /*8190*/  EXIT ;  /* 0x000000000000794d */ /* 0x000fea0003800000 */
.L_x_4468:
        /* <DEDUP_REMOVED lines=11> */
.L_x_4481:
[----:B------:R-:W-:Y:S01]  /*8250*/  HADD2.F32 R23, -RZ, R23.H0_H0 ;  /* 0x20000017ff177230 */ /* 0x000fe20000004100 */
[----:B------:R-:W-:-:S04]  /*8260*/  CS2R R6, SRZ ;  /* 0x0000000000067805 */ /* 0x000fc8000001ff00 */
[----:B------:R-:W-:-:S06]  /*8270*/  FMUL.FTZ R4, R23, 1 ;  /* 0x3f80000017047820 */ /* 0x000fcc0000410000 */
[----:B------:R-:W0:Y:S02]  /*8280*/  F2F.F64.F32 R4, R4 ;  /* 0x0000000400047310 */ /* 0x000e240000201800 */
[----:B0-----:R-:W-:Y:S01]  /*8290*/  STG.E.128 desc[UR36][R2.64], R4 ;  /* 0x0000000402007986 */ /* 0x001fe2000c101d24 */
[----:B------:R-:W-:Y:S05]  /*82a0*/  EXIT ;  /* 0x000000000000794d */ /* 0x000fea0003800000 */
.L_x_4480:
[----:B------:R-:W-:-:S13]  /*82b0*/  ISETP.NE.AND P0, PT, R0, 0xf, PT ;  /* 0x0000000f0000780c */ /* 0x000fda0003f05270 */
[----:B------:R-:W-:Y:S05]  /*82c0*/  @!P0 BRA `(.L_x_4482) ;  /* 0x0000000000e88947 */ /* 0x000fea0003800000 */
[----:B------:R-:W-:-:S13]  /*82d0*/  ISETP.NE.AND P0, PT, R0, 0x17, PT ;  /* 0x000000170000780c */ /* 0x000fda0003f05270 */
[----:B------:R-:W-:Y:S05]  /*82e0*/  @!P0 BRA `(.L_x_4483) ;  /* 0x0000000000908947 */ /* 0x000fea0003800000 */
[----:B------:R-:W-:-:S13]  /*82f0*/  ISETP.NE.AND P0, PT, R0, 0x18, PT ;  /* 0x000000180000780c */ /* 0x000fda0003f05270 */
[----:B------:R-:W-:Y:S05]  /*8300*/  @!P0 BRA `(.L_x_4484) ;  /* 0x0000000000448947 */ /* 0x000fea0003800000 */
.L_x_4461:
        /* <DEDUP_REMOVED lines=16> */
.L_x_4485:
[----:B------:R-:W-:Y:S05]  /*8410*/  EXIT ;  /* 0x000000000000794d */ /* 0x000fea0003800000 */
.L_x_4484:
        /* <DEDUP_REMOVED lines=13> */
.L_x_4487:
[----:B------:R-:W-:Y:S05]  /*84f0*/  BSYNC.RECONVERGENT B0 ;  /* 0x0000000000007941 */ /* 0x000fea0003800200 */
.L_x_4486:
[----:B------:R-:W-:-:S05]  /*8500*/  LOP3.LUT R5, R0, 0x80, R5, 0xf8, !PT ;  /* 0x0000008000057812 */ /* 0x000fca00078ef805 */
[----:B------:R-:W-:Y:S01]  /*8510*/  STG.E.U8 desc[UR36][R2.64], R5 ;  /* 0x0000000502007986 */ /* 0x000fe2000c101124 */
[----:B------:R-:W-:Y:S05]  /*8520*/  EXIT ;  /* 0x000000000000794d */ /* 0x000fea0003800000 */
.L_x_4483:
        /* <DEDUP_REMOVED lines=12> */
.L_x_4489:
[----:B------:R-:W-:Y:S01]  /*85f0*/  IMAD.MOV.U32 R0, RZ, RZ, 0x7f ;  /* 0x0000007fff007424 */ /* 0x000fe200078e00ff */
[----:B------:R-:W-:-:S04]  /*8600*/  ISETP.GT.U32.AND P0, PT, R4, 0x7f800000, PT ;  /* 0x7f8000000400780c */ /* 0x000fc80003f04070 */
[----:B------:R-:W-:-:S09]  /*8610*/  SEL R0, R0, 0x7c, P0 ;  /* 0x0000007c00007807 */ /* 0x000fd20000000000 */
.L_x_4490:
[----:B------:R-:W-:Y:S05]  /*8620*/  BSYNC.RECONVERGENT B0 ;  /* 0x0000000000007941 */ /* 0x000fea0003800200 */
.L_x_4488:
[----:B------:R-:W-:-:S04]  /*8630*/  SHF.R.U32.HI R5, RZ, 0x18, R5 ;  /* 0x00000018ff057819 */ /* 0x000fc80000011605 */
[----:B------:R-:W-:-:S05]  /*8640*/  LOP3.LUT R5, R0, 0x80, R5, 0xf8, !PT ;  /* 0x0000008000057812 */ /* 0x000fca00078ef805 */
[----:B------:R-:W-:Y:S01]  /*8650*/  STG.E.U8 desc[UR36][R2.64], R5 ;  /* 0x0000000502007986 */ /* 0x000fe2000c101124 */
[----:B------:R-:W-:Y:S05]  /*8660*/  EXIT ;  /* 0x000000000000794d */ /* 0x000fea0003800000 */
.L_x_4482:
[----:B------:R-:W-:-:S05]  /*8670*/  HADD2.F32 R0, -RZ, R23.H0_H0 ;  /* 0x20000017ff007230 */ /* 0x000fca0000004100 */
[----:B------:R-:W-:-:S05]  /*8680*/  F2FP.BF16.F32.PACK_AB R0, RZ, R0 ;  /* 0x00000000ff00723e */ /* 0x000fca00000010ff */
[----:B------:R-:W-:Y:S01]  /*8690*/  STG.E.U16 desc[UR36][R2.64], R0 ;  /* 0x0000000002007986 */ /* 0x000fe2000c101524 */
[----:B------:R-:W-:Y:S05]  /*86a0*/  EXIT ;  /* 0x000000000000794d */ /* 0x000fea0003800000 */
.L_x_4491:
        /* <DEDUP_REMOVED lines=13> */
.L_x_5688:


//--------------------- .text._ZN2at6native18elementwise_kernelILi128ELi4EZNS0_22gpu_kernel_impl_nocastIZZZNS0_66_GLOBAL__N__d53a5ca4_28_ActivationLeakyReluKernel_cu_9e10b42f_310617leaky_relu_kernelERNS_18TensorIteratorBaseERKN3c106ScalarEENKUlvE_clEvENKUlvE1_clEvEUlNS6_4HalfEE_EEvS5_RKT_EUliE_EEviT1_ --------------------------
	.section	.text._ZN2at6native18elementwise_kernelILi128ELi4EZNS0_22gpu_kernel_impl_nocastIZZZNS0_66_GLOBAL__N__d53a5ca4_28_ActivationLeakyReluKernel_cu_9e10b42f_310617leaky_relu_kernelERNS_18TensorIteratorBaseERKN3c106ScalarEENKUlvE_clEvENKUlvE1_clEvEUlNS6_4HalfEE_EEvS5_RKT_EUliE_EEviT1_,"ax",@progbits
	.align	128
        .global         _ZN2at6native18elementwise_kernelILi128ELi4EZNS0_22gpu_kernel_impl_nocastIZZZNS0_66_GLOBAL__N__d53a5ca4_28_ActivationLeakyReluKernel_cu_9e10b42f_310617leaky_relu_kernelERNS_18TensorIteratorBaseERKN3c106ScalarEENKUlvE_clEvENKUlvE1_clEvEUlNS6_4HalfEE_EEvS5_RKT_EUliE_EEviT1_
        .type           _ZN2at6native18elementwise_kernelILi128ELi4EZNS0_22gpu_kernel_impl_nocastIZZZNS0_66_GLOBAL__N__d53a5ca4_28_ActivationLeakyReluKernel_cu_9e10b42f_310617leaky_relu_kernelERNS_18TensorIteratorBaseERKN3c106ScalarEENKUlvE_clEvENKUlvE1_clEvEUlNS6_4HalfEE_EEvS5_RKT_EUliE_EEviT1_,@function
        .size           _ZN2at6native18elementwise_kernelILi128ELi4EZNS0_22gpu_kernel_impl_nocastIZZZNS0_66_GLOBAL__N__d53a5ca4_28_ActivationLeakyReluKernel_cu_9e10b42f_310617leaky_relu_kernelERNS_18TensorIteratorBaseERKN3c106ScalarEENKUlvE_clEvENKUlvE1_clEvEUlNS6_4HalfEE_EEvS5_RKT_EUliE_EEviT1_,(.L_x_5689 - _ZN2at6native18elementwise_kernelILi128ELi4EZNS0_22gpu_kernel_impl_nocastIZZZNS0_66_GLOBAL__N__d53a5ca4_28_ActivationLeakyReluKernel_cu_9e10b42f_310617leaky_relu_kernelERNS_18TensorIteratorBaseERKN3c106ScalarEENKUlvE_clEvENKUlvE1_clEvEUlNS6_4HalfEE_EEvS5_RKT_EUliE_EEviT1_)
        .other          _ZN2at6native18elementwise_kernelILi128ELi4EZNS0_22gpu_kernel_impl_nocastIZZZNS0_66_GLOBAL__N__d53a5ca4_28_ActivationLeakyReluKernel_cu_9e10b42f_310617leaky_relu_kernelERNS_18TensorIteratorBaseERKN3c106ScalarEENKUlvE_clEvENKUlvE1_clEvEUlNS6_4HalfEE_EEvS5_RKT_EUliE_EEviT1_,@"STO_CUDA_ENTRY STV_DEFAULT"
_ZN2at6native18elementwise_kernelILi128ELi4EZNS0_22gpu_kernel_impl_nocastIZZZNS0_66_GLOBAL__N__d53a5ca4_28_ActivationLeakyReluKernel_cu_9e10b42f_310617leaky_relu_kernelERNS_18TensorIteratorBaseERKN3c106ScalarEENKUlvE_clEvENKUlvE1_clEvEUlNS6_4HalfEE_EEvS5_RKT_EUliE_EEviT1_:
.text._ZN2at6native18elementwise_kernelILi128ELi4EZNS0_22gpu_kernel_impl_nocastIZZZNS0_66_GLOBAL__N__d53a5ca4_28_ActivationLeakyReluKernel_cu_9e10b42f_310617leaky_relu_kernelERNS_18TensorIteratorBaseERKN3c106ScalarEENKUlvE_clEvENKUlvE1_clEvEUlNS6_4HalfEE_EEvS5_RKT_EUliE_EEviT1_:
        /* <DEDUP_REMOVED lines=18> */
[----:B------:R-:W-:Y:S01]  /*0120*/  IADD3 R3, PT, PT, R3, 0x80, RZ ;  /* 0x0000008003037810 */ /* 0x000fe20007ffe0ff */
[----:B--2---:R-:W-:-:S05]  /*0130*/  HADD2.F32 R0, -RZ, R4.H0_H0 ;  /* 0x20000004ff007230 */ /* 0x004fca0000004100 */
[----:B------:R-:W-:-:S13]  /*0140*/  FSETP.GT.FTZ.AND P0, PT, R0, RZ, PT ;  /* 0x000000ff0000720b */ /* 0x000fda0003f14000 */
[----:B-1----:R-:W-:Y:S01]  /*0150*/  @!P0 FMUL.FTZ R0, R0, UR5 ;  /* 0x0000000500008c20 */ /* 0x002fe20008410000 */
[----:B------:R-:W-:-:S04]  /*0160*/  ISETP.GE.AND P0, PT, R3, UR4, PT ;  /* 0x0000000403007c0c */ /* 0x000fc8000bf06270 */
[----:B------:R-:W-:-:S05]  /*0170*/  F2FP.F16.F32.PACK_AB R0, RZ, R0 ;  /* 0x00000000ff00723e */ /* 0x000fca00000000ff */
[----:B0-----:R0:W-:Y:S04]  /*0180*/  STG.E.U16 desc[UR6][R6.64], R0 ;  /* 0x0000000006007986 */ /* 0x0011e8000c101506 */
[----:B------:R-:W-:Y:S05]  /*0190*/  @P0 BREAK.RELIABLE B1 ;  /* 0x0000000000010942 */ /* 0x000fea0003800100 */
[----:B------:R-:W-:Y:S05]  /*01a0*/  @P0 BRA `(.L_x_4496) ;  /* 0x0000000000600947 */ /* 0x000fea0003800000 */
[----:B------:R-:W1:Y:S01]  /*01b0*/  LDC.64 R4, c[0x0][0x588] ;  /* 0x00016200ff047b82 */ /* 0x000e620000000a00 */
[----:B------:R-:W2:Y:S01]  /*01c0*/  LDCU UR5, c[0x0][0x590] ;  /* 0x0000b200ff0577ac */ /* 0x000ea20008000800 */
[----:B-1----:R-:W3:Y:S06]  /*01d0*/  LDG.E.U16 R4, desc[UR6][R4.64] ;  /* 0x0000000604047981 */ /* 0x002eec000c1e1500 */
[----:B0-----:R-:W0:Y:S01]  /*01e0*/  LDC.64 R6, c[0x0][0x580] ;  /* 0x00016000ff067b82 */ /* 0x001e220000000a00 */
[----:B------:R-:W-:Y:S01]  /*01f0*/  IADD3 R3, PT, PT, R3, 0x80, RZ ;  /* 0x0000008003037810 */ /* 0x000fe20007ffe0ff */
[----:B---3--:R-:W-:-:S05]  /*0200*/  HADD2.F32 R0, -RZ, R4.H0_H0 ;  /* 0x20000004ff007230 */ /* 0x008fca0000004100 */
[----:B------:R-:W-:-:S13]  /*0210*/  FSETP.GT.FTZ.AND P0, PT, R0, RZ, PT ;  /* 0x000000ff0000720b */ /* 0x000fda0003f14000 */
[----:B--2---:R-:W-:-:S05]  /*0220*/  @!P0 FMUL.FTZ R0, R0, UR5 ;  /* 0x0000000500008c20 */ /* 0x004fca0008410000 */
[----:B------:R-:W-:-:S05]  /*0230*/  F2FP.F16.F32.PACK_AB R0, RZ, R0 ;  /* 0x00000000ff00723e */ /* 0x000fca00000000ff */
[----:B0-----:R0:W-:Y:S02]  /*0240*/  STG.E.U16 desc[UR6][R6.64], R0 ;  /* 0x0000000006007986 */ /* 0x0011e4000c101506 */
.L_x_4495:
[----:B------:R-:W-:-:S13]  /*0250*/  ISETP.GE.AND P0, PT, R3, UR4, PT ;  /* 0x0000000403007c0c */ /* 0x000fda000bf06270 */
[----:B------:R-:W-:Y:S05]  /*0260*/  @P0 BREAK.RELIABLE B1 ;  /* 0x0000000000010942 */ /* 0x000fea0003800100 */
[----:B------:R-:W-:Y:S05]  /*0270*/  @P0 BRA `(.L_x_4496) ;  /* 0x00000000002c0947 */ /* 0x000fea0003800000 */
[----:B------:R-:W-:Y:S05]  /*0280*/  BSYNC.RELIABLE B1 ;  /* 0x0000000000017941 */ /* 0x000fea0003800100 */
.L_x_4494:
        /* <DEDUP_REMOVED lines=10> */
.L_x_4496:
[----:B------:R-:W-:Y:S05]  /*0330*/  BSYNC.RECONVERGENT B0 ;  /* 0x0000000000007941 */ /* 0x000fea0003800200 */
.L_x_4493:
[----:B------:R-:W-:Y:S05]  /*0340*/  WARPSYNC.ALL ;  /* 0x0000000000007948 */ /* 0x000fea0003800000 */
[----:B------:R-:W-:-:S13]  /*0350*/  ISETP.GE.AND P0, PT, R3, UR4, PT ;  /* 0x0000000403007c0c */ /* 0x000fda000bf06270 */
[----:B------:R-:W-:Y:S05]  /*0360*/  @P0 EXIT ;  /* 0x000000000000094d */ /* 0x000fea0003800000 */
[----:B------:R-:W2:Y:S01]  /*0370*/  LDC.64 R2, c[0x0][0x588] ;  /* 0x00016200ff027b82 */ /* 0x000ea20000000a00 */
[----:B------:R-:W3:Y:S01]  /*0380*/  LDCU UR4, c[0x0][0x590] ;  /* 0x0000b200ff0477ac */ /* 0x000ee20008000800 */
[----:B--2---:R-:W0:Y:S06]  /*0390*/  LDG.E.U16 R2, desc[UR6][R2.64] ;  /* 0x0000000602027981 */ /* 0x004e2c000c1e1500 */
[----:B------:R-:W2:Y:S01]  /*03a0*/  LDC.64 R4, c[0x0][0x580] ;  /* 0x00016000ff047b82 */ /* 0x000ea20000000a00 */
[----:B01----:R-:W-:-:S05]  /*03b0*/  HADD2.F32 R0, -RZ, R2.H0_H0 ;  /* 0x20000002ff007230 */ /* 0x003fca0000004100 */
[----:B------:R-:W-:-:S13]  /*03c0*/  FSETP.GT.FTZ.AND P0, PT, R0, RZ, PT ;  /* 0x000000ff0000720b */ /* 0x000fda0003f14000 */
[----:B---3--:R-:W-:-:S05]  /*03d0*/  @!P0 FMUL.FTZ R0, R0, UR4 ;  /* 0x0000000400008c20 */ /* 0x008fca0008410000 */
[----:B------:R-:W-:-:S05]  /*03e0*/  F2FP.F16.F32.PACK_AB R0, RZ, R0 ;  /* 0x00000000ff00723e */ /* 0x000fca00000000ff */
[----:B--2---:R-:W-:Y:S01]  /*03f0*/  STG.E.U16 desc[UR6][R4.64], R0 ;  /* 0x0000000004007986 */ /* 0x004fe2000c101506 */
[----:B------:R-:W-:Y:S05]  /*0400*/  EXIT ;  /* 0x000000000000794d */ /* 0x000fea0003800000 */
.L_x_4492:
        /* <DEDUP_REMOVED lines=306> */
.L_x_4500:
[----:B------:R-:W0:Y:S01]  /*1730*/  LDCU.128 UR8, c[0x0][0x580] ;  /* 0x0000b000ff0877ac */ /* 0x000e220008000c00 */
[----:B------:R-:W1:Y:S01]  /*1740*/  LDCU UR5, c[0x0][0x590] ;  /* 0x0000b200ff0577ac */ /* 0x000e620008000800 */
[----:B0-----:R-:W-:-:S04]  /*1750*/  IADD3 R6, P0, PT, R4, UR10, RZ ;  /* 0x0000000a04067c10 */ /* 0x001fc8000ff1e0ff */
[----:B------:R-:W-:-:S05]  /*1760*/  IADD3.X R7, PT, PT, RZ, UR11, RZ, P0, !PT ;  /* 0x0000000bff077c10 */ /* 0x000fca00087fe4ff */
[----:B------:R-:W2:Y:S01]  /*1770*/  LDG.E.U16 R6, desc[UR6][R6.64] ;  /* 0x0000000606067981 */ /* 0x000ea2000c1e1500 */
[----:B------:R-:W-:Y:S01]  /*1780*/  IADD3 R3, PT, PT, R3, 0x80, RZ ;  /* 0x0000008003037810 */ /* 0x000fe20007ffe0ff */
[----:B--2---:R-:W-:-:S05]  /*1790*/  HADD2.F32 R8, -RZ, R6.H0_H0 ;  /* 0x20000006ff087230 */ /* 0x004fca0000004100 */
[----:B------:R-:W-:-:S13]  /*17a0*/  FSETP.GT.FTZ.AND P0, PT, R8, RZ, PT ;  /* 0x000000ff0800720b */ /* 0x000fda0003f14000 */
[----:B-1----:R-:W-:Y:S01]  /*17b0*/  @!P0 FMUL.FTZ R8, R8, UR5 ;  /* 0x0000000508088c20 */ /* 0x002fe20008410000 */
[----:B------:R-:W-:-:S04]  /*17c0*/  IADD3 R4, P0, PT, R5, UR8, RZ ;  /* 0x0000000805047c10 */ /* 0x000fc8000ff1e0ff */
[----:B------:R-:W-:Y:S02]  /*17d0*/  F2FP.F16.F32.PACK_AB R8, RZ, R8 ;  /* 0x00000008ff08723e */ /* 0x000fe400000000ff */
[----:B------:R-:W-:Y:S02]  /*17e0*/  IADD3.X R5, PT, PT, RZ, UR9, RZ, P0, !PT ;  /* 0x00000009ff057c10 */ /* 0x000fe400087fe4ff */
[----:B------:R-:W-:-:S03]  /*17f0*/  ISETP.GE.AND P0, PT, R3, UR4, PT ;  /* 0x0000000403007c0c */ /* 0x000fc6000bf06270 */
[----:B------:R0:W-:Y:S10]  /*1800*/  STG.E.U16 desc[UR6][R4.64], R8 ;  /* 0x0000000804007986 */ /* 0x0001f4000c101506 */
[----:B------:R-:W-:Y:S05]  /*1810*/  @P0 BREAK.RELIABLE B1 ;  /* 0x0000000000010942 */ /* 0x000fea0003800100 */
[----:B------:R-:W-:Y:S05]  /*1820*/  @P0 BRA `(.L_x_4501) ;  /* 0x0000002400c80947 */ /* 0x000fea0003800000 */
[----:B------:R-:W1:Y:S01]  /*1830*/  LDCU.64 UR8, c[0x0][0x390] ;  /* 0x00007200ff0877ac */ /* 0x000e620008000a00 */
[----:B0-----:R-:W-:Y:S01]  /*1840*/  MOV R5, R3 ;  /* 0x0000000300057202 */ /* 0x001fe20000000f00 */
[----:B------:R-:W-:Y:S01]  /*1850*/  IMAD.MOV.U32 R4, RZ, RZ, RZ ;  /* 0x000000ffff047224 */ /* 0x000fe200078e00ff */
        /* <DEDUP_REMOVED lines=295> */
.L_x_4502:
        /* <DEDUP_REMOVED lines=11> */
[----:B------:R-:W-:-:S05]  /*2b80*/  IADD3.X R5, PT, PT, RZ, UR9, RZ, P0, !PT ;  /* 0x00000009ff057c10 */ /* 0x000fca00087fe4ff */
[----:B------:R0:W-:Y:S02]  /*2b90*/  STG.E.U16 desc[UR6][R4.64], R8 ;  /* 0x0000000804007986 */ /* 0x0001e4000c101506 */
.L_x_4499:
[----:B------:R-:W-:-:S13]  /*2ba0*/  ISETP.GE.AND P0, PT, R3, UR4, PT ;  /* 0x0000000403007c0c */ /* 0x000fda000bf06270 */
[----:B------:R-:W-:Y:S05]  /*2bb0*/  @P0 BREAK.RELIABLE B1 ;  /* 0x0000000000010942 */ /* 0x000fea0003800100 */
[----:B------:R-:W-:Y:S05]  /*2bc0*/  @P0 BRA `(.L_x_4501) ;  /* 0x0000001000e00947 */ /* 0x000fea0003800000 */
[----:B------:R-:W-:Y:S05]  /*2bd0*/  BSYNC.RELIABLE B1 ;  /* 0x0000000000017941 */ /* 0x000fea0003800100 */
.L_x_4498:
[----:B------:R-:W1:Y:S01]  /*2be0*/  LDCU.64 UR8, c[0x0][0x390] ;  /* 0x00007200ff0877ac */ /* 0x000e620008000a00 */
[----:B0-----:R-:W-:Y:S02]  /*2bf0*/  MOV R4, RZ ;  /* 0x000000ff00047202 */ /* 0x001fe40000000f00 */
[----:B------:R-:W-:Y:S01]  /*2c00*/  MOV R5, R3 ;  /* 0x0000000300057202 */ /* 0x000fe20000000f00 */
[----:B------:R-:W0:Y:S01]  /*2c10*/  LDCU UR5, c[0x0][0x38c] ;  /* 0x00007180ff0577ac */ /* 0x000e220008000800 */
[----:B------:R-:W-:Y:S01]  /*2c20*/  ISETP.NE.AND P0, PT, R2, RZ, PT ;  /* 0x000000ff0200720c */ /* 0x000fe20003f05270 */
        /* <DEDUP_REMOVED lines=293> */
.L_x_4503:
        /* <DEDUP_REMOVED lines=13> */
.L_x_4501:
[----:B------:R-:W-:Y:S05]  /*3f50*/  BSYNC.RECONVERGENT B0 ;  /* 0x0000000000007941 */ /* 0x000fea0003800200 */
.L_x_4497:
[----:B------:R-:W-:Y:S05]  /*3f60*/  WARPSYNC.ALL ;  /* 0x0000000000007948 */ /* 0x000fea0003800000 */
[----:B------:R-:W-:-:S13]  /*3f70*/  ISETP.GE.AND P0, PT, R3, UR4, PT ;  /* 0x0000000403007c0c */ /* 0x000fda000bf06270 */
[----:B------:R-:W-:Y:S05]  /*3f80*/  @P0 EXIT ;  /* 0x000000000000094d */ /* 0x000fea0003800000 */
[----:B------:R-:W2:Y:S01]  /*3f90*/  LDCU.64 UR4, c[0x0][0x390] ;  /* 0x00007200ff0477ac */ /* 0x000ea20008000a00 */
[----:B01----:R-:W-:Y:S01]  /*3fa0*/  MOV R4, RZ ;  /* 0x000000ff00047202 */ /* 0x003fe20000000f00 */
[----:B------:R-:W-:Y:S01]  /*3fb0*/  IMAD.MOV.U32 R5, RZ, RZ, R3 ;  /* 0x000000ffff057224 */ /* 0x000fe200078e0003 */
        /* <DEDUP_REMOVED lines=295> */
.L_x_4504:
[----:B------:R-:W0:Y:S01]  /*5230*/  LDCU.128 UR8, c[0x0][0x580] ;  /* 0x0000b000ff0877ac */ /* 0x000e220008000c00 */
[----:B------:R-:W1:Y:S01]  /*5240*/  LDCU UR4, c[0x0][0x590] ;  /* 0x0000b200ff0477ac */ /* 0x000e620008000800 */
[----:B0-----:R-:W-:-:S04]  /*5250*/  IADD3 R4, P0, PT, R2, UR10, RZ ;  /* 0x0000000a02047c10 */ /* 0x001fc8000ff1e0ff */
[----:B------:R-:W-:-:S05]  /*5260*/  IADD3.X R5, PT, PT, RZ, UR11, RZ, P0, !PT ;  /* 0x0000000bff057c10 */ /* 0x000fca00087fe4ff */
[----:B------:R-:W2:Y:S02]  /*5270*/  LDG.E.U16 R4, desc[UR6][R4.64] ;  /* 0x0000000604047981 */ /* 0x000ea4000c1e1500 */
[----:B--2---:R-:W-:-:S05]  /*5280*/  HADD2.F32 R0, -RZ, R4.H0_H0 ;  /* 0x20000004ff007230 */ /* 0x004fca0000004100 */
[----:B------:R-:W-:-:S13]  /*5290*/  FSETP.GT.FTZ.AND P0, PT, R0, RZ, PT ;  /* 0x000000ff0000720b */ /* 0x000fda0003f14000 */
[----:B-1----:R-:W-:Y:S01]  /*52a0*/  @!P0 FMUL.FTZ R0, R0, UR4 ;  /* 0x0000000400008c20 */ /* 0x002fe20008410000 */
[----:B------:R-:W-:-:S04]  /*52b0*/  IADD3 R2, P0, PT, R3, UR8, RZ ;  /* 0x0000000803027c10 */ /* 0x000fc8000ff1e0ff */
[----:B------:R-:W-:Y:S02]  /*52c0*/  F2FP.F16.F32.PACK_AB R0, RZ, R0 ;  /* 0x00000000ff00723e */ /* 0x000fe400000000ff */
[----:B------:R-:W-:-:S05]  /*52d0*/  IADD3.X R3, PT, PT, RZ, UR9, RZ, P0, !PT ;  /* 0x00000009ff037c10 */ /* 0x000fca00087fe4ff */
[----:B------:R-:W-:Y:S01]  /*52e0*/  STG.E.U16 desc[UR6][R2.64], R0 ;  /* 0x0000000002007986 */ /* 0x000fe2000c101506 */
[----:B------:R-:W-:Y:S05]  /*52f0*/  EXIT ;  /* 0x000000000000794d */ /* 0x000fea0003800000 */
.L_x_4505:
        /* <DEDUP_REMOVED lines=16> */
.L_x_5689:


//--------------------- .text._ZN2at6native27unrolled_elementwise_kernelIZZZNS0_66_GLOBAL__N__d53a5ca4_28_ActivationLeakyReluKernel_cu_9e10b42f_310617leaky_relu_kernelERNS_18TensorIteratorBaseERKN3c106ScalarEENKUlvE_clEvENKUlvE1_clEvEUlNS5_4HalfEE_St5arrayIPcLm2EELi4E23TrivialOffsetCalculatorILi1EjESH_NS0_6memory15LoadWithoutCastENSI_16StoreWithoutCastEEEviT_T0_T2_T3_T4_T5_ --------------------------
	.section	.text._ZN2at6native27unrolled_elementwise_kernelIZZZNS0_66_GLOBAL__N__d53a5ca4_28_ActivationLeakyReluKernel_cu_9e10b42f_310617leaky_relu_kernelERNS_18TensorIteratorBaseERKN3c106ScalarEENKUlvE_clEvENKUlvE1_clEvEUlNS5_4HalfEE_St5arrayIPcLm2EELi4E23TrivialOffsetCalculatorILi1EjESH_NS0_6memory15LoadWithoutCastENSI_16StoreWithoutCastEEEviT_T0_T2_T3_T4_T5_,"ax",@progbits
	.align	128
        .global         _ZN2at6native27unrolled_elementwise_kernelIZZZNS0_66_GLOBAL__N__d53a5ca4_28_ActivationLeakyReluKernel_cu_9e10b42f_310617leaky_relu_kernelERNS_18TensorIteratorBaseERKN3c106ScalarEENKUlvE_clEvENKUlvE1_clEvEUlNS5_4HalfEE_St5arrayIPcLm2EELi4E23TrivialOffsetCalculatorILi1EjESH_NS0_6memory15LoadWithoutCastENSI_16StoreWithoutCastEEEviT_T0_T2_T3_T4_T5_
        .type           _ZN2at6native27unrolled_elementwise_kernelIZZZNS0_66_GLOBAL__N__d53a5ca4_28_ActivationLeakyReluKernel_cu_9e10b42f_310617leaky_relu_kernelERNS_18TensorIteratorBaseERKN3c106ScalarEENKUlvE_clEvENKUlvE1_clEvEUlNS5_4HalfEE_St5arrayIPcLm2EELi4E23TrivialOffsetCalculatorILi1EjESH_NS0_6memory15LoadWithoutCastENSI_16StoreWithoutCastEEEviT_T0_T2_T3_T4_T5_,@function
        .size           _ZN2at6native27unrolled_elementwise_kernelIZZZNS0_66_GLOBAL__N__d53a5ca4_28_ActivationLeakyReluKernel_cu_9e10b42f_310617leaky_relu_kernelERNS_18TensorIteratorBaseERKN3c106ScalarEENKUlvE_clEvENKUlvE1_clEvEUlNS5_4HalfEE_St5arrayIPcLm2EELi4E23TrivialOffsetCalculatorILi1EjESH_NS0_6memory15LoadWithoutCastENSI_16StoreWithoutCastEEEviT_T0_T2_T3_T4_T5_,(.L_x_5690 - _ZN2at6native27unrolled_elementwise_kernelIZZZNS0_66_GLOBAL__N__d53a5ca4_28_ActivationLeakyReluKernel_cu_9e10b42f_310617leaky_relu_kernelERNS_18TensorIteratorBaseERKN3c106ScalarEENKUlvE_clEvENKUlvE1_clEvEUlNS5_4HalfEE_St5arrayIPcLm2EELi4E23TrivialOffsetCalculatorILi1EjESH_NS0_6memory15LoadWithoutCastENSI_16StoreWithoutCastEEEviT_T0_T2_T3_T4_T5_)
        .other          _ZN2at6native27unrolled_elementwise_kernelIZZZNS0_66_GLOBAL__N__d53a5ca4_28_ActivationLeakyReluKernel_cu_9e10b42f_310617leaky_relu_kernelERNS_18TensorIteratorBaseERKN3c106ScalarEENKUlvE_clEvENKUlvE1_clEvEUlNS5_4HalfEE_St5arrayIPcLm2EELi4E23TrivialOffsetCalculatorILi1EjESH_NS0_6memory15LoadWithoutCastENSI_16StoreWithoutCastEEEviT_T0_T2_T3_T4_T5_,@"STO_CUDA_ENTRY STV_DEFAULT"
_ZN2at6native27unrolled_elementwise_kernelIZZZNS0_66_GLOBAL__N__d53a5ca4_28_ActivationLeakyReluKernel_cu_9e10b42f_310617leaky_relu_kernelERNS_18TensorIteratorBaseERKN3c106ScalarEENKUlvE_clEvENKUlvE1_clEvEUlNS5_4HalfEE_St5arrayIPcLm2EELi4E23TrivialOffsetCalculatorILi1EjESH_NS0_6memory15LoadWithoutCastENSI_16StoreWithoutCastEEEviT_T0_T2_T3_T4_T5_:
.text._ZN2at6native27unrolled_elementwise_kernelIZZZNS0_66_GLOBAL__N__d53a5ca4_28_ActivationLeakyReluKernel_cu_9e10b42f_310617leaky_relu_kernelERNS_18TensorIteratorBaseERKN3c106ScalarEENKUlvE_clEvENKUlvE1_clEvEUlNS5_4HalfEE_St5arrayIPcLm2EELi4E23TrivialOffsetCalculatorILi1EjESH_NS0_6memory15LoadWithoutCastENSI_16StoreWithoutCastEEEviT_T0_T2_T3_T4_T5_:
        /* <DEDUP_REMOVED lines=27> */
[C---:B------:R-:W-:Y:S01]  /*01b0*/  IADD3 R19, PT, PT, R3.reuse, 0x80, RZ ;  /* 0x0000008003137810 */ /* 0x040fe20007ffe0ff */
[C---:B------:R-:W-:Y:S01]  /*01c0*/  VIADD R17, R3.reuse, 0x100 ;  /* 0x0000010003117836 */ /* 0x040fe20000000000 */
[-C--:B------:R-:W-:Y:S02]  /*01d0*/  ISETP.GE.AND P4, PT, R3, R2.reuse, PT ;  /* 0x000000020300720c */ /* 0x080fe40003f86270 */
[-C--:B------:R-:W-:Y:S02]  /*01e0*/  ISETP.GE.AND P3, PT, R19, R2.reuse, PT ;  /* 0x000000021300720c */ /* 0x080fe40003f66270 */
[----:B------:R-:W-:Y:S02]  /*01f0*/  ISETP.GE.AND P5, PT, R17, R2, PT ;  /* 0x000000021100720c */ /* 0x000fe40003fa6270 */
[----:B------:R-:W-:Y:S01]  /*0200*/  PLOP3.LUT P0, PT, PT, PT, PT, 0x80, 0x8 ;  /* 0x000000000008781c */ /* 0x000fe20003f0f070 */
[----:B------:R-:W-:Y:S01]  /*0210*/  @!P2 VIADD R7, R7, 0x80 ;  /* 0x000000800707a836 */ /* 0x000fe20000000000 */
[----:B------:R-:W-:-:S05]  /*0220*/  PLOP3.LUT P2, PT, PT, PT, PT, 0x80, 0x8 ;  /* 0x000000000008781c */ /* 0x000fca0003f4f070 */
[----:B------:R-:W1:Y:S08]  /*0230*/  @!P4 LDC R17, c[0x0][0x388] ;  /* 0x0000e200ff11cb82 */ /* 0x000e700000000800 */
[----:B0-----:R-:W0:Y:S08]  /*0240*/  @!P4 LDC.64 R8, c[0x0][0x398] ;  /* 0x0000e600ff08cb82 */ /* 0x001e300000000a00 */
[----:B------:R-:W5:Y:S08]  /*0250*/  @!P3 LDC R12, c[0x0][0x388] ;  /* 0x0000e200ff0cbb82 */ /* 0x000f700000000800 */
[----:B------:R-:W5:Y:S01]  /*0260*/  @!P5 LDC R21, c[0x0][0x388] ;  /* 0x0000e200ff15db82 */ /* 0x000f620000000800 */
[----:B---3--:R-:W-:-:S05]  /*0270*/  @!P4 HADD2.F32 R14, -RZ, R14.H0_H0 ;  /* 0x2000000eff0ec230 */ /* 0x008fca0000004100 */
[----:B------:R-:W-:Y:S01]  /*0280*/  @!P4 FSETP.GT.FTZ.AND P6, PT, R14, RZ, PT ;  /* 0x000000ff0e00c20b */ /* 0x000fe20003fd4000 */
[----:B--2---:R-:W-:-:S05]  /*0290*/  @!P3 HADD2.F32 R15, -RZ, R15.H0_H0 ;  /* 0x2000000fff0fb230 */ /* 0x004fca0000004100 */
[----:B------:R-:W-:-:S04]  /*02a0*/  @!P3 FSETP.GT.FTZ.AND P1, PT, R15, RZ, PT ;  /* 0x000000ff0f00b20b */ /* 0x000fc80003f34000 */
[----:B------:R-:W-:Y:S02]  /*02b0*/  @!P3 PLOP3.LUT P0, PT, P1, PT, PT, 0x80, 0x8 ;  /* 0x000000000008b81c */ /* 0x000fe40000f0f070 */
[----:B------:R-:W-:Y:S02]  /*02c0*/  PLOP3.LUT P1, PT, PT, PT, PT, 0x80, 0x8 ;  /* 0x000000000008781c */ /* 0x000fe40003f2f070 */
[----:B------:R-:W-:Y:S01]  /*02d0*/  @!P4 PLOP3.LUT P1, PT, P6, PT, PT, 0x80, 0x8 ;  /* 0x000000000008c81c */ /* 0x000fe2000372f070 */
[----:B----4-:R-:W-:-:S05]  /*02e0*/  @!P5 HADD2.F32 R16, -RZ, R16.H0_H0 ;  /* 0x20000010ff10d230 */ /* 0x010fca0000004100 */
        /* <DEDUP_REMOVED lines=9> */
[----:B------:R-:W-:-:S04]  /*0380*/  @!P4 LEA R17, R0, R3, 0x9 ;  /* 0x000000030011c211 */ /* 0x000fc800078e48ff */
[----:B------:R-:W-:Y:S01]  /*0390*/  @!P4 F2FP.F16.F32.PACK_AB R6, RZ, R14 ;  /* 0x0000000eff06c23e */ /* 0x000fe200000000ff */
[----:B0-----:R-:W-:-:S04]  /*03a0*/  @!P4 IMAD.WIDE.U32 R8, R17, 0x2, R8 ;  /* 0x000000021108c825 */ /* 0x001fc800078e0008 */
[----:B------:R-:W-:Y:S01]  /*03b0*/  VIADD R13, R3, 0x180 ;  /* 0x00000180030d7836 */ /* 0x000fe20000000000 */
[----:B------:R0:W-:Y:S01]  /*03c0*/  @!P4 STG.E.U16 desc[UR4][R8.64], R6 ;  /* 0x000000060800c986 */ /* 0x0001e2000c101504 */
[----:B------:R-:W-:Y:S02]  /*03d0*/  @!P4 IMAD.MOV.U32 R3, RZ, RZ, R19 ;  /* 0x000000ffff03c224 */ /* 0x000fe400078e0013 */
[----:B-----5:R-:W-:Y:S01]  /*03e0*/  @!P0 FMUL.FTZ R15, R15, R12 ;  /* 0x0000000c0f0f8220 */ /* 0x020fe20000410000 */
[-C--:B------:R-:W-:Y:S02]  /*03f0*/  ISETP.GE.AND P1, PT, R13, R2.reuse, PT ;  /* 0x000000020d00720c */ /* 0x080fe40003f26270 */
[----:B------:R-:W-:Y:S01]  /*0400*/  ISETP.GE.AND P0, PT, R3, R2, PT ;  /* 0x000000020300720c */ /* 0x000fe20003f06270 */
[----:B------:R-:W-:Y:S01]  /*0410*/  @!P2 FMUL.FTZ R16, R16, R21 ;  /* 0x000000151010a220 */ /* 0x000fe20000410000 */
[----:B------:R-:W-:Y:S01]  /*0420*/  BSSY.RECONVERGENT B0, `(.L_x_4506) ;  /* 0x000000f000007945 */ /* 0x000fe20003800200 */
[----:B------:R-:W-:-:S03]  /*0430*/  @!P3 F2FP.F16.F32.PACK_AB R5, RZ, R15 ;  /* 0x0000000fff05b23e */ /* 0x000fc600000000ff */
[----:B------:R-:W-:-:S05]  /*0440*/  @!P5 F2FP.F16.F32.PACK_AB R4, RZ, R16 ;  /* 0x00000010ff04d23e */ /* 0x000fca00000000ff */
[----:B--2---:R-:W-:Y:S02]  /*0450*/  @!P1 HADD2.F32 R10, -RZ, R7.H0_H0 ;  /* 0x20000007ff0a9230 */ /* 0x004fe40000004100 */
[----:B0-----:R-:W-:Y:S05]  /*0460*/  @P0 BRA `(.L_x_4507) ;  /* 0x0000000000280947 */ /* 0x001fea0003800000 */
[----:B------:R-:W0:Y:S01]  /*0470*/  LDC.64 R6, c[0x0][0x398] ;  /* 0x0000e600ff067b82 */ /* 0x000e220000000a00 */
[----:B------:R-:W-:Y:S02]  /*0480*/  IMAD R9, R0, 0x200, R3 ;  /* 0x0000020000097824 */ /* 0x000fe400078e0203 */
[----:B------:R-:W-:-:S05]  /*0490*/  VIADD R3, R3, 0x80 ;  /* 0x0000008003037836 */ /* 0x000fca0000000000 */
[----:B------:R-:W-:-:S13]  /*04a0*/  ISETP.GE.AND P0, PT, R3, R2, PT ;  /* 0x000000020300720c */ /* 0x000fda0003f06270 */
[----:B------:R-:W-:Y:S01]  /*04b0*/  @!P0 LEA R11, R0, R3, 0x9 ;  /* 0x00000003000b8211 */ /* 0x000fe200078e48ff */
[----:B------:R-:W-:Y:S02]  /*04c0*/  @!P0 VIADD R3, R3, 0x80 ;  /* 0x0000008003038836 */ /* 0x000fe40000000000 */
[----:B0-----:R-:W-:-:S04]  /*04d0*/  IMAD.WIDE.U32 R8, R9, 0x2, R6 ;  /* 0x0000000209087825 */ /* 0x001fc800078e0006 */
[----:B------:R-:W-:Y:S01]  /*04e0*/  @!P0 IMAD.WIDE.U32 R6, R11, 0x2, R6 ;  /* 0x000000020b068825 */ /* 0x000fe200078e0006 */
[----:B------:R0:W-:Y:S04]  /*04f0*/  STG.E.U16 desc[UR4][R8.64], R5 ;  /* 0x0000000508007986 */ /* 0x0001e8000c101504 */
[----:B------:R0:W-:Y:S02]  /*0500*/  @!P0 STG.E.U16 desc[UR4][R6.64], R4 ;  /* 0x0000000406008986 */ /* 0x0001e4000c101504 */
.L_x_4507:
[----:B------:R-:W-:Y:S05]  /*0510*/  BSYNC.RECONVERGENT B0 ;  /* 0x0000000000007941 */ /* 0x000fea0003800200 */
.L_x_4506:
        /* <DEDUP_REMOVED lines=9> */
[----:B------:R-:W-:-:S04]  /*05b0*/  @!P1 F2FP.F16.F32.PACK_AB R2, RZ, R10 ;  /* 0x0000000aff02923e */ /* 0x000fc800000000ff */
[----:B------:R-:W-:Y:S01]  /*05c0*/  PRMT R0, R2, 0x7610, R0 ;  /* 0x0000761002007816 */ /* 0x000fe20000000000 */
[----:B-1----:R-:W-:-:S05]  /*05d0*/  IMAD.WIDE.U32 R2, R3, 0x2, R4 ;  /* 0x0000000203027825 */ /* 0x002fca00078e0004 */
[----:B------:R-:W-:Y:S01]  /*05e0*/  STG.E.U16 desc[UR4][R2.64], R0 ;  /* 0x0000000002007986 */ /* 0x000fe2000c101504 */
[----:B------:R-:W-:Y:S05]  /*05f0*/  EXIT ;  /* 0x000000000000794d */ /* 0x000fea0003800000 */
.L_x_4508:
        /* <DEDUP_REMOVED lines=16> */
.L_x_5690:


//--------------------- .text._ZN2at6native29vectorized_elementwise_kernelILi2EZZZNS0_66_GLOBAL__N__d53a5ca4_28_ActivationLeakyReluKernel_cu_9e10b42f_310617leaky_relu_kernelERNS_18TensorIteratorBaseERKN3c106ScalarEENKUlvE_clEvENKUlvE1_clEvEUlNS5_4HalfEE_St5arrayIPcLm2EEEEviT0_T1_ --------------------------
	.section	.text._ZN2at6native29vectorized_elementwise_kernelILi2EZZZNS0_66_GLOBAL__N__d53a5ca4_28_ActivationLeakyReluKernel_cu_9e10b42f_310617leaky_relu_kernelERNS_18TensorIteratorBaseERKN3c106ScalarEENKUlvE_clEvENKUlvE1_clEvEUlNS5_4HalfEE_St5arrayIPcLm2EEEEviT0_T1_,"ax",@progbits
	.align	128
        .global         _ZN2at6native29vectorized_elementwise_kernelILi2EZZZNS0_66_GLOBAL__N__d53a5ca4_28_ActivationLeakyReluKernel_cu_9e10b42f_310617leaky_relu_kernelERNS_18TensorIteratorBaseERKN3c106ScalarEENKUlvE_clEvENKUlvE1_clEvEUlNS5_4HalfEE_St5arrayIPcLm2EEEEviT0_T1_
        .type           _ZN2at6native29vectorized_elementwise_kernelILi2EZZZNS0_66_GLOBAL__N__d53a5ca4_28_ActivationLeakyReluKernel_cu_9e10b42f_310617leaky_relu_kernelERNS_18TensorIteratorBaseERKN3c106ScalarEENKUlvE_clEvENKUlvE1_clEvEUlNS5_4HalfEE_St5arrayIPcLm2EEEEviT0_T1_,@function
        .size           _ZN2at6native29vectorized_elementwise_kernelILi2EZZZNS0_66_GLOBAL__N__d53a5ca4_28_ActivationLeakyReluKernel_cu_9e10b42f_310617leaky_relu_kernelERNS_18TensorIteratorBaseERKN3c106ScalarEENKUlvE_clEvENKUlvE1_clEvEUlNS5_4HalfEE_St5arrayIPcLm2EEEEviT0_T1_,(.L_x_5691 - _ZN2at6native29vectorized_elementwise_kernelILi2EZZZNS0_66_GLOBAL__N__d53a5ca4_28_ActivationLeakyReluKernel_cu_9e10b42f_310617leaky_relu_kernelERNS_18TensorIteratorBaseERKN3c106ScalarEENKUlvE_clEvENKUlvE1_clEvEUlNS5_4HalfEE_St5arrayIPcLm2EEEEviT0_T1_)
        .other          _ZN2at6native29vectorized_elementwise_kernelILi2EZZZNS0_66_GLOBAL__N__d53a5ca4_28_ActivationLeakyReluKernel_cu_9e10b42f_310617leaky_relu_kernelERNS_18TensorIteratorBaseERKN3c106ScalarEENKUlvE_clEvENKUlvE1_clEvEUlNS5_4HalfEE_St5arrayIPcLm2EEEEviT0_T1_,@"STO_CUDA_ENTRY STV_DEFAULT"
_ZN2at6native29vectorized_elementwise_kernelILi2EZZZNS0_66_GLOBAL__N__d53a5ca4_28_ActivationLeakyReluKernel_cu_9e10b42f_310617leaky_relu_kernelERNS_18TensorIteratorBaseERKN3c106ScalarEENKUlvE_clEvENKUlvE1_clEvEUlNS5_4HalfEE_St5arrayIPcLm2EEEEviT0_T1_:
.text._ZN2at6native29vectorized_elementwise_kernelILi2EZZZNS0_66_GLOBAL__N__d53a5ca4_28_ActivationLeakyReluKernel_cu_9e10b42f_310617leaky_relu_kernelERNS_18TensorIteratorBaseERKN3c106ScalarEENKUlvE_clEvENKUlvE1_clEvEUlNS5_4HalfEE_St5arrayIPcLm2EEEEviT0_T1_:
        /* <DEDUP_REMOVED lines=24> */
[----:B------:R-:W-:Y:S01]  /*0180*/  @!P2 IADD3 R13, PT, PT, R13, 0x80, RZ ;  /* 0x000000800d0da810 */ /* 0x000fe20007ffe0ff */
[----:B------:R-:W0:Y:S03]  /*0190*/  @!P2 LDC.64 R14, c[0x0][0x3a0] ;  /* 0x0000e800ff0eab82 */ /* 0x000e260000000a00 */
[----:B------:R-:W-:Y:S01]  /*01a0*/  ISETP.GE.U32.AND P0, PT, R13, R2, PT ;  /* 0x000000020d00720c */ /* 0x000fe20003f06070 */
[----:B-1----:R-:W-:-:S05]  /*01b0*/  @!P1 IMAD.WIDE.U32 R16, R21, 0x2, R16 ;  /* 0x0000000215109825 */ /* 0x002fca00078e0010 */
[----:B------:R1:W3:Y:S07]  /*01c0*/  @!P1 LDG.E.U16 R11, desc[UR4][R16.64] ;  /* 0x00000004100b9981 */ /* 0x0002ee000c1e1500 */
[----:B------:R-:W4:Y:S01]  /*01d0*/  @!P0 LDC.64 R20, c[0x0][0x3a0] ;  /* 0x0000e800ff148b82 */ /* 0x000f220000000a00 */
[----:B------:R-:W-:Y:S02]  /*01e0*/  @!P0 IMAD.IADD R27, R0, 0x1, R13 ;  /* 0x00000001001b8824 */ /* 0x000fe400078e020d */
[----:B------:R-:W-:Y:S01]  /*01f0*/  @!P0 VIADD R13, R13, 0x80 ;  /* 0x000000800d0d8836 */ /* 0x000fe20000000000 */
[----:B------:R-:W-:-:S04]  /*0200*/  PRMT R26, RZ, 0x7610, R26 ;  /* 0x00007610ff1a7816 */ /* 0x000fc8000000001a */
[----:B------:R-:W-:Y:S01]  /*0210*/  ISETP.GE.U32.AND P4, PT, R13, R2, PT ;  /* 0x000000020d00720c */ /* 0x000fe20003f86070 */
[----:B0-----:R-:W-:-:S05]  /*0220*/  @!P2 IMAD.WIDE.U32 R24, R25, 0x2, R14 ;  /* 0x000000021918a825 */ /* 0x001fca00078e000e */
[----:B------:R0:W5:Y:S01]  /*0230*/  @!P2 LDG.E.U16 R26, desc[UR4][R24.64] ;  /* 0x00000004181aa981 */ /* 0x000162000c1e1500 */
[----:B-1----:R-:W-:-:S06]  /*0240*/  PRMT R16, RZ, 0x7610, R16 ;  /* 0x00007610ff107816 */ /* 0x002fcc0000000010 */
[----:B------:R-:W1:Y:S01]  /*0250*/  @!P4 LDC.64 R14, c[0x0][0x3a0] ;  /* 0x0000e800ff0ecb82 */ /* 0x000e620000000a00 */
[----:B----4-:R-:W-:-:S05]  /*0260*/  @!P0 IMAD.WIDE.U32 R18, R27, 0x2, R20 ;  /* 0x000000021b128825 */ /* 0x010fca00078e0014 */
[----:B------:R-:W4:Y:S01]  /*0270*/  @!P0 LDG.E.U16 R16, desc[UR4][R18.64] ;  /* 0x0000000412108981 */ /* 0x000f22000c1e1500 */
[----:B------:R-:W-:-:S04]  /*0280*/  @!P4 IMAD.IADD R17, R0, 0x1, R13 ;  /* 0x000000010011c824 */ /* 0x000fc800078e020d */
[----:B-1----:R-:W-:Y:S01]  /*0290*/  @!P4 IMAD.WIDE.U32 R14, R17, 0x2, R14 ;  /* 0x00000002110ec825 */ /* 0x002fe200078e000e */
[----:B------:R-:W-:-:S06]  /*02a0*/  PRMT R17, RZ, 0x7610, R17 ;  /* 0x00007610ff117816 */ /* 0x000fcc0000000011 */
[----:B------:R1:W4:Y:S01]  /*02b0*/  @!P4 LDG.E.U16 R17, desc[UR4][R14.64] ;  /* 0x000000040e11c981 */ /* 0x000322000c1e1500 */
[C---:B------:R-:W-:Y:S01]  /*02c0*/  ISETP.GE.U32.AND P0, PT, R3.reuse, R2, PT ;  /* 0x000000020300720c */ /* 0x040fe20003f06070 */
[----:B------:R-:W-:-:S05]  /*02d0*/  VIADD R21, R3, 0x80 ;  /* 0x0000008003157836 */ /* 0x000fca0000000000 */
[----:B------:R-:W-:Y:S02]  /*02e0*/  ISETP.GE.U32.AND P3, PT, R21, R2, PT ;  /* 0x000000021500720c */ /* 0x000fe40003f66070 */
[----:B------:R-:W-:Y:S02]  /*02f0*/  PLOP3.LUT P2, PT, PT, PT, PT, 0x80, 0x8 ;  /* 0x000000000008781c */ /* 0x000fe40003f4f070 */
[----:B0-----:R-:W-:-:S03]  /*0300*/  P2R R24, PR, RZ, 0x1 ;  /* 0x00000001ff187803 */ /* 0x001fc60000000000 */
[----:B-1----:R-:W0:Y:S08]  /*0310*/  @!P0 LDC R14, c[0x0][0x388] ;  /* 0x0000e200ff0e8b82 */ /* 0x002e300000000800 */
[----:B------:R-:W1:Y:S01]  /*0320*/  @!P3 LDC R18, c[0x0][0x388] ;  /* 0x0000e200ff12bb82 */ /* 0x000e620000000800 */
[----:B------:R-:W-:Y:S02]  /*0330*/  VIADD R15, R3, 0x180 ;  /* 0x00000180030f7836 */ /* 0x000fe40000000000 */
[----:B------:R-:W-:Y:S01]  /*0340*/  @!P4 VIADD R13, R13, 0x80 ;  /* 0x000000800d0dc836 */ /* 0x000fe20000000000 */
[----:B------:R-:W-:Y:S01]  /*0350*/  PLOP3.LUT P4, PT, PT, PT, PT, 0x80, 0x8 ;  /* 0x000000000008781c */ /* 0x000fe20003f8f070 */
[----:B--2---:R-:W-:-:S05]  /*0360*/  @!P0 HADD2.F32 R23, -RZ, R23.H0_H0 ;  /* 0x20000017ff178230 */ /* 0x004fca0000004100 */
[----:B------:R-:W-:-:S04]  /*0370*/  @!P0 FSETP.GT.FTZ.AND P1, PT, R23, RZ, PT ;  /* 0x000000ff1700820b */ /* 0x000fc80003f34000 */
[----:B------:R-:W-:Y:S02]  /*0380*/  @!P0 PLOP3.LUT P2, PT, P1, PT, PT, 0x80, 0x8 ;  /* 0x000000000008881c */ /* 0x000fe40000f4f070 */
[----:B------:R-:W-:Y:S01]  /*0390*/  ISETP.GE.U32.AND P0, PT, R21, R2, PT ;  /* 0x000000021500720c */ /* 0x000fe20003f06070 */
[----:B---3--:R-:W-:Y:S02]  /*03a0*/  @!P3 HADD2.F32 R25, -RZ, R11.H0_H0 ;  /* 0x2000000bff19b230 */ /* 0x008fe40000004100 */
        /* <DEDUP_REMOVED lines=8> */
[----:B-----5:R-:W-:-:S04]  /*0430*/  @!P1 HADD2.F32 R20, -RZ, R26.H0_H0 ;  /* 0x2000001aff149230 */ /* 0x020fc80000004100 */
[----:B-1----:R-:W-:Y:S01]  /*0440*/  @!P3 FMUL.FTZ R25, R25, R18 ;  /* 0x000000121919b220 */ /* 0x002fe20000410000 */
[----:B------:R-:W-:Y:S02]  /*0450*/  @!P1 FSETP.GT.FTZ.AND P3, PT, R20, RZ, PT ;  /* 0x000000ff1400920b */ /* 0x000fe40003f74000 */
[----:B------:R-:W-:Y:S01]  /*0460*/  PLOP3.LUT P5, PT, PT, PT, PT, 0x80, 0x8 ;  /* 0x000000000008781c */ /* 0x000fe20003faf070 */
[----:B------:R-:W1:Y:S01]  /*0470*/  @!P2 LDC R14, c[0x0][0x388] ;  /* 0x0000e200ff0eab82 */ /* 0x000e620000000800 */
[----:B------:R-:W-:Y:S01]  /*0480*/  @!P1 PLOP3.LUT P5, PT, P3, PT, PT, 0x80, 0x8 ;  /* 0x000000000008981c */ /* 0x000fe20001faf070 */
[----:B----4-:R-:W-:Y:S01]  /*0490*/  @!P2 HADD2.F32 R19, -RZ, R16.H0_H0 ;  /* 0x20000010ff13a230 */ /* 0x010fe20000004100 */
[----:B------:R-:W-:-:S04]  /*04a0*/  IADD3 R15, PT, PT, R3, 0x200, RZ ;  /* 0x00000200030f7810 */ /* 0x000fc80007ffe0ff */
[----:B------:R-:W-:-:S07]  /*04b0*/  @!P2 FSETP.GT.FTZ.AND P3, PT, R19, RZ, PT ;  /* 0x000000ff1300a20b */ /* 0x000fce0003f74000 */
[----:B0-----:R-:W-:Y:S01]  /*04c0*/  @!P5 FMUL.FTZ R20, R20, R27 ;  /* 0x0000001b1414d220 */ /* 0x001fe20000410000 */
[----:B------:R-:W-:Y:S02]  /*04d0*/  PLOP3.LUT P5, PT, PT, PT, PT, 0x80, 0x8 ;  /* 0x000000000008781c */ /* 0x000fe40003faf070 */
[----:B------:R-:W-:Y:S02]  /*04e0*/  @!P2 PLOP3.LUT P5, PT, P3, PT, PT, 0x80, 0x8 ;  /* 0x000000000008a81c */ /* 0x000fe40001faf070 */
[----:B------:R-:W-:-:S13]  /*04f0*/  ISETP.GE.U32.AND P3, PT, R15, R2, PT ;  /* 0x000000020f00720c */ /* 0x000fda0003f66070 */
[----:B------:R-:W-:Y:S02]  /*0500*/  @!P3 HADD2.F32 R18, -RZ, R17.H0_H0 ;  /* 0x20000011ff12b230 */ /* 0x000fe40000004100 */
        /* <DEDUP_REMOVED lines=17> */
[----:B--2---:R-:W-:-:S05]  /*0620*/  @!P4 HADD2.F32 R26, -RZ, R26.H0_H0 ;  /* 0x2000001aff1ac230 */ /* 0x004fca0000004100 */
        /* <DEDUP_REMOVED lines=11> */
[----:B------:R-:W-:-:S05]  /*06e0*/  @!P5 IADD3 R13, PT, PT, R0, R13, RZ ;  /* 0x0000000d000dd210 */ /* 0x000fca0007ffe0ff */
        /* <DEDUP_REMOVED lines=12> */
[----:B------:R-:W-:Y:S02]  /*07b0*/  @!P2 F2FP.F16.F32.PACK_AB R6, RZ, R19 ;  /* 0x00000013ff06a23e */ /* 0x000fe400000000ff */
[----:B------:R-:W-:-:S02]  /*07c0*/  @!P3 F2FP.F16.F32.PACK_AB R7, RZ, R18 ;  /* 0x00000012ff07b23e */ /* 0x000fc400000000ff */
[----:B------:R-:W-:Y:S01]  /*07d0*/  @!P4 F2FP.F16.F32.PACK_AB R8, RZ, R26 ;  /* 0x0000001aff08c23e */ /* 0x000fe200000000ff */
[----:B--2---:R-:W-:-:S05]  /*07e0*/  @!P5 HADD2.F32 R27, -RZ, R27.H0_H0 ;  /* 0x2000001bff1bd230 */ /* 0x004fca0000004100 */
[----:B------:R-:W-:-:S04]  /*07f0*/  @!P5 FSETP.GT.FTZ.AND P0, PT, R27, RZ, PT ;  /* 0x000000ff1b00d20b */ /* 0x000fc80003f14000 */
[----:B------:R-:W-:-:S13]  /*0800*/  @!P5 PLOP3.LUT P6, PT, P0, PT, PT, 0x80, 0x8 ;  /* 0x000000000008d81c */ /* 0x000fda00007cf070 */
[----:B0-----:R-:W-:Y:S01]  /*0810*/  @!P6 FMUL.FTZ R27, R27, R14 ;  /* 0x0000000e1b1be220 */ /* 0x001fe20000410000 */
[----:B------:R-:W-:Y:S02]  /*0820*/  ISETP.GE.U32.AND P6, PT, R15, R2, PT ;  /* 0x000000020f00720c */ /* 0x000fe40003fc6070 */
[----:B------:R-:W-:-:S11]  /*0830*/  PLOP3.LUT P0, PT, PT, PT, PT, 0x80, 0x8 ;  /* 0x000000000008781c */ /* 0x000fd60003f0f070 */
[----:B---3--:R-:W-:-:S05]  /*0840*/  @!P6 HADD2.F32 R14, -RZ, R13.H0_H0 ;  /* 0x2000000dff0ee230 */ /* 0x008fca0000004100 */
[----:B------:R-:W-:-:S04]  /*0850*/  @!P6 FSETP.GT.FTZ.AND P1, PT, R14, RZ, PT ;  /* 0x000000ff0e00e20b */ /* 0x000fc80003f34000 */
[----:B------:R-:W-:Y:S02]  /*0860*/  @!P6 PLOP3.LUT P0, PT, P1, PT, PT, 0x80, 0x8 ;  /* 0x000000000008e81c */ /* 0x000fe40000f0f070 */
[----:B------:R-:W-:Y:S02]  /*0870*/  ISETP.NE.AND P1, PT, R11, RZ, PT ;  /* 0x000000ff0b00720c */ /* 0x000fe40003f25270 */
[----:B------:R-:W0:Y:S09]  /*0880*/  @!P6 LDC R11, c[0x0][0x388] ;  /* 0x0000e200ff0beb82 */ /* 0x000e320000000800 */
[----:B0-----:R-:W-:Y:S01]  /*0890*/  @!P0 FMUL.FTZ R14, R14, R11 ;  /* 0x0000000b0e0e8220 */ /* 0x001fe20000410000 */
[----:B------:R-:W-:-:S13]  /*08a0*/  ISETP.NE.AND P0, PT, R12, RZ, PT ;  /* 0x000000ff0c00720c */ /* 0x000fda0003f05270 */
[----:B------:R-:W-:Y:S02]  /*08b0*/  @!P0 F2FP.F16.F32.PACK_AB R4, RZ, R25 ;  /* 0x00000019ff04823e */ /* 0x000fe400000000ff */
[----:B------:R-:W-:-:S13]  /*08c0*/  ISETP.NE.AND P0, PT, R24, RZ, PT ;  /* 0x000000ff1800720c */ /* 0x000fda0003f05270 */
[----:B------:R-:W0:Y:S01]  /*08d0*/  @!P0 LDC.64 R12, c[0x0][0x398] ;  /* 0x0000e600ff0c8b82 */ /* 0x000e220000000a00 */
[----:B------:R-:W-:Y:S01]  /*08e0*/  @!P0 IMAD.IADD R11, R0, 0x1, R3 ;  /* 0x00000001000b8824 */ /* 0x000fe200078e0203 */
[----:B------:R-:W-:Y:S01]  /*08f0*/  @!P0 F2FP.F16.F32.PACK_AB R22, RZ, R23 ;  /* 0x00000017ff16823e */ /* 0x000fe200000000ff */
[----:B------:R-:W-:Y:S02]  /*0900*/  @!P0 IMAD.MOV.U32 R3, RZ, RZ, R21 ;  /* 0x000000ffff038224 */ /* 0x000fe400078e0015 */
[----:B0-----:R-:W-:-:S05]  /*0910*/  @!P0 IMAD.WIDE.U32 R12, R11, 0x2, R12 ;  /* 0x000000020b0c8825 */ /* 0x001fca00078e000c */
[----:B------:R0:W-:Y:S01]  /*0920*/  @!P0 STG.E.U16 desc[UR4][R12.64], R22 ;  /* 0x000000160c008986 */ /* 0x0001e2000c101504 */
[----:B------:R-:W-:Y:S02]  /*0930*/  ISETP.GE.U32.AND P0, PT, R3, R2, PT ;  /* 0x000000020300720c */ /* 0x000fe40003f06070 */
[----:B------:R-:W-:Y:S02]  /*0940*/  @!P1 F2FP.F16.F32.PACK_AB R5, RZ, R20 ;  /* 0x00000014ff05923e */ /* 0x000fe400000000ff */
[----:B------:R-:W-:Y:S02]  /*0950*/  @!P5 F2FP.F16.F32.PACK_AB R9, RZ, R27 ;  /* 0x0000001bff09d23e */ /* 0x000fe400000000ff */
[----:B------:R-:W-:-:S07]  /*0960*/  @!P6 F2FP.F16.F32.PACK_AB R10, RZ, R14 ;  /* 0x0000000eff0ae23e */ /* 0x000fce00000000ff */
        /* <DEDUP_REMOVED lines=9> */
[----:B------:R-:W-:Y:S01]  /*0a00*/  IADD3 R11, PT, PT, R0, R3, RZ ;  /* 0x00000003000b7210 */ /* 0x000fe20007ffe0ff */
[----:B------:R-:W-:-:S04]  /*0a10*/  VIADD R3, R3, 0x80 ;  /* 0x0000008003037836 */ /* 0x000fc80000000000 */
[----:B0-----:R-:W-:-:S05]  /*0a20*/  IMAD.WIDE.U32 R12, R11, 0x2, R12 ;  /* 0x000000020b0c7825 */ /* 0x001fca00078e000c */
[----:B------:R0:W-:Y:S02]  /*0a30*/  STG.E.U16 desc[UR4][R12.64], R5 ;  /* 0x000000050c007986 */ /* 0x0001e4000c101504 */
.L_x_4512:
[----:B------:R-:W-:-:S13]  /*0a40*/  ISETP.GE.U32.AND P0, PT, R3, R2, PT ;  /* 0x000000020300720c */ /* 0x000fda0003f06070 */
[----:B------:R-:W-:Y:S05]  /*0a50*/  @P0 BRA `(.L_x_4514) ;  /* 0x0000000000300947 */ /* 0x000fea0003800000 */
[----:B0-----:R-:W0:Y:S01]  /*0a60*/  LDC.64 R4, c[0x0][0x398] ;  /* 0x0000e600ff047b82 */ /* 0x001e220000000a00 */
[----:B------:R-:W-:Y:S02]  /*0a70*/  IMAD.IADD R11, R0, 0x1, R3 ;  /* 0x00000001000b7824 */ /* 0x000fe400078e0203 */
[----:B------:R-:W-:Y:S02]  /*0a80*/  VIADD R3, R3, 0x80 ;  /* 0x0000008003037836 */ /* 0x000fe40000000000 */
[----:B0-----:R-:W-:-:S05]  /*0a90*/  IMAD.WIDE.U32 R4, R11, 0x2, R4 ;  /* 0x000000020b047825 */ /* 0x001fca00078e0004 */
[----:B------:R1:W-:Y:S02]  /*0aa0*/  STG.E.U16 desc[UR4][R4.64], R6 ;  /* 0x0000000604007986 */ /* 0x0003e4000c101504 */
.L_x_4513:
[----:B------:R-:W-:-:S13]  /*0ab0*/  ISETP.GE.U32.AND P0, PT, R3, R2, PT ;  /* 0x000000020300720c */ /* 0x000fda0003f06070 */
[----:B------:R-:W-:Y:S05]  /*0ac0*/  @P0 BRA `(.L_x_4515) ;  /* 0x0000000000340947 */ /* 0x000fea0003800000 */
[----:B01----:R-:W0:Y:S01]  /*0ad0*/  LDC.64 R4, c[0x0][0x398] ;  /* 0x0000e600ff047b82 */ /* 0x003e220000000a00 */
[----:B------:R-:W-:Y:S02]  /*0ae0*/  IMAD.IADD R11, R0, 0x1, R3 ;  /* 0x00000001000b7824 */ /* 0x000fe400078e0203 */
[----:B------:R-:W-:Y:S02]  /*0af0*/  VIADD R3, R3, 0x80 ;  /* 0x0000008003037836 */ /* 0x000fe40000000000 */
[----:B0-----:R-:W-:-:S05]  /*0b00*/  IMAD.WIDE.U32 R4, R11, 0x2, R4 ;  /* 0x000000020b047825 */ /* 0x001fca00078e0004 */
[----:B------:R1:W-:Y:S02]  /*0b10*/  STG.E.U16 desc[UR4][R4.64], R7 ;  /* 0x0000000704007986 */ /* 0x0003e4000c101504 */
.L_x_4514:
[----:B------:R-:W-:-:S13]  /*0b20*/  ISETP.GE.U32.AND P0, PT, R3, R2, PT ;  /* 0x000000020300720c */ /* 0x000fda0003f06070 */
[----:B------:R-:W-:Y:S05]  /*0b30*/  @P0 BREAK.RELIABLE B1 ;  /* 0x0000000000010942 */ /* 0x000fea0003800100 */
[----:B------:R-:W-:Y:S05]  /*0b40*/  @P0 BRA `(.L_x_4516) ;  /* 0x0000000000300947 */ /* 0x000fea0003800000 */
[----:B01----:R-:W0:Y:S01]  /*0b50*/  LDC.64 R4, c[0x0][0x398] ;  /* 0x0000e600ff047b82 */ /* 0x003e220000000a00 */
[----:B------:R-:W-:Y:S01]  /*0b60*/  IADD3 R7, PT, PT, R0, R3, RZ ;  /* 0x0000000300077210 */ /* 0x000fe20007ffe0ff */
[----:B------:R-:W-:-:S04]  /*0b70*/  VIADD R3, R3, 0x80 ;  /* 0x0000008003037836 */ /* 0x000fc80000000000 */
[----:B0-----:R-:W-:-:S05]  /*0b80*/  IMAD.WIDE.U32 R4, R7, 0x2, R4 ;  /* 0x0000000207047825 */ /* 0x001fca00078e0004 */
[----:B------:R2:W-:Y:S02]  /*0b90*/  STG.E.U16 desc[UR4][R4.64], R8 ;  /* 0x0000000804007986 */ /* 0x0005e4000c101504 */
.L_x_4515:
[----:B------:R-:W-:Y:S05]  /*0ba0*/  BSYNC.RELIABLE B1 ;  /* 0x0000000000017941 */ /* 0x000fea0003800100 */
.L_x_4511:
[----:B------:R-:W-:-:S13]  /*0bb0*/  ISETP.GE.U32.AND P0, PT, R3, R2, PT ;  /* 0x000000020300720c */ /* 0x000fda0003f06070 */
[----:B012---:R-:W0:Y:S01]  /*0bc0*/  @!P0 LDC.64 R4, c[0x0][0x398] ;  /* 0x0000e600ff048b82 */ /* 0x007e220000000a00 */
[----:B------:R-:W-:Y:S02]  /*0bd0*/  @!P0 IMAD.IADD R7, R0, 0x1, R3 ;  /* 0x0000000100078824 */ /* 0x000fe400078e0203 */
[----:B------:R-:W-:Y:S02]  /*0be0*/  @!P0 VIADD R3, R3, 0x80 ;  /* 0x0000008003038836 */ /* 0x000fe40000000000 */
[----:B0-----:R-:W-:-:S05]  /*0bf0*/  @!P0 IMAD.WIDE.U32 R4, R7, 0x2, R4 ;  /* 0x0000000207048825 */ /* 0x001fca00078e0004 */
[----:B------:R2:W-:Y:S02]  /*0c00*/  @!P0 STG.E.U16 desc[UR4][R4.64], R9 ;  /* 0x0000000904008986 */ /* 0x0005e4000c101504 */
.L_x_4516:
[----:B------:R-:W-:Y:S05]  /*0c10*/  BSYNC.RECONVERGENT B0 ;  /* 0x0000000000007941 */ /* 0x000fea0003800200 */
.L_x_4510:
        /* <DEDUP_REMOVED lines=8> */
.L_x_4509:
        /* <DEDUP_REMOVED lines=9> */
[----:B------:R-:W2:Y:S01]  /*0d30*/  LDG.E R9, desc[UR4][R4.64+0x600] ;  /* 0x0006000404097981 */ /* 0x000ea2000c1e1900 */
[----:B0-----:R-:W-:-:S04]  /*0d40*/  IMAD.WIDE.U32 R2, R0, 0x2, R2 ;  /* 0x0000000200027825 */ /* 0x001fc800078e0002 */
[----:B------:R-:W-:-:S04]  /*0d50*/  IMAD.WIDE.U32 R2, R15, 0x4, R2 ;  /* 0x000000040f027825 */ /* 0x000fc800078e0002 */
[----:B---3--:R-:W-:-:S05]  /*0d60*/  HADD2.F32 R10, -RZ, R6.H0_H0 ;  /* 0x20000006ff0a7230 */ /* 0x008fca0000004100 */
[----:B------:R-:W-:Y:S01]  /*0d70*/  FSETP.GT.FTZ.AND P6, PT, R10, RZ, PT ;  /* 0x000000ff0a00720b */ /* 0x000fe20003fd4000 */
[----:B------:R-:W-:Y:S02]  /*0d80*/  HADD2.F32 R11, -RZ, R6.H1_H1 ;  /* 0x30000006ff0b7230 */ /* 0x000fe40000004100 */
[--C-:B----4-:R-:W-:Y:S02]  /*0d90*/  HADD2.F32 R12, -RZ, R8.reuse.H0_H0 ;  /* 0x20000008ff0c7230 */ /* 0x110fe40000004100 */
[----:B------:R-:W-:Y:S02]  /*0da0*/  HADD2.F32 R13, -RZ, R8.H1_H1 ;  /* 0x30000008ff0d7230 */ /* 0x000fe40000004100 */
[----:B-----5:R-:W-:Y:S02]  /*0db0*/  HADD2.F32 R6, -RZ, R7.H0_H0 ;  /* 0x20000007ff067230 */ /* 0x020fe40000004100 */
[----:B--2---:R-:W-:Y:S02]  /*0dc0*/  HADD2.F32 R8, -RZ, R9.H0_H0 ;  /* 0x20000009ff087230 */ /* 0x004fe40000004100 */
[----:B------:R-:W-:-:S02]  /*0dd0*/  HADD2.F32 R7, -RZ, R7.H1_H1 ;  /* 0x30000007ff077230 */ /* 0x000fc40000004100 */
[----:B------:R-:W-:Y:S02]  /*0de0*/  HADD2.F32 R9, -RZ, R9.H1_H1 ;  /* 0x30000009ff097230 */ /* 0x000fe40000004100 */
[----:B------:R-:W-:Y:S01]  /*0df0*/  @!P6 FMUL.FTZ R10, R10, UR6 ;  /* 0x000000060a0aec20 */ /* 0x000fe20008410000 */
[----:B------:R-:W-:Y:S02]  /*0e00*/  FSETP.GT.FTZ.AND P5, PT, R11, RZ, PT ;  /* 0x000000ff0b00720b */ /* 0x000fe40003fb4000 */
[----:B------:R-:W-:Y:S02]  /*0e10*/  FSETP.GT.FTZ.AND P4, PT, R6, RZ, PT ;  /* 0x000000ff0600720b */ /* 0x000fe40003f94000 */
[----:B------:R-:W-:Y:S02]  /*0e20*/  FSETP.GT.FTZ.AND P3, PT, R7, RZ, PT ;  /* 0x000000ff0700720b */ /* 0x000fe40003f74000 */
[----:B------:R-:W-:Y:S02]  /*0e30*/  FSETP.GT.FTZ.AND P2, PT, R12, RZ, PT ;  /* 0x000000ff0c00720b */ /* 0x000fe40003f54000 */
[----:B------:R-:W-:-:S02]  /*0e40*/  FSETP.GT.FTZ.AND P1, PT, R13, RZ, PT ;  /* 0x000000ff0d00720b */ /* 0x000fc40003f34000 */
[----:B------:R-:W-:Y:S02]  /*0e50*/  FSETP.GT.FTZ.AND P0, PT, R8, RZ, PT ;  /* 0x000000ff0800720b */ /* 0x000fe40003f14000 */
[----:B------:R-:W-:Y:S01]  /*0e60*/  FSETP.GT.FTZ.AND P6, PT, R9, RZ, PT ;  /* 0x000000ff0900720b */ /* 0x000fe20003fd4000 */
[----:B------:R-:W-:Y:S02]  /*0e70*/  @!P5 FMUL.FTZ R11, R11, UR6 ;  /* 0x000000060b0bdc20 */ /* 0x000fe40008410000 */
[----:B------:R-:W-:Y:S02]  /*0e80*/  @!P4 FMUL.FTZ R6, R6, UR6 ;  /* 0x000000060606cc20 */ /* 0x000fe40008410000 */
[----:B------:R-:W-:Y:S02]  /*0e90*/  @!P3 FMUL.FTZ R7, R7, UR6 ;  /* 0x000000060707bc20 */ /* 0x000fe40008410000 */
[----:B------:R-:W-:Y:S02]  /*0ea0*/  @!P2 FMUL.FTZ R12, R12, UR6 ;  /* 0x000000060c0cac20 */ /* 0x000fe40008410000 */
[----:B------:R-:W-:-:S02]  /*0eb0*/  @!P1 FMUL.FTZ R13, R13, UR6 ;  /* 0x000000060d0d9c20 */ /* 0x000fc40008410000 */
[----:B------:R-:W-:Y:S02]  /*0ec0*/  @!P0 FMUL.FTZ R8, R8, UR6 ;  /* 0x0000000608088c20 */ /* 0x000fe40008410000 */
[----:B------:R-:W-:Y:S01]  /*0ed0*/  @!P6 FMUL.FTZ R9, R9, UR6 ;  /* 0x000000060909ec20 */ /* 0x000fe20008410000 */
[----:B------:R-:W-:Y:S02]  /*0ee0*/  F2FP.F16.F32.PACK_AB R11, R11, R10 ;  /* 0x0000000a0b0b723e */ /* 0x000fe400000000ff */
[----:B------:R-:W-:Y:S02]  /*0ef0*/  F2FP.F16.F32.PACK_AB R7, R7, R6 ;  /* 0x000000060707723e */ /* 0x000fe400000000ff */
[----:B------:R-:W-:Y:S02]  /*0f00*/  F2FP.F16.F32.PACK_AB R13, R13, R12 ;  /* 0x0000000c0d0d723e */ /* 0x000fe400000000ff */
[----:B------:R-:W-:Y:S01]  /*0f10*/  F2FP.F16.F32.PACK_AB R9, R9, R8 ;  /* 0x000000080909723e */ /* 0x000fe200000000ff */
[----:B------:R-:W-:Y:S04]  /*0f20*/  STG.E desc[UR4][R2.64], R11 ;  /* 0x0000000b02007986 */ /* 0x000fe8000c101904 */
[----:B------:R-:W-:Y:S04]  /*0f30*/  STG.E desc[UR4][R2.64+0x200], R7 ;  /* 0x0002000702007986 */ /* 0x000fe8000c101904 */
[----:B------:R-:W-:Y:S04]  /*0f40*/  STG.E desc[UR4][R2.64+0x400], R13 ;  /* 0x0004000d02007986 */ /* 0x000fe8000c101904 */
[----:B------:R-:W-:Y:S01]  /*0f50*/  STG.E desc[UR4][R2.64+0x600], R9 ;  /* 0x0006000902007986 */ /* 0x000fe2000c101904 */
[----:B------:R-:W-:Y:S05]  /*0f60*/  EXIT ;  /* 0x000000000000794d */ /* 0x000fea0003800000 */
.L_x_4517:
        /* <DEDUP_REMOVED lines=9> */
.L_x_5691:


//--------------------- .text._ZN2at6native29vectorized_elementwise_kernelILi4EZZZNS0_66_GLOBAL__N__d53a5ca4_28_ActivationLeakyReluKernel_cu_9e10b42f_310617leaky_relu_kernelERNS_18TensorIteratorBaseERKN3c106ScalarEENKUlvE_clEvENKUlvE1_clEvEUlNS5_4HalfEE_St5arrayIPcLm2EEEEviT0_T1_ --------------------------
	.section	.text._ZN2at6native29vectorized_elementwise_kernelILi4EZZZNS0_66_GLOBAL__N__d53a5ca4_28_ActivationLeakyReluKernel_cu_9e10b42f_310617leaky_relu_kernelERNS_18TensorIteratorBaseERKN3c106ScalarEENKUlvE_clEvENKUlvE1_clEvEUlNS5_4HalfEE_St5arrayIPcLm2EEEEviT0_T1_,"ax",@progbits
	.align	128
        .global         _ZN2at6native29vectorized_elementwise_kernelILi4EZZZNS0_66_GLOBAL__N__d53a5ca4_28_ActivationLeakyReluKernel_cu_9e10b42f_310617leaky_relu_kernelERNS_18TensorIteratorBaseERKN3c106ScalarEENKUlvE_clEvENKUlvE1_clEvEUlNS5_4HalfEE_St5arrayIPcLm2EEEEviT0_T1_
        .type           _ZN2at6native29vectorized_elementwise_kernelILi4EZZZNS0_66_GLOBAL__N__d53a5ca4_28_ActivationLeakyReluKernel_cu_9e10b42f_310617leaky_relu_kernelERNS_18TensorIteratorBaseERKN3c106ScalarEENKUlvE_clEvENKUlvE1_clEvEUlNS5_4HalfEE_St5arrayIPcLm2EEEEviT0_T1_,@function
        .size           _ZN2at6native29vectorized_elementwise_kernelILi4EZZZNS0_66_GLOBAL__N__d53a5ca4_28_ActivationLeakyReluKernel_cu_9e10b42f_310617leaky_relu_kernelERNS_18TensorIteratorBaseERKN3c106ScalarEENKUlvE_clEvENKUlvE1_clEvEUlNS5_4HalfEE_St5arrayIPcLm2EEEEviT0_T1_,(.L_x_5692 - _ZN2at6native29vectorized_elementwise_kernelILi4EZZZNS0_66_GLOBAL__N__d53a5ca4_28_ActivationLeakyReluKernel_cu_9e10b42f_310617leaky_relu_kernelERNS_18TensorIteratorBaseERKN3c106ScalarEENKUlvE_clEvENKUlvE1_clEvEUlNS5_4HalfEE_St5arrayIPcLm2EEEEviT0_T1_)
        .other          _ZN2at6native29vectorized_elementwise_kernelILi4EZZZNS0_66_GLOBAL__N__d53a5ca4_28_ActivationLeakyReluKernel_cu_9e10b42f_310617leaky_relu_kernelERNS_18TensorIteratorBaseERKN3c106ScalarEENKUlvE_clEvENKUlvE1_clEvEUlNS5_4HalfEE_St5arrayIPcLm2EEEEviT0_T1_,@"STO_CUDA_ENTRY STV_DEFAULT"
_ZN2at6native29vectorized_elementwise_kernelILi4EZZZNS0_66_GLOBAL__N__d53a5ca4_28_ActivationLeakyReluKernel_cu_9e10b42f_310617leaky_relu_kernelERNS_18TensorIteratorBaseERKN3c106ScalarEENKUlvE_clEvENKUlvE1_clEvEUlNS5_4HalfEE_St5arrayIPcLm2EEEEviT0_T1_:
.text._ZN2at6native29vectorized_elementwise_kernelILi4EZZZNS0_66_GLOBAL__N__d53a5ca4_28_ActivationLeakyReluKernel_cu_9e10b42f_310617leaky_relu_kernelERNS_18TensorIteratorBaseERKN3c106ScalarEENKUlvE_clEvENKUlvE1_clEvEUlNS5_4HalfEE_St5arrayIPcLm2EEEEviT0_T1_:
        /* <DEDUP_REMOVED lines=164> */
.L_x_4521:
[----:B------:R-:W-:-:S13]  /*0a40*/  ISETP.GE.U32.AND P0, PT, R3, R2, PT ;  /* 0x000000020300720c */ /* 0x000fda0003f06070 */
[----:B------:R-:W-:Y:S05]  /*0a50*/  @P0 BRA `(.L_x_4523) ;  /* 0x0000000000300947 */ /* 0x000fea0003800000 */
[----:B0-----:R-:W0:Y:S01]  /*0a60*/  LDC.64 R4, c[0x0][0x398] ;  /* 0x0000e600ff047b82 */ /* 0x001e220000000a00 */
[----:B------:R-:W-:Y:S02]  /*0a70*/  IMAD.IADD R11, R0, 0x1, R3 ;  /* 0x00000001000b7824 */ /* 0x000fe400078e0203 */
[----:B------:R-:W-:Y:S02]  /*0a80*/  VIADD R3, R3, 0x80 ;  /* 0x0000008003037836 */ /* 0x000fe40000000000 */
[----:B0-----:R-:W-:-:S05]  /*0a90*/  IMAD.WIDE.U32 R4, R11, 0x2, R4 ;  /* 0x000000020b047825 */ /* 0x001fca00078e0004 */
[----:B------:R1:W-:Y:S02]  /*0aa0*/  STG.E.U16 desc[UR4][R4.64], R6 ;  /* 0x0000000604007986 */ /* 0x0003e4000c101504 */
.L_x_4522:
[----:B------:R-:W-:-:S13]  /*0ab0*/  ISETP.GE.U32.AND P0, PT, R3, R2, PT ;  /* 0x000000020300720c */ /* 0x000fda0003f06070 */
[----:B------:R-:W-:Y:S05]  /*0ac0*/  @P0 BRA `(.L_x_4524) ;  /* 0x0000000000340947 */ /* 0x000fea0003800000 */
[----:B01----:R-:W0:Y:S01]  /*0ad0*/  LDC.64 R4, c[0x0][0x398] ;  /* 0x0000e600ff047b82 */ /* 0x003e220000000a00 */
[----:B------:R-:W-:Y:S02]  /*0ae0*/  IMAD.IADD R11, R0, 0x1, R3 ;  /* 0x00000001000b7824 */ /* 0x000fe400078e0203 */
[----:B------:R-:W-:Y:S02]  /*0af0*/  VIADD R3, R3, 0x80 ;  /* 0x0000008003037836 */ /* 0x000fe40000000000 */
[----:B0-----:R-:W-:-:S05]  /*0b00*/  IMAD.WIDE.U32 R4, R11, 0x2, R4 ;  /* 0x000000020b047825 */ /* 0x001fca00078e0004 */
[----:B------:R1:W-:Y:S02]  /*0b10*/  STG.E.U16 desc[UR4][R4.64], R7 ;  /* 0x0000000704007986 */ /* 0x0003e4000c101504 */
.L_x_4523:
        /* <DEDUP_REMOVED lines=8> */
.L_x_4524:
[----:B------:R-:W-:Y:S05]  /*0ba0*/  BSYNC.RELIABLE B1 ;  /* 0x0000000000017941 */ /* 0x000fea0003800100 */
.L_x_4520:
[----:B------:R-:W-:-:S13]  /*0bb0*/  ISETP.GE.U32.AND P0, PT, R3, R2, PT ;  /* 0x000000020300720c */ /* 0x000fda0003f06070 */
[----:B012---:R-:W0:Y:S01]  /*0bc0*/  @!P0 LDC.64 R4, c[0x0][0x398] ;  /* 0x0000e600ff048b82 */ /* 0x007e220000000a00 */
[----:B------:R-:W-:Y:S02]  /*0bd0*/  @!P0 IMAD.IADD R7, R0, 0x1, R3 ;  /* 0x0000000100078824 */ /* 0x000fe400078e0203 */
[----:B------:R-:W-:Y:S02]  /*0be0*/  @!P0 VIADD R3, R3, 0x80 ;  /* 0x0000008003038836 */ /* 0x000fe40000000000 */
[----:B0-----:R-:W-:-:S05]  /*0bf0*/  @!P0 IMAD.WIDE.U32 R4, R7, 0x2, R4 ;  /* 0x0000000207048825 */ /* 0x001fca00078e0004 */
[----:B------:R2:W-:Y:S02]  /*0c00*/  @!P0 STG.E.U16 desc[UR4][R4.64], R9 ;  /* 0x0000000904008986 */ /* 0x0005e4000c101504 */
.L_x_4525:
[----:B------:R-:W-:Y:S05]  /*0c10*/  BSYNC.RECONVERGENT B0 ;  /* 0x0000000000007941 */ /* 0x000fea0003800200 */
.L_x_4519:
        /* <DEDUP_REMOVED lines=8> */
.L_x_4518:
[----:B------:R-:W0:Y:S01]  /*0ca0*/  S2R R15, SR_TID.X ;  /* 0x00000000000f7919 */ /* 0x000e220000002100 */
[----:B------:R-:W1:Y:S01]  /*0cb0*/  LDC.64 R2, c[0x0][0x3a0] ;  /* 0x0000e800ff027b82 */ /* 0x000e620000000a00 */
[----:B------:R-:W2:Y:S07]  /*0cc0*/  LDCU UR6, c[0x0][0x388] ;  /* 0x00007100ff0677ac */ /* 0x000eae0008000800 */
[----:B------:R-:W3:Y:S01]  /*0cd0*/  LDC.64 R4, c[0x0][0x398] ;  /* 0x0000e600ff047b82 */ /* 0x000ee20000000a00 */
[----:B-1----:R-:W-:-:S04]  /*0ce0*/  IMAD.WIDE.U32 R2, R0, 0x2, R2 ;  /* 0x0000000200027825 */ /* 0x002fc800078e0002 */
[----:B0-----:R-:W-:-:S05]  /*0cf0*/  IMAD.WIDE.U32 R2, R15, 0x8, R2 ;  /* 0x000000080f027825 */ /* 0x001fca00078e0002 */
[----:B------:R-:W4:Y:S04]  /*0d00*/  LDG.E.64 R8, desc[UR4][R2.64] ;  /* 0x0000000402087981 */ /* 0x000f28000c1e1b00 */
[----:B------:R3:W5:Y:S02]  /*0d10*/  LDG.E.64 R12, desc[UR4][R2.64+0x400] ;  /* 0x00040004020c7981 */ /* 0x000764000c1e1b00 */
[----:B---3--:R-:W-:-:S04]  /*0d20*/  IMAD.WIDE.U32 R2, R0, 0x2, R4 ;  /* 0x0000000200027825 */ /* 0x008fc800078e0004 */
[----:B------:R-:W-:-:S04]  /*0d30*/  IMAD.WIDE.U32 R2, R15, 0x8, R2 ;  /* 0x000000080f027825 */ /* 0x000fc800078e0002 */
[--C-:B----4-:R-:W-:Y:S02]  /*0d40*/  HADD2.F32 R6, -RZ, R8.reuse.H0_H0 ;  /* 0x20000008ff067230 */ /* 0x110fe40000004100 */
[----:B------:R-:W-:Y:S02]  /*0d50*/  HADD2.F32 R7, -RZ, R8.H1_H1 ;  /* 0x30000008ff077230 */ /* 0x000fe40000004100 */
[--C-:B-----5:R-:W-:Y:S01]  /*0d60*/  HADD2.F32 R10, -RZ, R12.reuse.H0_H0 ;  /* 0x2000000cff0a7230 */ /* 0x120fe20000004100 */
[----:B------:R-:W-:Y:S01]  /*0d70*/  FSETP.GT.FTZ.AND P6, PT, R6, RZ, PT ;  /* 0x000000ff0600720b */ /* 0x000fe20003fd4000 */
[----:B------:R-:W-:Y:S01]  /*0d80*/  HADD2.F32 R11, -RZ, R12.H1_H1 ;  /* 0x3000000cff0b7230 */ /* 0x000fe20000004100 */
[----:B------:R-:W-:Y:S01]  /*0d90*/  FSETP.GT.FTZ.AND P5, PT, R7, RZ, PT ;  /* 0x000000ff0700720b */ /* 0x000fe20003fb4000 */
[----:B------:R-:W-:Y:S01]  /*0da0*/  HADD2.F32 R8, -RZ, R9.H0_H0 ;  /* 0x20000009ff087230 */ /* 0x000fe20000004100 */
[----:B------:R-:W-:Y:S01]  /*0db0*/  FSETP.GT.FTZ.AND P2, PT, R10, RZ, PT ;  /* 0x000000ff0a00720b */ /* 0x000fe20003f54000 */
[----:B------:R-:W-:Y:S01]  /*0dc0*/  HADD2.F32 R12, -RZ, R13.H0_H0 ;  /* 0x2000000dff0c7230 */ /* 0x000fe20000004100 */
[----:B------:R-:W-:Y:S01]  /*0dd0*/  FSETP.GT.FTZ.AND P1, PT, R11, RZ, PT ;  /* 0x000000ff0b00720b */ /* 0x000fe20003f34000 */
[----:B------:R-:W-:Y:S01]  /*0de0*/  HADD2.F32 R9, -RZ, R9.H1_H1 ;  /* 0x30000009ff097230 */ /* 0x000fe20000004100 */
[----:B------:R-:W-:Y:S01]  /*0df0*/  FSETP.GT.FTZ.AND P4, PT, R8, RZ, PT ;  /* 0x000000ff0800720b */ /* 0x000fe20003f94000 */
[----:B------:R-:W-:Y:S01]  /*0e00*/  HADD2.F32 R13, -RZ, R13.H1_H1 ;  /* 0x3000000dff0d7230 */ /* 0x000fe20000004100 */
[----:B------:R-:W-:-:S02]  /*0e10*/  FSETP.GT.FTZ.AND P0, PT, R12, RZ, PT ;  /* 0x000000ff0c00720b */ /* 0x000fc40003f14000 */
[----:B------:R-:W-:Y:S01]  /*0e20*/  FSETP.GT.FTZ.AND P3, PT, R9, RZ, PT ;  /* 0x000000ff0900720b */ /* 0x000fe20003f74000 */
[----:B--2---:R-:W-:Y:S01]  /*0e30*/  @!P6 FMUL.FTZ R6, R6, UR6 ;  /* 0x000000060606ec20 */ /* 0x004fe20008410000 */
[----:B------:R-:W-:Y:S01]  /*0e40*/  FSETP.GT.FTZ.AND P6, PT, R13, RZ, PT ;  /* 0x000000ff0d00720b */ /* 0x000fe20003fd4000 */
[----:B------:R-:W-:Y:S02]  /*0e50*/  @!P5 FMUL.FTZ R7, R7, UR6 ;  /* 0x000000060707dc20 */ /* 0x000fe40008410000 */
[----:B------:R-:W-:Y:S02]  /*0e60*/  @!P2 FMUL.FTZ R10, R10, UR6 ;  /* 0x000000060a0aac20 */ /* 0x000fe40008410000 */
[----:B------:R-:W-:Y:S01]  /*0e70*/  @!P1 FMUL.FTZ R11, R11, UR6 ;  /* 0x000000060b0b9c20 */ /* 0x000fe20008410000 */
[----:B------:R-:W-:Y:S01]  /*0e80*/  F2FP.F16.F32.PACK_AB R6, R7, R6 ;  /* 0x000000060706723e */ /* 0x000fe200000000ff */
[----:B------:R-:W-:Y:S02]  /*0e90*/  @!P4 FMUL.FTZ R8, R8, UR6 ;  /* 0x000000060808cc20 */ /* 0x000fe40008410000 */
[----:B------:R-:W-:Y:S01]  /*0ea0*/  @!P0 FMUL.FTZ R12, R12, UR6 ;  /* 0x000000060c0c8c20 */ /* 0x000fe20008410000 */
[----:B------:R-:W-:Y:S01]  /*0eb0*/  F2FP.F16.F32.PACK_AB R10, R11, R10 ;  /* 0x0000000a0b0a723e */ /* 0x000fe200000000ff */
[----:B------:R-:W-:-:S02]  /*0ec0*/  @!P3 FMUL.FTZ R9, R9, UR6 ;  /* 0x000000060909bc20 */ /* 0x000fc40008410000 */
[----:B------:R-:W-:-:S03]  /*0ed0*/  @!P6 FMUL.FTZ R13, R13, UR6 ;  /* 0x000000060d0dec20 */ /* 0x000fc60008410000 */
[----:B------:R-:W-:Y:S02]  /*0ee0*/  F2FP.F16.F32.PACK_AB R7, R9, R8 ;  /* 0x000000080907723e */ /* 0x000fe400000000ff */
[----:B------:R-:W-:-:S03]  /*0ef0*/  F2FP.F16.F32.PACK_AB R11, R13, R12 ;  /* 0x0000000c0d0b723e */ /* 0x000fc600000000ff */
[----:B------:R-:W-:Y:S04]  /*0f00*/  STG.E.64 desc[UR4][R2.64], R6 ;  /* 0x0000000602007986 */ /* 0x000fe8000c101b04 */
[----:B------:R-:W-:Y:S01]  /*0f10*/  STG.E.64 desc[UR4][R2.64+0x400], R10 ;  /* 0x0004000a02007986 */ /* 0x000fe2000c101b04 */
[----:B------:R-:W-:Y:S05]  /*0f20*/  EXIT ;  /* 0x000000000000794d */ /* 0x000fea0003800000 */
.L_x_4526:
        /* <DEDUP_REMOVED lines=13> */
.L_x_5692:


//--------------------- .text._ZN2at6native29vectorized_elementwise_kernelILi8EZZZNS0_66_GLOBAL__N__d53a5ca4_28_ActivationLeakyReluKernel_cu_9e10b42f_310617leaky_relu_kernelERNS_18TensorIteratorBaseERKN3c106ScalarEENKUlvE_clEvENKUlvE1_clEvEUlNS5_4HalfEE_St5arrayIPcLm2EEEEviT0_T1_ --------------------------
	.section	.text._ZN2at6native29vectorized_elementwise_kernelILi8EZZZNS0_66_GLOBAL__N__d53a5ca4_28_ActivationLeakyReluKernel_cu_9e10b42f_310617leaky_relu_kernelERNS_18TensorIteratorBaseERKN3c106ScalarEENKUlvE_clEvENKUlvE1_clEvEUlNS5_4HalfEE_St5arrayIPcLm2EEEEviT0_T1_,"ax",@progbits
	.align	128
        .global         _ZN2at6native29vectorized_elementwise_kernelILi8EZZZNS0_66_GLOBAL__N__d53a5ca4_28_ActivationLeakyReluKernel_cu_9e10b42f_310617leaky_relu_kernelERNS_18TensorIteratorBaseERKN3c106ScalarEENKUlvE_clEvENKUlvE1_clEvEUlNS5_4HalfEE_St5arrayIPcLm2EEEEviT0_T1_
        .type           _ZN2at6native29vectorized_elementwise_kernelILi8EZZZNS0_66_GLOBAL__N__d53a5ca4_28_ActivationLeakyReluKernel_cu_9e10b42f_310617leaky_relu_kernelERNS_18TensorIteratorBaseERKN3c106ScalarEENKUlvE_clEvENKUlvE1_clEvEUlNS5_4HalfEE_St5arrayIPcLm2EEEEviT0_T1_,@function
        .size           _ZN2at6native29vectorized_elementwise_kernelILi8EZZZNS0_66_GLOBAL__N__d53a5ca4_28_ActivationLeakyReluKernel_cu_9e10b42f_310617leaky_relu_kernelERNS_18TensorIteratorBaseERKN3c106ScalarEENKUlvE_clEvENKUlvE1_clEvEUlNS5_4HalfEE_St5arrayIPcLm2EEEEviT0_T1_,(.L_x_5693 - _ZN2at6native29vectorized_elementwise_kernelILi8EZZZNS0_66_GLOBAL__N__d53a5ca4_28_ActivationLeakyReluKernel_cu_9e10b42f_310617leaky_relu_kernelERNS_18TensorIteratorBaseERKN3c106ScalarEENKUlvE_clEvENKUlvE1_clEvEUlNS5_4HalfEE_St5arrayIPcLm2EEEEviT0_T1_)
        .other          _ZN2at6native29vectorized_elementwise_kernelILi8EZZZNS0_66_GLOBAL__N__d53a5ca4_28_ActivationLeakyReluKernel_cu_9e10b42f_310617leaky_relu_kernelERNS_18TensorIteratorBaseERKN3c106ScalarEENKUlvE_clEvENKUlvE1_clEvEUlNS5_4HalfEE_St5arrayIPcLm2EEEEviT0_T1_,@"STO_CUDA_ENTRY STV_DEFAULT"
_ZN2at6native29vectorized_elementwise_kernelILi8EZZZNS0_66_GLOBAL__N__d53a5ca4_28_ActivationLeakyReluKernel_cu_9e10b42f_310617leaky_relu_kernelERNS_18TensorIteratorBaseERKN3c106ScalarEENKUlvE_clEvENKUlvE1_clEvEUlNS5_4HalfEE_St5arrayIPcLm2EEEEviT0_T1_:
.text._ZN2at6native29vectorized_elementwise_kernelILi8EZZZNS0_66_GLOBAL__N__d53a5ca4_28_ActivationLeakyReluKernel_cu_9e10b42f_310617leaky_relu_kernelERNS_18TensorIteratorBaseERKN3c106ScalarEENKUlvE_clEvENKUlvE1_clEvEUlNS5_4HalfEE_St5arrayIPcLm2EEEEviT0_T1_:
[----:B------:R-:W-:Y:S01]  /*0000*/  LDC R1, c[0x0][0x37c] ;  /* 0x0000df00ff017b82 */ /* 0x000fe20000000800 */
[----:B------:R-:W-:Y:S05]  /*0010*/  EXIT ;  /* 0x000000000000794d */ /* 0x000fea0003800000 */
.L_x_4527:
        /* <DEDUP_REMOVED lines=14> */
.L_x_5693:


//--------------------- .text._ZN2at6native18elementwise_kernelILi128ELi4EZNS0_15gpu_kernel_implIZZZNS0_66_GLOBAL__N__d53a5ca4_28_ActivationLeakyReluKernel_cu_9e10b42f_310617leaky_relu_kernelERNS_18TensorIteratorBaseERKN3c106ScalarEENKUlvE_clEvENKUlvE0_clEvEUlfE_EEvS5_RKT_EUliE_EEviT1_ --------------------------
	.section	.text._ZN2at6native18elementwise_kernelILi128ELi4EZNS0_15gpu_kernel_implIZZZNS0_66_GLOBAL__N__d53a5ca4_28_ActivationLeakyReluKernel_cu_9e10b42f_310617leaky_relu_kernelERNS_18TensorIteratorBaseERKN3c106ScalarEENKUlvE_clEvENKUlvE0_clEvEUlfE_EEvS5_RKT_EUliE_EEviT1_,"ax",@progbits
	.align	128
        .global         _ZN2at6native18elementwise_kernelILi128ELi4EZNS0_15gpu_kernel_implIZZZNS0_66_GLOBAL__N__d53a5ca4_28_ActivationLeakyReluKernel_cu_9e10b42f_310617leaky_relu_kernelERNS_18TensorIteratorBaseERKN3c106ScalarEENKUlvE_clEvENKUlvE0_clEvEUlfE_EEvS5_RKT_EUliE_EEviT1_
        .type           _ZN2at6native18elementwise_kernelILi128ELi4EZNS0_15gpu_kernel_implIZZZNS0_66_GLOBAL__N__d53a5ca4_28_ActivationLeakyReluKernel_cu_9e10b42f_310617leaky_relu_kernelERNS_18TensorIteratorBaseERKN3c106ScalarEENKUlvE_clEvENKUlvE0_clEvEUlfE_EEvS5_RKT_EUliE_EEviT1_,@function
        .size           _ZN2at6native18elementwise_kernelILi128ELi4EZNS0_15gpu_kernel_implIZZZNS0_66_GLOBAL__N__d53a5ca4_28_ActivationLeakyReluKernel_cu_9e10b42f_310617leaky_relu_kernelERNS_18TensorIteratorBaseERKN3c106ScalarEENKUlvE_clEvENKUlvE0_clEvEUlfE_EEvS5_RKT_EUliE_EEviT1_,(.L_x_5694 - _ZN2at6native18elementwise_kernelILi128ELi4EZNS0_15gpu_kernel_implIZZZNS0_66_GLOBAL__N__d53a5ca4_28_ActivationLeakyReluKernel_cu_9e10b42f_310617leaky_relu_kernelERNS_18TensorIteratorBaseERKN3c106ScalarEENKUlvE_clEvENKUlvE0_clEvEUlfE_EEvS5_RKT_EUliE_EEviT1_)
        .other          _ZN2at6native18elementwise_kernelILi128ELi4EZNS0_15gpu_kernel_implIZZZNS0_66_GLOBAL__N__d53a5ca4_28_ActivationLeakyReluKernel_cu_9e10b42f_310617leaky_relu_kernelERNS_18TensorIteratorBaseERKN3c106ScalarEENKUlvE_clEvENKUlvE0_clEvEUlfE_EEvS5_RKT_EUliE_EEviT1_,@"STO_CUDA_ENTRY STV_DEFAULT"
_ZN2at6native18elementwise_kernelILi128ELi4EZNS0_15gpu_kernel_implIZZZNS0_66_GLOBAL__N__d53a5ca4_28_ActivationLeakyReluKernel_cu_9e10b42f_310617leaky_relu_kernelERNS_18TensorIteratorBaseERKN3c106ScalarEENKUlvE_clEvENKUlvE0_clEvEUlfE_EEvS5_RKT_EUliE_EEviT1_:
.text._ZN2at6native18elementwise_kernelILi128ELi4EZNS0_15gpu_kernel_implIZZZNS0_66_GLOBAL__N__d53a5ca4_28_ActivationLeakyReluKernel_cu_9e10b42f_310617leaky_relu_kernelERNS_18TensorIteratorBaseERKN3c106ScalarEENKUlvE_clEvENKUlvE0_clEvEUlfE_EEvS5_RKT_EUliE_EEviT1_:
        /* <DEDUP_REMOVED lines=319> */
.L_x_4530:
        /* <DEDUP_REMOVED lines=18> */
.L_x_4535:
[----:B------:R-:W2:Y:S02]  /*1510*/  LDG.E.U8 R2, desc[UR36][R2.64] ;  /* 0x0000002402027981 */ /* 0x000ea4000c1e1100 */
[----:B--2---:R-:W-:Y:S01]  /*1520*/  I2FP.F32.U32 R4, R2 ;  /* 0x0000000200047245 */ /* 0x004fe20000201000 */
[----:B------:R-:W-:Y:S06]  /*1530*/  BRA `(.L_x_4537) ;  /* 0x0000000c00447947 */ /* 0x000fec0003800000 */
.L_x_4534:
        /* <DEDUP_REMOVED lines=9> */
.L_x_4539:
[----:B------:R-:W2:Y:S02]  /*15d0*/  LDG.E R2, desc[UR36][R2.64] ;  /* 0x0000002402027981 */ /* 0x000ea4000c1e1900 */
[----:B--2---:R-:W-:Y:S01]  /*15e0*/  I2FP.F32.S32 R4, R2 ;  /* 0x0000000200047245 */ /* 0x004fe20000201400 */
[----:B------:R-:W-:Y:S06]  /*15f0*/  BRA `(.L_x_4537) ;  /* 0x0000000c00147947 */ /* 0x000fec0003800000 */
.L_x_4538:
[----:B------:R-:W2:Y:S02]  /*1600*/  LDG.E.U16 R2, desc[UR36][R2.64] ;  /* 0x0000002402027981 */ /* 0x000ea4000c1e1500 */
[----:B--2---:R2:W3:Y:S01]  /*1610*/  I2F.S16 R4, R2 ;  /* 0x0000000200047306 */ /* 0x0044e20000101400 */
[----:B------:R-:W-:Y:S05]  /*1620*/  BRA `(.L_x_4537) ;  /* 0x0000000c00087947 */ /* 0x000fea0003800000 */
.L_x_4533:
        /* <DEDUP_REMOVED lines=8> */
.L_x_4541:
[----:B------:R-:W2:Y:S02]  /*16b0*/  LDG.E.U16 R2, desc[UR36][R2.64] ;  /* 0x0000002402027981 */ /* 0x000ea4000c1e1500 */
[----:B--2---:R-:W-:Y:S01]  /*16c0*/  HADD2.F32 R4, -RZ, R2.H0_H0 ;  /* 0x20000002ff047230 */ /* 0x004fe20000004100 */
[----:B------:R-:W-:Y:S06]  /*16d0*/  BRA `(.L_x_4537) ;  /* 0x0000000800dc7947 */ /* 0x000fec0003800000 */
.L_x_4540:
        /* <DEDUP_REMOVED lines=8> */
.L_x_4543:
[----:B------:R-:W2:Y:S02]  /*1760*/  LDG.E.U16 R2, desc[UR36][R2.64] ;  /* 0x0000002402027981 */ /* 0x000ea4000c1e1500 */
[----:B--2---:R-:W-:Y:S01]  /*1770*/  HADD2.F32 R4, -RZ, R2.H0_H0 ;  /* 0x20000002ff047230 */ /* 0x004fe20000004100 */
[----:B------:R-:W-:Y:S06]  /*1780*/  BRA `(.L_x_4537) ;  /* 0x0000000800b07947 */ /* 0x000fec0003800000 */
.L_x_4542:
        /* <DEDUP_REMOVED lines=11> */
.L_x_4532:
        /* <DEDUP_REMOVED lines=12> */
.L_x_4546:
        /* <DEDUP_REMOVED lines=11> */
.L_x_4545:
        /* <DEDUP_REMOVED lines=25> */
.L_x_4548:
        /* <DEDUP_REMOVED lines=12> */
.L_x_4547:
[----:B------:R-:W2:Y:S02]  /*1c00*/  LDG.E.U16 R2, desc[UR36][R2.64] ;  /* 0x0000002402027981 */ /* 0x000ea4000c1e1500 */
[----:B--2---:R-:W-:Y:S01]  /*1c10*/  SHF.L.U32 R4, R2, 0x10, RZ ;  /* 0x0000001002047819 */ /* 0x004fe200000006ff */
[----:B------:R-:W-:Y:S06]  /*1c20*/  BRA `(.L_x_4537) ;  /* 0x0000000400887947 */ /* 0x000fec0003800000 */
.L_x_4544:
        /* <DEDUP_REMOVED lines=11> */
.L_x_4551:
        /* <DEDUP_REMOVED lines=20> */
.L_x_4553:
[----:B------:R-:W-:Y:S05]  /*1e20*/  BSYNC.RECONVERGENT B0 ;  /* 0x0000000000007941 */ /* 0x000fea0003800200 */
.L_x_4552:
[----:B------:R-:W-:Y:S01]  /*1e30*/  IMAD.SHL.U32 R0, R0, 0x100000, RZ ;  /* 0x0010000000007824 */ /* 0x000fe200078e00ff */
[----:B------:R-:W-:-:S04]  /*1e40*/  LEA R2, R2, 0x3b800000, 0x17 ;  /* 0x3b80000002027811 */ /* 0x000fc800078eb8ff */
[----:B------:R-:W-:Y:S01]  /*1e50*/  LOP3.LUT R4, R2, R0, R7, 0xfe, !PT ;  /* 0x0000000002047212 */ /* 0x000fe200078efe07 */
[----:B------:R-:W-:Y:S06]  /*1e60*/  BRA `(.L_x_4537) ;  /* 0x0000000000f87947 */ /* 0x000fec0003800000 */
.L_x_4550:
        /* <DEDUP_REMOVED lines=20> */
.L_x_4555:
[----:B------:R-:W-:Y:S05]  /*1fb0*/  BSYNC.RECONVERGENT B0 ;  /* 0x0000000000007941 */ /* 0x000fea0003800200 */
.L_x_4554:
[----:B------:R-:W-:Y:S01]  /*1fc0*/  IMAD.SHL.U32 R0, R0, 0x200000, RZ ;  /* 0x0020000000007824 */ /* 0x000fe200078e00ff */
[----:B------:R-:W-:-:S04]  /*1fd0*/  LEA R2, R2, 0x37800000, 0x17 ;  /* 0x3780000002027811 */ /* 0x000fc800078eb8ff */
[----:B------:R-:W-:Y:S01]  /*1fe0*/  LOP3.LUT R4, R2, R0, R7, 0xfe, !PT ;  /* 0x0000000002047212 */ /* 0x000fe200078efe07 */
[----:B------:R-:W-:Y:S06]  /*1ff0*/  BRA `(.L_x_4537) ;  /* 0x0000000000947947 */ /* 0x000fec0003800000 */
.L_x_4549:
[----:B------:R-:W-:-:S09]  /*2000*/  UISETP.NE.AND UP0, UPT, UR4, 0x1c, UPT ;  /* 0x0000001c0400788c */ /* 0x000fd2000bf05270 */
[----:B------:R-:W-:Y:S05]  /*2010*/  BRA.U !UP0, `(.L_x_4556) ;  /* 0x0000000108847547 */ /* 0x000fea000b800000 */
[----:B------:R-:W-:-:S09]  /*2020*/  UISETP.NE.AND UP0, UPT, UR4, 0x1d, UPT ;  /* 0x0000001d0400788c */ /* 0x000fd2000bf05270 */
[----:B------:R-:W-:Y:S05]  /*2030*/  BRA.U !UP0, `(.L_x_4557) ;  /* 0x0000000108707547 */ /* 0x000fea000b800000 */
[----:B------:R-:W-:-:S09]  /*2040*/  UISETP.NE.AND UP0, UPT, UR4, 0x2c, UPT ;  /* 0x0000002c0400788c */ /* 0x000fd2000bf05270 */
[----:B------:R-:W-:Y:S05]  /*2050*/  BRA.U !UP0, `(.L_x_4558) ;  /* 0x0000000108487547 */ /* 0x000fea000b800000 */
.L_x_4536:
        /* <DEDUP_REMOVED lines=16> */
.L_x_4559:
[----:B------:R-:W-:Y:S01]  /*2160*/  IMAD.MOV.U32 R4, RZ, RZ, RZ ;  /* 0x000000ffff047224 */ /* 0x000fe200078e00ff */
[----:B------:R-:W-:Y:S06]  /*2170*/  BRA `(.L_x_4537) ;  /* 0x0000000000347947 */ /* 0x000fec0003800000 */
.L_x_4558:
        /* <DEDUP_REMOVED lines=8> */
.L_x_4557:
[----:B------:R-:W2:Y:S02]  /*2200*/  LDG.E.64 R2, desc[UR36][R2.64] ;  /* 0x0000002402027981 */ /* 0x000ea4000c1e1b00 */
[----:B--2---:R0:W1:Y:S02]  /*2210*/  I2F.U64 R4, R2 ;  /* 0x0000000200047312 */ /* 0x0040640000301000 */
[----:B01----:R-:W-:Y:S05]  /*2220*/  BRA `(.L_x_4537) ;  /* 0x0000000000087947 */ /* 0x003fea0003800000 */
.L_x_4556:
[----:B------:R-:W2:Y:S02]  /*2230*/  LDG.E R2, desc[UR36][R2.64] ;  /* 0x0000002402027981 */ /* 0x000ea4000c1e1900 */
[----:B--2---:R-:W-:-:S07]  /*2240*/  I2FP.F32.U32 R4, R2 ;  /* 0x0000000200047245 */ /* 0x004fce0000201000 */
.L_x_4537:
[----:B------:R-:W-:Y:S05]  /*2250*/  BSYNC.RECONVERGENT B6 ;  /* 0x0000000000067941 */ /* 0x000fea0003800200 */
.L_x_4531:
[----:B------:R-:W1:Y:S01]  /*2260*/  LDCU.64 UR6, c[0x0][0x580] ;  /* 0x0000b000ff0677ac */ /* 0x000e620008000a00 */
[----:B0--3-5:R-:W-:Y:S01]  /*2270*/  FSETP.GT.FTZ.AND P0, PT, R4, RZ, PT ;  /* 0x000000ff0400720b */ /* 0x029fe20003f14000 */
[----:B------:R-:W0:Y:S01]  /*2280*/  LDCU UR5, c[0x0][0x590] ;  /* 0x0000b200ff0577ac */ /* 0x000e220008000800 */
[----:B------:R-:W-:-:S04]  /*2290*/  UPRMT UR4, UR41, 0x9910, URZ ;  /* 0x0000991029047896 */ /* 0x000fc800080000ff */
[----:B------:R-:W-:Y:S01]  /*22a0*/  UISETP.GT.AND UP0, UPT, UR4, 0x9, UPT ;  /* 0x000000090400788c */ /* 0x000fe2000bf04270 */
[----:B-12-4-:R-:W-:-:S04]  /*22b0*/  IADD3 R2, P1, PT, R16, UR6, RZ ;  /* 0x0000000610027c10 */ /* 0x016fc8000ff3e0ff */
[----:B------:R-:W-:Y:S02]  /*22c0*/  IADD3.X R3, PT, PT, RZ, UR7, RZ, P1, !PT ;  /* 0x00000007ff037c10 */ /* 0x000fe40008ffe4ff */
[----:B0-----:R-:W-:Y:S02]  /*22d0*/  @!P0 FMUL.FTZ R4, R4, UR5 ;  /* 0x0000000504048c20 */ /* 0x001fe40008410000 */
        /* <DEDUP_REMOVED lines=12> */
.L_x_4563:
[----:B------:R-:W0:Y:S02]  /*23a0*/  F2I.S64.TRUNC R4, R4 ;  /* 0x0000000400047311 */ /* 0x000e24000020d900 */
[----:B0-----:R-:W-:-:S05]  /*23b0*/  IMAD.MOV.U32 R7, RZ, RZ, R4 ;  /* 0x000000ffff077224 */ /* 0x001fca00078e0004 */
[----:B------:R0:W-:Y:S01]  /*23c0*/  STG.E.U8 desc[UR36][R2.64], R7 ;  /* 0x0000000702007986 */ /* 0x0001e2000c101124 */
[----:B------:R-:W-:Y:S05]  /*23d0*/  BRA `(.L_x_4565) ;  /* 0x0000000c002c7947 */ /* 0x000fea0003800000 */
.L_x_4562:
        /* <DEDUP_REMOVED lines=9> */
.L_x_4567:
[----:B------:R-:W0:Y:S02]  /*2470*/  F2I.FTZ.TRUNC.NTZ R5, R4 ;  /* 0x0000000400057305 */ /* 0x000e24000021f100 */
[----:B0-----:R0:W-:Y:S01]  /*2480*/  STG.E desc[UR36][R2.64], R5 ;  /* 0x0000000502007986 */ /* 0x0011e2000c101924 */
[----:B------:R-:W-:Y:S05]  /*2490*/  BRA `(.L_x_4565) ;  /* 0x0000000800fc7947 */ /* 0x000fea0003800000 */
.L_x_4566:
[----:B------:R-:W0:Y:S02]  /*24a0*/  F2I.FTZ.TRUNC.NTZ R5, R4 ;  /* 0x0000000400057305 */ /* 0x000e24000021f100 */
[----:B0-----:R0:W-:Y:S01]  /*24b0*/  STG.E.U16 desc[UR36][R2.64], R5 ;  /* 0x0000000502007986 */ /* 0x0011e2000c101524 */
[----:B------:R-:W-:Y:S05]  /*24c0*/  BRA `(.L_x_4565) ;  /* 0x0000000800f07947 */ /* 0x000fea0003800000 */
.L_x_4561:
        /* <DEDUP_REMOVED lines=8> */
.L_x_4569:
[----:B------:R-:W-:-:S05]  /*2550*/  F2FP.F16.F32.PACK_AB R4, RZ, R4 ;  /* 0x00000004ff04723e */ /* 0x000fca00000000ff */
[----:B------:R0:W-:Y:S01]  /*2560*/  STG.E.U16 desc[UR36][R2.64], R4 ;  /* 0x0000000402007986 */ /* 0x0001e2000c101524 */
[----:B------:R-:W-:Y:S05]  /*2570*/  BRA `(.L_x_4565) ;  /* 0x0000000800c47947 */ /* 0x000fea0003800000 */
.L_x_4568:
        /* <DEDUP_REMOVED lines=9> */
.L_x_4571:
[----:B------:R-:W-:-:S04]  /*2610*/  F2FP.F16.F32.PACK_AB R5, RZ, R4 ;  /* 0x00000004ff05723e */ /* 0x000fc800000000ff */
[----:B------:R-:W-:-:S05]  /*2620*/  PRMT R5, R5, 0x5410, RZ ;  /* 0x0000541005057816 */ /* 0x000fca00000000ff */
[----:B------:R0:W-:Y:S01]  /*2630*/  STG.E desc[UR36][R2.64], R5 ;  /* 0x0000000502007986 */ /* 0x0001e2000c101924 */
[----:B------:R-:W-:Y:S05]  /*2640*/  BRA `(.L_x_4565) ;  /* 0x0000000800907947 */ /* 0x000fea0003800000 */
.L_x_4570:
[----:B------:R-:W-:-:S06]  /*2650*/  FMUL.FTZ R4, R4, 1 ;  /* 0x3f80000004047820 */ /* 0x000fcc0000410000 */
[----:B------:R-:W0:Y:S02]  /*2660*/  F2F.F64.F32 R4, R4 ;  /* 0x0000000400047310 */ /* 0x000e240000201800 */
[----:B0-----:R0:W-:Y:S01]  /*2670*/  STG.E.64 desc[UR36][R2.64], R4 ;  /* 0x0000000402007986 */ /* 0x0011e2000c101b24 */
[----:B------:R-:W-:Y:S05]  /*2680*/  BRA `(.L_x_4565) ;  /* 0x0000000800807947 */ /* 0x000fea0003800000 */
.L_x_4560:
        /* <DEDUP_REMOVED lines=12> */
.L_x_4574:
[----:B------:R-:W-:Y:S01]  /*2750*/  FMUL.FTZ R4, R4, 1 ;  /* 0x3f80000004047820 */ /* 0x000fe20000410000 */
[----:B------:R-:W-:-:S05]  /*2760*/  CS2R R6, SRZ ;  /* 0x0000000000067805 */ /* 0x000fca000001ff00 */
[----:B------:R-:W0:Y:S02]  /*2770*/  F2F.F64.F32 R4, R4 ;  /* 0x0000000400047310 */ /* 0x000e240000201800 */
[----:B0-----:R0:W-:Y:S01]  /*2780*/  STG.E.128 desc[UR36][R2.64], R4 ;  /* 0x0000000402007986 */ /* 0x0011e2000c101d24 */
[----:B------:R-:W-:Y:S05]  /*2790*/  BRA `(.L_x_4565) ;  /* 0x00000008003c7947 */ /* 0x000fea0003800000 */
.L_x_4573:
        /* <DEDUP_REMOVED lines=8> */
[----:B------:R-:W-:Y:S01]  /*2820*/  HFMA2 R0, -RZ, RZ, 0, 7.569789886474609375e-06 ;  /* 0x0000007fff007431 */ /* 0x000fe200000001ff */
        /* <DEDUP_REMOVED lines=9> */
.L_x_4578:
[----:B------:R-:W-:Y:S05]  /*28c0*/  BSYNC.RECONVERGENT B0 ;  /* 0x0000000000007941 */ /* 0x000fea0003800200 */
.L_x_4577:
[----:B------:R-:W-:-:S05]  /*28d0*/  LOP3.LUT R7, R0, 0x80, R7, 0xf8, !PT ;  /* 0x0000008000077812 */ /* 0x000fca00078ef807 */
[----:B------:R0:W-:Y:S01]  /*28e0*/  STG.E.U8 desc[UR36][R2.64], R7 ;  /* 0x0000000702007986 */ /* 0x0001e2000c101124 */
[----:B------:R-:W-:Y:S05]  /*28f0*/  BRA `(.L_x_4565) ;  /* 0x0000000400e47947 */ /* 0x000fea0003800000 */
.L_x_4576:
        /* <DEDUP_REMOVED lines=14> */
.L_x_4580:
[----:B------:R-:W-:Y:S05]  /*29e0*/  BSYNC.RECONVERGENT B0 ;  /* 0x0000000000007941 */ /* 0x000fea0003800200 */
.L_x_4579:
[----:B------:R-:W-:-:S05]  /*29f0*/  LOP3.LUT R5, R0, 0x80, R7, 0xf8, !PT ;  /* 0x0000008000057812 */ /* 0x000fca00078ef807 */
[----:B------:R0:W-:Y:S01]  /*2a00*/  STG.E.U8 desc[UR36][R2.64], R5 ;  /* 0x0000000502007986 */ /* 0x0001e2000c101124 */
[----:B------:R-:W-:Y:S05]  /*2a10*/  BRA `(.L_x_4565) ;  /* 0x00000004009c7947 */ /* 0x000fea0003800000 */
.L_x_4575:
[----:B------:R-:W-:-:S05]  /*2a20*/  F2FP.BF16.F32.PACK_AB R4, RZ, R4 ;  /* 0x00000004ff04723e */ /* 0x000fca00000010ff */
[----:B------:R0:W-:Y:S01]  /*2a30*/  STG.E.U16 desc[UR36][R2.64], R4 ;  /* 0x0000000402007986 */ /* 0x0001e2000c101524 */
[----:B------:R-:W-:Y:S05]  /*2a40*/  BRA `(.L_x_4565) ;  /* 0x0000000400907947 */ /* 0x000fea0003800000 */
.L_x_4572:
        /* <DEDUP_REMOVED lines=11> */
.L_x_4583:
        /* <DEDUP_REMOVED lines=12> */
.L_x_4586:
[----:B------:R-:W-:-:S04]  /*2bc0*/  SHF.R.U32.HI R0, RZ, 0x14, R4 ;  /* 0x00000014ff007819 */ /* 0x000fc80000011604 */
[----:B------:R-:W-:-:S04]  /*2bd0*/  LOP3.LUT R5, R0, 0x1, RZ, 0xc0, !PT ;  /* 0x0000000100057812 */ /* 0x000fc800078ec0ff */
[----:B------:R-:W-:-:S04]  /*2be0*/  IADD3 R0, PT, PT, R4, 0x487ffff, R5 ;  /* 0x0487ffff04007810 */ /* 0x000fc80007ffe005 */
[----:B------:R-:W-:-:S04]  /*2bf0*/  SHF.R.U32.HI R0, RZ, 0x14, R0 ;  /* 0x00000014ff007819 */ /* 0x000fc80000011600 */
[----:B------:R-:W-:-:S07]  /*2c00*/  LOP3.LUT R5, R0, 0xff, RZ, 0xc0, !PT ;  /* 0x000000ff00057812 */ /* 0x000fce00078ec0ff */
.L_x_4587:
[----:B------:R-:W-:-:S04]  /*2c10*/  SHF.R.U32.HI R4, RZ, 0x18, R4 ;  /* 0x00000018ff047819 */ /* 0x000fc80000011604 */
[----:B------:R-:W-:-:S04]  /*2c20*/  LOP3.LUT R5, R5, 0x80, R4, 0xf8, !PT ;  /* 0x0000008005057812 */ /* 0x000fc800078ef804 */
[----:B------:R-:W-:-:S07]  /*2c30*/  PRMT R0, R5, 0x7610, R0 ;  /* 0x0000761005007816 */ /* 0x000fce0000000000 */
.L_x_4585:
[----:B------:R-:W-:Y:S05]  /*2c40*/  BSYNC.RECONVERGENT B0 ;  /* 0x0000000000007941 */ /* 0x000fea0003800200 */
.L_x_4584:
[----:B------:R4:W-:Y:S01]  /*2c50*/  STG.E.U8 desc[UR36][R2.64], R0 ;  /* 0x0000000002007986 */ /* 0x0009e2000c101124 */
[----:B------:R-:W-:Y:S05]  /*2c60*/  BRA `(.L_x_4565) ;  /* 0x0000000400087947 */ /* 0x000fea0003800000 */
.L_x_4582:
        /* <DEDUP_REMOVED lines=12> */
.L_x_4590:
[----:B------:R-:W-:-:S04]  /*2d30*/  SHF.R.U32.HI R0, RZ, 0x15, R4 ;  /* 0x00000015ff007819 */ /* 0x000fc80000011604 */
[----:B------:R-:W-:-:S04]  /*2d40*/  LOP3.LUT R5, R0, 0x1, RZ, 0xc0, !PT ;  /* 0x0000000100057812 */ /* 0x000fc800078ec0ff */
[----:B------:R-:W-:-:S04]  /*2d50*/  IADD3 R0, PT, PT, R4, 0x88fffff, R5 ;  /* 0x088fffff04007810 */ /* 0x000fc80007ffe005 */
[----:B------:R-:W-:-:S04]  /*2d60*/  SHF.R.U32.HI R0, RZ, 0x15, R0 ;  /* 0x00000015ff007819 */ /* 0x000fc80000011600 */
[----:B------:R-:W-:-:S07]  /*2d70*/  LOP3.LUT R5, R0, 0xff, RZ, 0xc0, !PT ;  /* 0x000000ff00057812 */ /* 0x000fce00078ec0ff */
.L_x_4591:
[----:B------:R-:W-:-:S04]  /*2d80*/  SHF.R.U32.HI R4, RZ, 0x18, R4 ;  /* 0x00000018ff047819 */ /* 0x000fc80000011604 */
[----:B------:R-:W-:-:S04]  /*2d90*/  LOP3.LUT R5, R5, 0x80, R4, 0xf8, !PT ;  /* 0x0000008005057812 */ /* 0x000fc800078ef804 */
[----:B------:R-:W-:-:S07]  /*2da0*/  PRMT R0, R5, 0x7610, R0 ;  /* 0x0000761005007816 */ /* 0x000fce0000000000 */
.L_x_4589:
[----:B------:R-:W-:Y:S05]  /*2db0*/  BSYNC.RECONVERGENT B0 ;  /* 0x0000000000007941 */ /* 0x000fea0003800200 */
.L_x_4588:
[----:B------:R3:W-:Y:S01]  /*2dc0*/  STG.E.U8 desc[UR36][R2.64], R0 ;  /* 0x0000000002007986 */ /* 0x0007e2000c101124 */
[----:B------:R-:W-:Y:S05]  /*2dd0*/  BRA `(.L_x_4565) ;  /* 0x0000000000ac7947 */ /* 0x000fea0003800000 */
.L_x_4581:
[----:B------:R-:W-:-:S09]  /*2de0*/  UISETP.NE.AND UP0, UPT, UR4, 0x1c, UPT ;  /* 0x0000001c0400788c */ /* 0x000fd2000bf05270 */
[----:B------:R-:W-:Y:S05]  /*2df0*/  BRA.U !UP0, `(.L_x_4592) ;  /* 0x00000001089c7547 */ /* 0x000fea000b800000 */
[----:B------:R-:W-:-:S09]  /*2e00*/  UISETP.NE.AND UP0, UPT, UR4, 0x1d, UPT ;  /* 0x0000001d0400788c */ /* 0x000fd2000bf05270 */
[----:B------:R-:W-:Y:S05]  /*2e10*/  BRA.U !UP0, `(.L_x_4593) ;  /* 0x0000000108887547 */ /* 0x000fea000b800000 */
[----:B------:R-:W-:-:S09]  /*2e20*/  UISETP.NE.AND UP0, UPT, UR4, 0x2c, UPT ;  /* 0x0000002c0400788c */ /* 0x000fd2000bf05270 */
[----:B------:R-:W-:Y:S05]  /*2e30*/  BRA.U !UP0, `(.L_x_4594) ;  /* 0x0000000108447547 */ /* 0x000fea000b800000 */
.L_x_4564:
        /* <DEDUP_REMOVED lines=16> */
.L_x_4595:
[----:B------:R-:W-:Y:S05]  /*2f40*/  BRA `(.L_x_4565) ;  /* 0x0000000000507947 */ /* 0x000fea0003800000 */
.L_x_4594:
        /* <DEDUP_REMOVED lines=15> */
.L_x_4593:
[----:B------:R-:W0:Y:S02]  /*3040*/  F2I.U64.TRUNC R4, R4 ;  /* 0x0000000400047311 */ /* 0x000e24000020d800 */
[----:B0-----:R1:W-:Y:S01]  /*3050*/  STG.E.64 desc[UR36][R2.64], R4 ;  /* 0x0000000402007986 */ /* 0x0013e2000c101b24 */
[----:B------:R-:W-:Y:S05]  /*3060*/  BRA `(.L_x_4565) ;  /* 0x0000000000087947 */ /* 0x000fea0003800000 */
.L_x_4592:
[----:B------:R-:W0:Y:S02]  /*3070*/  F2I.FTZ.U32.TRUNC.NTZ R5, R4 ;  /* 0x0000000400057305 */ /* 0x000e24000021f000 */
[----:B0-----:R0:W-:Y:S02]  /*3080*/  STG.E desc[UR36][R2.64], R5 ;  /* 0x0000000502007986 */ /* 0x0011e4000c101924 */
.L_x_4565:
[----:B------:R-:W-:-:S07]  /*3090*/  VIADD R17, R17, 0x80 ;  /* 0x0000008011117836 */ /* 0x000fce0000000000 */
.L_x_4529:
[----:B------:R-:W-:Y:S05]  /*30a0*/  BSYNC.RECONVERGENT B7 ;  /* 0x0000000000077941 */ /* 0x000fea0003800200 */
.L_x_4528:
[----:B------:R-:W5:Y:S01]  /*30b0*/  LDCU UR4, c[0x0][0x380] ;  /* 0x00007000ff0477ac */ /* 0x000f620008000800 */
[----:B------:R-:W-:Y:S01]  /*30c0*/  BSSY.RECONVERGENT B7, `(.L_x_4596) ;  /* 0x00002fc000077945 */ /* 0x000fe20003800200 */
[----:B-----5:R-:W-:-:S13]  /*30d0*/  ISETP.GE.AND P0, PT, R17, UR4, PT ;  /* 0x0000000411007c0c */ /* 0x020fda000bf06270 */
[----:B------:R-:W-:Y:S05]  /*30e0*/  @P0 BRA `(.L_x_4597) ;  /* 0x0000002c00e40947 */ /* 0x000fea0003800000 */
[----:B------:R-:W5:Y:S01]  /*30f0*/  LDCU UR4, c[0x0][0x388] ;  /* 0x00007100ff0477ac */ /* 0x000f620008000800 */
[----:B---34-:R-:W-:Y:S02]  /*3100*/  HFMA2 R0, -RZ, RZ, 0, 0 ;  /* 0x00000000ff007431 */ /* 0x018fe400000001ff */
[----:B------:R-:W-:Y:S01]  /*3110*/  IMAD.MOV.U32 R16, RZ, RZ, RZ ;  /* 0x000000ffff107224 */ /* 0x000fe200078e00ff */
[----:B-----5:R-:W-:-:S09]  /*3120*/  UISETP.NE.AND UP0, UPT, UR4, URZ, UPT ;  /* 0x000000ff0400728c */ /* 0x020fd2000bf05270 */
[----:B------:R-:W-:Y:S05]  /*3130*/  BRA.U !UP0, `(.L_x_4598) ;  /* 0x0000001108a87547 */ /* 0x000fea000b800000 */
[----:B------:R-:W0:Y:S01]  /*3140*/  LDCU.64 UR4, c[0x0][0x390] ;  /* 0x00007200ff0477ac */ /* 0x000e220008000a00 */
[----:B------:R-:W-:Y:S01]  /*3150*/  IMAD.MOV.U32 R16, RZ, RZ, RZ ;  /* 0x000000ffff107224 */ /* 0x000fe200078e00ff */
[----:B------:R-:W3:Y:S01]  /*3160*/  LDCU UR6, c[0x0][0x38c] ;  /* 0x00007180ff0677ac */ /* 0x000ee20008000800 */
[----:B------:R-:W4:Y:S01]  /*3170*/  LDCU.64 UR8, c[0x0][0x4b8] ;  /* 0x00009700ff0877ac */ /* 0x000f220008000a00 */
[----:B------:R-:W-:Y:S01]  /*3180*/  UISETP.NE.AND UP0, UPT, UR40, URZ, UPT ;  /* 0x000000ff2800728c */ /* 0x000fe2000bf05270 */
[----:B012---:R-:W-:-:S05]  /*3190*/  IMAD.HI.U32 R2, R17, UR4, R16 ;  /* 0x0000000411027c27 */ /* 0x007fca000f8e0010 */
[----:B------:R-:W-:-:S04]  /*31a0*/  SHF.R.U32.HI R3, RZ, UR5, R2 ;  /* 0x00000005ff037c19 */ /* 0x000fc80008011602 */
[----:B------:R-:W-:-:S05]  /*31b0*/  IADD3 R0, PT, PT, -R3, RZ, RZ ;  /* 0x000000ff03007210 */ /* 0x000fca0007ffe1ff */
[----:B---3--:R-:W-:-:S04]  /*31c0*/  IMAD R0, R0, UR6, R17 ;  /* 0x0000000600007c24 */ /* 0x008fc8000f8e0211 */
[C---:B----4-:R-:W-:Y:S02]  /*31d0*/  IMAD R16, R0.reuse, UR8, RZ ;  /* 0x0000000800107c24 */ /* 0x050fe4000f8e02ff */
        /* <DEDUP_REMOVED lines=288> */
.L_x_4598:
[----:B------:R-:W0:Y:S01]  /*43e0*/  LDCU.64 UR6, c[0x0][0x588] ;  /* 0x0000b100ff0677ac */ /* 0x000e220008000a00 */
[----:B------:R-:W-:Y:S01]  /*43f0*/  BSSY.RECONVERGENT B6, `(.L_x_4599) ;  /* 0x00000e5000067945 */ /* 0x000fe20003800200 */
[----:B------:R-:W-:-:S04]  /*4400*/  UPRMT UR4, UR42, 0x9910, URZ ;  /* 0x000099102a047896 */ /* 0x000fc800080000ff */
[----:B------:R-:W-:Y:S01]  /*4410*/  UISETP.GT.AND UP0, UPT, UR4, 0x9, UPT ;  /* 0x000000090400788c */ /* 0x000fe2000bf04270 */
[----:B012---:R-:W-:-:S05]  /*4420*/  IADD3 R2, P0, PT, R0, UR6, RZ ;  /* 0x0000000600027c10 */ /* 0x007fca000ff1e0ff */
        /* <DEDUP_REMOVED lines=13> */
.L_x_4603:
[----:B------:R-:W2:Y:S02]  /*4500*/  LDG.E.U8 R2, desc[UR36][R2.64] ;  /* 0x0000002402027981 */ /* 0x000ea4000c1e1100 */
[----:B--2---:R-:W-:Y:S01]  /*4510*/  I2FP.F32.U32 R4, R2 ;  /* 0x0000000200047245 */ /* 0x004fe20000201000 */
[----:B------:R-:W-:Y:S06]  /*4520*/  BRA `(.L_x_4605) ;  /* 0x0000000c00447947 */ /* 0x000fec0003800000 */
.L_x_4602:
        /* <DEDUP_REMOVED lines=9> */
.L_x_4607:
[----:B------:R-:W2:Y:S02]  /*45c0*/  LDG.E R2, desc[UR36][R2.64] ;  /* 0x0000002402027981 */ /* 0x000ea4000c1e1900 */
[----:B--2---:R-:W-:Y:S01]  /*45d0*/  I2FP.F32.S32 R4, R2 ;  /* 0x0000000200047245 */ /* 0x004fe20000201400 */
[----:B------:R-:W-:Y:S06]  /*45e0*/  BRA `(.L_x_4605) ;  /* 0x0000000c00147947 */ /* 0x000fec0003800000 */
.L_x_4606:
[----:B------:R-:W2:Y:S02]  /*45f0*/  LDG.E.U16 R2, desc[UR36][R2.64] ;  /* 0x0000002402027981 */ /* 0x000ea4000c1e1500 */
[----:B--2---:R2:W3:Y:S01]  /*4600*/  I2F.S16 R4, R2 ;  /* 0x0000000200047306 */ /* 0x0044e20000101400 */
[----:B------:R-:W-:Y:S05]  /*4610*/  BRA `(.L_x_4605) ;  /* 0x0000000c00087947 */ /* 0x000fea0003800000 */
.L_x_4601:
        /* <DEDUP_REMOVED lines=8> */
.L_x_4609:
[----:B------:R-:W2:Y:S02]  /*46a0*/  LDG.E.U16 R2, desc[UR36][R2.64] ;  /* 0x0000002402027981 */ /* 0x000ea4000c1e1500 */
[----:B--2---:R-:W-:Y:S01]  /*46b0*/  HADD2.F32 R4, -RZ, R2.H0_H0 ;  /* 0x20000002ff047230 */ /* 0x004fe20000004100 */
[----:B------:R-:W-:Y:S06]  /*46c0*/  BRA `(.L_x_4605) ;  /* 0x0000000800dc7947 */ /* 0x000fec0003800000 */
.L_x_4608:
        /* <DEDUP_REMOVED lines=8> */
.L_x_4611:
[----:B------:R-:W2:Y:S02]  /*4750*/  LDG.E.U16 R2, desc[UR36][R2.64] ;  /* 0x0000002402027981 */ /* 0x000ea4000c1e1500 */
[----:B--2---:R-:W-:Y:S01]  /*4760*/  HADD2.F32 R4, -RZ, R2.H0_H0 ;  /* 0x20000002ff047230 */ /* 0x004fe20000004100 */
[----:B------:R-:W-:Y:S06]  /*4770*/  BRA `(.L_x_4605) ;  /* 0x0000000800b07947 */ /* 0x000fec0003800000 */
.L_x_4610:
        /* <DEDUP_REMOVED lines=11> */
.L_x_4600:
        /* <DEDUP_REMOVED lines=12> */
.L_x_4614:
        /* <DEDUP_REMOVED lines=11> */
.L_x_4613:
        /* <DEDUP_REMOVED lines=25> */
.L_x_4616:
        /* <DEDUP_REMOVED lines=12> */
.L_x_4615:
[----:B------:R-:W2:Y:S02]  /*4bf0*/  LDG.E.U16 R2, desc[UR36][R2.64] ;  /* 0x0000002402027981 */ /* 0x000ea4000c1e1500 */
[----:B--2---:R-:W-:Y:S01]  /*4c00*/  IMAD.U32 R4, R2, 0x10000, RZ ;  /* 0x0001000002047824 */ /* 0x004fe200078e00ff */
[----:B------:R-:W-:Y:S06]  /*4c10*/  BRA `(.L_x_4605) ;  /* 0x0000000400887947 */ /* 0x000fec0003800000 */
.L_x_4612:
        /* <DEDUP_REMOVED lines=11> */
.L_x_4619:
        /* <DEDUP_REMOVED lines=20> */
.L_x_4621:
[----:B------:R-:W-:Y:S05]  /*4e10*/  BSYNC.RECONVERGENT B0 ;  /* 0x0000000000007941 */ /* 0x000fea0003800200 */
.L_x_4620:
[----:B------:R-:W-:Y:S01]  /*4e20*/  IMAD.SHL.U32 R0, R0, 0x100000, RZ ;  /* 0x0010000000007824 */ /* 0x000fe200078e00ff */
[----:B------:R-:W-:-:S04]  /*4e30*/  LEA R2, R2, 0x3b800000, 0x17 ;  /* 0x3b80000002027811 */ /* 0x000fc800078eb8ff */
[----:B------:R-:W-:Y:S01]  /*4e40*/  LOP3.LUT R4, R2, R0, R7, 0xfe, !PT ;  /* 0x0000000002047212 */ /* 0x000fe200078efe07 */
[----:B------:R-:W-:Y:S06]  /*4e50*/  BRA `(.L_x_4605) ;  /* 0x0000000000f87947 */ /* 0x000fec0003800000 */
.L_x_4618:
        /* <DEDUP_REMOVED lines=20> */
.L_x_4623:
[----:B------:R-:W-:Y:S05]  /*4fa0*/  BSYNC.RECONVERGENT B0 ;  /* 0x0000000000007941 */ /* 0x000fea0003800200 */
.L_x_4622:
[----:B------:R-:W-:Y:S02]  /*4fb0*/  SHF.L.U32 R0, R0, 0x15, RZ ;  /* 0x0000001500007819 */ /* 0x000fe400000006ff */
[----:B------:R-:W-:-:S04]  /*4fc0*/  LEA R2, R2, 0x37800000, 0x17 ;  /* 0x3780000002027811 */ /* 0x000fc800078eb8ff */
[----:B------:R-:W-:Y:S01]  /*4fd0*/  LOP3.LUT R4, R2, R0, R7, 0xfe, !PT ;  /* 0x0000000002047212 */ /* 0x000fe200078efe07 */
[----:B------:R-:W-:Y:S06]  /*4fe0*/  BRA `(.L_x_4605) ;  /* 0x0000000000947947 */ /* 0x000fec0003800000 */
.L_x_4617:
        /* <DEDUP_REMOVED lines=14> */
.L_x_4604:
        /* <DEDUP_REMOVED lines=16> */
.L_x_4626:
[----:B------:R-:W-:Y:S01]  /*51d0*/  IMAD.MOV.U32 R4, RZ, RZ, RZ ;  /* 0x000000ffff047224 */ /* 0x000fe200078e00ff */
[----:B------:R-:W-:Y:S06]  /*51e0*/  BRA `(.L_x_4605) ;  /* 0x0000000000147947 */ /* 0x000fec0003800000 */
.L_x_4625:
[----:B------:R-:W2:Y:S02]  /*51f0*/  LDG.E.64 R2, desc[UR36][R2.64] ;  /* 0x0000002402027981 */ /* 0x000ea4000c1e1b00 */
[----:B--2---:R0:W1:Y:S02]  /*5200*/  I2F.U64 R4, R2 ;  /* 0x0000000200047312 */ /* 0x0040640000301000 */
[----:B01----:R-:W-:Y:S05]  /*5210*/  BRA `(.L_x_4605) ;  /* 0x0000000000087947 */ /* 0x003fea0003800000 */
.L_x_4624:
[----:B------:R-:W2:Y:S02]  /*5220*/  LDG.E R2, desc[UR36][R2.64] ;  /* 0x0000002402027981 */ /* 0x000ea4000c1e1900 */
[----:B--2---:R-:W-:-:S07]  /*5230*/  I2FP.F32.U32 R4, R2 ;  /* 0x0000000200047245 */ /* 0x004fce0000201000 */
.L_x_4605:
[----:B------:R-:W-:Y:S05]  /*5240*/  BSYNC.RECONVERGENT B6 ;  /* 0x0000000000067941 */ /* 0x000fea0003800200 */
.L_x_4599:
[----:B------:R-:W1:Y:S01]  /*5250*/  LDCU.64 UR6, c[0x0][0x580] ;  /* 0x0000b000ff0677ac */ /* 0x000e620008000a00 */
[----:B0--3-5:R-:W-:Y:S01]  /*5260*/  FSETP.GT.FTZ.AND P0, PT, R4, RZ, PT ;  /* 0x000000ff0400720b */ /* 0x029fe20003f14000 */
[----:B------:R-:W0:Y:S01]  /*5270*/  LDCU UR5, c[0x0][0x590] ;  /* 0x0000b200ff0577ac */ /* 0x000e220008000800 */
[----:B------:R-:W-:-:S04]  /*5280*/  UPRMT UR4, UR41, 0x9910, URZ ;  /* 0x0000991029047896 */ /* 0x000fc800080000ff */
[----:B------:R-:W-:Y:S01]  /*5290*/  UISETP.GT.AND UP0, UPT, UR4, 0x9, UPT ;  /* 0x000000090400788c */ /* 0x000fe2000bf04270 */
[----:B-12-4-:R-:W-:-:S06]  /*52a0*/  IADD3 R2, P1, PT, R16, UR6, RZ ;  /* 0x0000000610027c10 */ /* 0x016fcc000ff3e0ff */
[----:B0-----:R-:W-:Y:S01]  /*52b0*/  @!P0 FMUL.FTZ R4, R4, UR5 ;  /* 0x0000000504048c20 */ /* 0x001fe20008410000 */
        /* <DEDUP_REMOVED lines=13> */
.L_x_4630:
[----:B------:R-:W0:Y:S02]  /*5390*/  F2I.S64.TRUNC R4, R4 ;  /* 0x0000000400047311 */ /* 0x000e24000020d900 */
[----:B0-----:R-:W-:-:S05]  /*53a0*/  MOV R7, R4 ;  /* 0x0000000400077202 */ /* 0x001fca0000000f00 */
[----:B------:R3:W-:Y:S01]  /*53b0*/  STG.E.U8 desc[UR36][R2.64], R7 ;  /* 0x0000000702007986 */ /* 0x0007e2000c101124 */
[----:B------:R-:W-:Y:S05]  /*53c0*/  BRA `(.L_x_4632) ;  /* 0x0000000c00287947 */ /* 0x000fea0003800000 */
.L_x_4629:
        /* <DEDUP_REMOVED lines=9> */
.L_x_4634:
[----:B------:R-:W0:Y:S02]  /*5460*/  F2I.FTZ.TRUNC.NTZ R5, R4 ;  /* 0x0000000400057305 */ /* 0x000e24000021f100 */
[----:B0-----:R2:W-:Y:S01]  /*5470*/  STG.E desc[UR36][R2.64], R5 ;  /* 0x0000000502007986 */ /* 0x0015e2000c101924 */
[----:B------:R-:W-:Y:S05]  /*5480*/  BRA `(.L_x_4632) ;  /* 0x0000000800f87947 */ /* 0x000fea0003800000 */
.L_x_4633:
[----:B------:R-:W0:Y:S02]  /*5490*/  F2I.FTZ.TRUNC.NTZ R5, R4 ;  /* 0x0000000400057305 */ /* 0x000e24000021f100 */
[----:B0-----:R0:W-:Y:S01]  /*54a0*/  STG.E.U16 desc[UR36][R2.64], R5 ;  /* 0x0000000502007986 */ /* 0x0011e2000c101524 */
[----:B------:R-:W-:Y:S05]  /*54b0*/  BRA `(.L_x_4632) ;  /* 0x0000000800ec7947 */ /* 0x000fea0003800000 */
.L_x_4628:
        /* <DEDUP_REMOVED lines=8> */
.L_x_4636:
[----:B------:R-:W-:-:S05]  /*5540*/  F2FP.F16.F32.PACK_AB R4, RZ, R4 ;  /* 0x00000004ff04723e */ /* 0x000fca00000000ff */
[----:B------:R0:W-:Y:S01]  /*5550*/  STG.E.U16 desc[UR36][R2.64], R4 ;  /* 0x0000000402007986 */ /* 0x0001e2000c101524 */
[----:B------:R-:W-:Y:S05]  /*5560*/  BRA `(.L_x_4632) ;  /* 0x0000000800c07947 */ /* 0x000fea0003800000 */
.L_x_4635:
        /* <DEDUP_REMOVED lines=9> */
.L_x_4638:
[----:B------:R-:W-:-:S04]  /*5600*/  F2FP.F16.F32.PACK_AB R5, RZ, R4 ;  /* 0x00000004ff05723e */ /* 0x000fc800000000ff */
[----:B------:R-:W-:-:S05]  /*5610*/  PRMT R5, R5, 0x5410, RZ ;  /* 0x0000541005057816 */ /* 0x000fca00000000ff */
[----:B------:R0:W-:Y:S01]  /*5620*/  STG.E desc[UR36][R2.64], R5 ;  /* 0x0000000502007986 */ /* 0x0001e2000c101924 */
[----:B------:R-:W-:Y:S05]  /*5630*/  BRA `(.L_x_4632) ;  /* 0x00000008008c7947 */ /* 0x000fea0003800000 */
.L_x_4637:
[----:B------:R-:W-:-:S06]  /*5640*/  FMUL.FTZ R4, R4, 1 ;  /* 0x3f80000004047820 */ /* 0x000fcc0000410000 */
[----:B------:R-:W0:Y:S02]  /*5650*/  F2F.F64.F32 R4, R4 ;  /* 0x0000000400047310 */ /* 0x000e240000201800 */
[----:B0-----:R0:W-:Y:S01]  /*5660*/  STG.E.64 desc[UR36][R2.64], R4 ;  /* 0x0000000402007986 */ /* 0x0011e2000c101b24 */
[----:B------:R-:W-:Y:S05]  /*5670*/  BRA `(.L_x_4632) ;  /* 0x00000008007c7947 */ /* 0x000fea0003800000 */
.L_x_4627:
        /* <DEDUP_REMOVED lines=13> */
.L_x_4642:
        /* <DEDUP_REMOVED lines=16> */
.L_x_4645:
[----:B------:R-:W-:-:S04]  /*5850*/  SHF.R.U32.HI R4, RZ, 0x18, R4 ;  /* 0x00000018ff047819 */ /* 0x000fc80000011604 */
[----:B------:R-:W-:-:S04]  /*5860*/  LOP3.LUT R4, R5, 0x80, R4, 0xf8, !PT ;  /* 0x0000008005047812 */ /* 0x000fc800078ef804 */
[----:B------:R-:W-:-:S07]  /*5870*/  PRMT R0, R4, 0x7610, R0 ;  /* 0x0000761004007816 */ /* 0x000fce0000000000 */
.L_x_4644:
[----:B------:R-:W-:Y:S05]  /*5880*/  BSYNC.RECONVERGENT B0 ;  /* 0x0000000000007941 */ /* 0x000fea0003800200 */
.L_x_4643:
[----:B------:R0:W-:Y:S01]  /*5890*/  STG.E.U8 desc[UR36][R2.64], R0 ;  /* 0x0000000002007986 */ /* 0x0001e2000c101124 */
[----:B------:R-:W-:Y:S05]  /*58a0*/  BRA `(.L_x_4632) ;  /* 0x0000000400f07947 */ /* 0x000fea0003800000 */
.L_x_4641:
        /* <DEDUP_REMOVED lines=16> */
.L_x_4648:
[----:B------:R-:W-:-:S04]  /*59b0*/  SHF.R.U32.HI R4, RZ, 0x18, R4 ;  /* 0x00000018ff047819 */ /* 0x000fc80000011604 */
[----:B------:R-:W-:-:S04]  /*59c0*/  LOP3.LUT R5, R5, 0x80, R4, 0xf8, !PT ;  /* 0x0000008005057812 */ /* 0x000fc800078ef804 */
[----:B------:R-:W-:-:S07]  /*59d0*/  PRMT R0, R5, 0x7610, R0 ;  /* 0x0000761005007816 */ /* 0x000fce0000000000 */
.L_x_4647:
[----:B------:R-:W-:Y:S05]  /*59e0*/  BSYNC.RECONVERGENT B0 ;  /* 0x0000000000007941 */ /* 0x000fea0003800200 */
.L_x_4646:
[----:B------:R0:W-:Y:S01]  /*59f0*/  STG.E.U8 desc[UR36][R2.64], R0 ;  /* 0x0000000002007986 */ /* 0x0001e2000c101124 */
[----:B------:R-:W-:Y:S05]  /*5a00*/  BRA `(.L_x_4632) ;  /* 0x0000000400987947 */ /* 0x000fea0003800000 */
.L_x_4640:
        /* <DEDUP_REMOVED lines=21> */
.L_x_4650:
[----:B------:R-:W0:Y:S02]  /*5b60*/  F2I.U64.TRUNC R4, R4 ;  /* 0x0000000400047311 */ /* 0x000e24000020d800 */
[----:B0-----:R0:W-:Y:S01]  /*5b70*/  STG.E.64 desc[UR36][R2.64], R4 ;  /* 0x0000000402007986 */ /* 0x0011e2000c101b24 */
[----:B------:R-:W-:Y:S05]  /*5b80*/  BRA `(.L_x_4632) ;  /* 0x0000000400387947 */ /* 0x000fea0003800000 */
.L_x_4649:
[----:B------:R-:W0:Y:S02]  /*5b90*/  F2I.FTZ.U32.TRUNC.NTZ R5, R4 ;  /* 0x0000000400057305 */ /* 0x000e24000021f000 */
[----:B0-----:R0:W-:Y:S01]  /*5ba0*/  STG.E desc[UR36][R2.64], R5 ;  /* 0x0000000502007986 */ /* 0x0011e2000c101924 */
[----:B------:R-:W-:Y:S05]  /*5bb0*/  BRA `(.L_x_4632) ;  /* 0x00000004002c7947 */ /* 0x000fea0003800000 */
.L_x_4639:
        /* <DEDUP_REMOVED lines=10> */
.L_x_4652:
[----:B------:R-:W-:Y:S01]  /*5c60*/  FMUL.FTZ R4, R4, 1 ;  /* 0x3f80000004047820 */ /* 0x000fe20000410000 */
[----:B------:R-:W-:-:S05]  /*5c70*/  CS2R R6, SRZ ;  /* 0x0000000000067805 */ /* 0x000fca000001ff00 */
[----:B------:R-:W0:Y:S02]  /*5c80*/  F2F.F64.F32 R4, R4 ;  /* 0x0000000400047310 */ /* 0x000e240000201800 */
[----:B0-----:R0:W-:Y:S01]  /*5c90*/  STG.E.128 desc[UR36][R2.64], R4 ;  /* 0x0000000402007986 */ /* 0x0011e2000c101d24 */
[----:B------:R-:W-:Y:S05]  /*5ca0*/  BRA `(.L_x_4632) ;  /* 0x0000000000f07947 */ /* 0x000fea0003800000 */
.L_x_4651:
[----:B------:R-:W-:-:S09]  /*5cb0*/  UISETP.NE.AND UP0, UPT, UR4, 0xf, UPT ;  /* 0x0000000f0400788c */ /* 0x000fd2000bf05270 */
[----:B------:R-:W-:Y:S05]  /*5cc0*/  BRA.U !UP0, `(.L_x_4653) ;  /* 0x0000000108e07547 */ /* 0x000fea000b800000 */
[----:B------:R-:W-:-:S09]  /*5cd0*/  UISETP.NE.AND UP0, UPT, UR4, 0x17, UPT ;  /* 0x000000170400788c */ /* 0x000fd2000bf05270 */
[----:B------:R-:W-:Y:S05]  /*5ce0*/  BRA.U !UP0, `(.L_x_4654) ;  /* 0x00000001088c7547 */ /* 0x000fea000b800000 */
[----:B------:R-:W-:-:S09]  /*5cf0*/  UISETP.NE.AND UP0, UPT, UR4, 0x18, UPT ;  /* 0x000000180400788c */ /* 0x000fd2000bf05270 */
[----:B------:R-:W-:Y:S05]  /*5d00*/  BRA.U !UP0, `(.L_x_4655) ;  /* 0x0000000108447547 */ /* 0x000fea000b800000 */
.L_x_4631:
        /* <DEDUP_REMOVED lines=16> */
.L_x_4656:
[----:B------:R-:W-:Y:S05]  /*5e10*/  BRA `(.L_x_4632) ;  /* 0x0000000000947947 */ /* 0x000fea0003800000 */
.L_x_4655:
        /* <DEDUP_REMOVED lines=12> */
.L_x_4658:
[----:B------:R-:W-:Y:S05]  /*5ee0*/  BSYNC.RECONVERGENT B0 ;  /* 0x0000000000007941 */ /* 0x000fea0003800200 */
.L_x_4657:
[----:B------:R-:W-:-:S05]  /*5ef0*/  LOP3.LUT R5, R0, 0x80, R7, 0xf8, !PT ;  /* 0x0000008000057812 */ /* 0x000fca00078ef807 */
[----:B------:R0:W-:Y:S01]  /*5f00*/  STG.E.U8 desc[UR36][R2.64], R5 ;  /* 0x0000000502007986 */ /* 0x0001e2000c101124 */
[----:B------:R-:W-:Y:S05]  /*5f10*/  BRA `(.L_x_4632) ;  /* 0x0000000000547947 */ /* 0x000fea0003800000 */
.L_x_4654:
        /* <DEDUP_REMOVED lines=11> */
.L_x_4660:
[----:B------:R-:W-:Y:S02]  /*5fd0*/  ISETP.GT.U32.AND P0, PT, R6, 0x7f800000, PT ;  /* 0x7f8000000600780c */ /* 0x000fe40003f04070 */
[----:B------:R-:W-:-:S04]  /*5fe0*/  MOV R0, 0x7f ;  /* 0x0000007f00007802 */ /* 0x000fc80000000f00 */
[----:B------:R-:W-:-:S07]  /*5ff0*/  SEL R0, R0, 0x7c, P0 ;  /* 0x0000007c00007807 */ /* 0x000fce0000000000 */
.L_x_4661:
[----:B------:R-:W-:Y:S05]  /*6000*/  BSYNC.RECONVERGENT B0 ;  /* 0x0000000000007941 */ /* 0x000fea0003800200 */
.L_x_4659:
[----:B------:R-:W-:-:S04]  /*6010*/  SHF.R.U32.HI R5, RZ, 0x18, R4 ;  /* 0x00000018ff057819 */ /* 0x000fc80000011604 */
[----:B------:R-:W-:-:S05]  /*6020*/  LOP3.LUT R5, R0, 0x80, R5, 0xf8, !PT ;  /* 0x0000008000057812 */ /* 0x000fca00078ef805 */
[----:B------:R0:W-:Y:S01]  /*6030*/  STG.E.U8 desc[UR36][R2.64], R5 ;  /* 0x0000000502007986 */ /* 0x0001e2000c101124 */
[----:B------:R-:W-:Y:S05]  /*6040*/  BRA `(.L_x_4632) ;  /* 0x0000000000087947 */ /* 0x000fea0003800000 */
.L_x_4653:
[----:B------:R-:W-:-:S05]  /*6050*/  F2FP.BF16.F32.PACK_AB R4, RZ, R4 ;  /* 0x00000004ff04723e */ /* 0x000fca00000010ff */
[----:B------:R0:W-:Y:S02]  /*6060*/  STG.E.U16 desc[UR36][R2.64], R4 ;  /* 0x0000000402007986 */ /* 0x0001e4000c101524 */
.L_x_4632:
[----:B------:R-:W-:-:S07]  /*6070*/  VIADD R17, R17, 0x80 ;  /* 0x0000008011117836 */ /* 0x000fce0000000000 */
.L_x_4597:
[----:B------:R-:W-:Y:S05]  /*6080*/  BSYNC.RECONVERGENT B7 ;  /* 0x0000000000077941 */ /* 0x000fea0003800200 */
.L_x_4596:
[----:B------:R-:W5:Y:S01]  /*6090*/  LDCU UR4, c[0x0][0x380] ;  /* 0x00007000ff0477ac */ /* 0x000f620008000800 */
[----:B------:R-:W-:Y:S01]  /*60a0*/  BSSY.RECONVERGENT B7, `(.L_x_4662) ;  /* 0x00002fc000077945 */ /* 0x000fe20003800200 */
[----:B-----5:R-:W-:-:S13]  /*60b0*/  ISETP.GE.AND P0, PT, R17, UR4, PT ;  /* 0x0000000411007c0c */ /* 0x020fda000bf06270 */
[----:B------:R-:W-:Y:S05]  /*60c0*/  @P0 BRA `(.L_x_4663) ;  /* 0x0000002c00e40947 */ /* 0x000fea0003800000 */
[----:B------:R-:W5:Y:S01]  /*60d0*/  LDCU UR4, c[0x0][0x388] ;  /* 0x00007100ff0477ac */ /* 0x000f620008000800 */
[----:B------:R-:W-:Y:S02]  /*60e0*/  HFMA2 R16, -RZ, RZ, 0, 0 ;  /* 0x00000000ff107431 */ /* 0x000fe400000001ff */
[----:B0--34-:R-:W-:Y:S01]  /*60f0*/  IMAD.MOV.U32 R0, RZ, RZ, RZ ;  /* 0x000000ffff007224 */ /* 0x019fe200078e00ff */
[----:B-----5:R-:W-:-:S09]  /*6100*/  UISETP.NE.AND UP0, UPT, UR4, URZ, UPT ;  /* 0x000000ff0400728c */ /* 0x020fd2000bf05270 */
[----:B------:R-:W-:Y:S05]  /*6110*/  BRA.U !UP0, `(.L_x_4664) ;  /* 0x0000001108a87547 */ /* 0x000fea000b800000 */
[----:B------:R-:W1:Y:S01]  /*6120*/  LDCU.64 UR4, c[0x0][0x390] ;  /* 0x00007200ff0477ac */ /* 0x000e620008000a00 */
[----:B------:R-:W-:Y:S01]  /*6130*/  IMAD.MOV.U32 R16, RZ, RZ, RZ ;  /* 0x000000ffff107224 */ /* 0x000fe200078e00ff */
[----:B------:R-:W0:Y:S01]  /*6140*/  LDCU UR6, c[0x0][0x38c] ;  /* 0x00007180ff0677ac */ /* 0x000e220008000800 */
[----:B------:R-:W3:Y:S01]  /*6150*/  LDCU.64 UR8, c[0x0][0x4b8] ;  /* 0x00009700ff0877ac */ /* 0x000ee20008000a00 */
[----:B------:R-:W-:Y:S01]  /*6160*/  UISETP.NE.AND UP0, UPT, UR40, URZ, UPT ;  /* 0x000000ff2800728c */ /* 0x000fe2000bf05270 */
[----:B-12---:R-:W-:-:S05]  /*6170*/  IMAD.HI.U32 R2, R17, UR4, R16 ;  /* 0x0000000411027c27 */ /* 0x006fca000f8e0010 */
[----:B------:R-:W-:-:S05]  /*6180*/  SHF.R.U32.HI R3, RZ, UR5, R2 ;  /* 0x00000005ff037c19 */ /* 0x000fca0008011602 */
[----:B------:R-:W-:-:S04]  /*6190*/  IMAD.MOV R0, RZ, RZ, -R3 ;  /* 0x000000ffff007224 */ /* 0x000fc800078e0a03 */
[----:B0-----:R-:W-:-:S04]  /*61a0*/  IMAD R0, R0, UR6, R17 ;  /* 0x0000000600007c24 */ /* 0x001fc8000f8e0211 */
[C---:B---3--:R-:W-:Y:S02]  /*61b0*/  IMAD R16, R0.reuse, UR8, RZ ;  /* 0x0000000800107c24 */ /* 0x048fe4000f8e02ff */
        /* <DEDUP_REMOVED lines=288> */
.L_x_4664:
[----:B------:R-:W1:Y:S01]  /*73c0*/  LDCU.64 UR6, c[0x0][0x588] ;  /* 0x0000b100ff0677ac */ /* 0x000e620008000a00 */
[----:B------:R-:W-:Y:S01]  /*73d0*/  BSSY.RECONVERGENT B6, `(.L_x_4665) ;  /* 0x00000e5000067945 */ /* 0x000fe20003800200 */
[----:B------:R-:W-:-:S04]  /*73e0*/  UPRMT UR4, UR42, 0x9910, URZ ;  /* 0x000099102a047896 */ /* 0x000fc800080000ff */
[----:B------:R-:W-:Y:S01]  /*73f0*/  UISETP.GT.AND UP0, UPT, UR4, 0x9, UPT ;  /* 0x000000090400788c */ /* 0x000fe2000bf04270 */
[----:B-12---:R-:W-:-:S04]  /*7400*/  IADD3 R2, P0, PT, R0, UR6, RZ ;  /* 0x0000000600027c10 */ /* 0x006fc8000ff1e0ff */
        /* <DEDUP_REMOVED lines=13> */
.L_x_4669:
[----:B------:R-:W2:Y:S02]  /*74e0*/  LDG.E.U8 R2, desc[UR36][R2.64] ;  /* 0x0000002402027981 */ /* 0x000ea4000c1e1100 */
[----:B--2---:R-:W-:Y:S01]  /*74f0*/  I2FP.F32.U32 R4, R2 ;  /* 0x0000000200047245 */ /* 0x004fe20000201000 */
[----:B------:R-:W-:Y:S06]  /*7500*/  BRA `(.L_x_4671) ;  /* 0x0000000c00447947 */ /* 0x000fec0003800000 */
.L_x_4668:
        /* <DEDUP_REMOVED lines=9> */
.L_x_4673:
[----:B------:R-:W2:Y:S02]  /*75a0*/  LDG.E R2, desc[UR36][R2.64] ;  /* 0x0000002402027981 */ /* 0x000ea4000c1e1900 */
[----:B--2---:R-:W-:Y:S01]  /*75b0*/  I2FP.F32.S32 R4, R2 ;  /* 0x0000000200047245 */ /* 0x004fe20000201400 */
[----:B------:R-:W-:Y:S06]  /*75c0*/  BRA `(.L_x_4671) ;  /* 0x0000000c00147947 */ /* 0x000fec0003800000 */
.L_x_4672:
[----:B------:R-:W2:Y:S02]  /*75d0*/  LDG.E.U16 R2, desc[UR36][R2.64] ;  /* 0x0000002402027981 */ /* 0x000ea4000c1e1500 */
[----:B--2---:R2:W3:Y:S01]  /*75e0*/  I2F.S16 R4, R2 ;  /* 0x0000000200047306 */ /* 0x0044e20000101400 */
[----:B------:R-:W-:Y:S05]  /*75f0*/  BRA `(.L_x_4671) ;  /* 0x0000000c00087947 */ /* 0x000fea0003800000 */
.L_x_4667:
        /* <DEDUP_REMOVED lines=8> */
.L_x_4675:
[----:B------:R-:W2:Y:S02]  /*7680*/  LDG.E.U16 R2, desc[UR36][R2.64] ;  /* 0x0000002402027981 */ /* 0x000ea4000c1e1500 */
[----:B--2---:R-:W-:Y:S01]  /*7690*/  HADD2.F32 R4, -RZ, R2.H0_H0 ;  /* 0x20000002ff047230 */ /* 0x004fe20000004100 */
[----:B------:R-:W-:Y:S06]  /*76a0*/  BRA `(.L_x_4671) ;  /* 0x0000000800dc7947 */ /* 0x000fec0003800000 */
.L_x_4674:
        /* <DEDUP_REMOVED lines=8> */
.L_x_4677:
[----:B------:R-:W2:Y:S02]  /*7730*/  LDG.E.U16 R2, desc[UR36][R2.64] ;  /* 0x0000002402027981 */ /* 0x000ea4000c1e1500 */
[----:B--2---:R-:W-:Y:S01]  /*7740*/  HADD2.F32 R4, -RZ, R2.H0_H0 ;  /* 0x20000002ff047230 */ /* 0x004fe20000004100 */
[----:B------:R-:W-:Y:S06]  /*7750*/  BRA `(.L_x_4671) ;  /* 0x0000000800b07947 */ /* 0x000fec0003800000 */
.L_x_4676:
        /* <DEDUP_REMOVED lines=11> */
.L_x_4666:
        /* <DEDUP_REMOVED lines=12> */
.L_x_4680:
        /* <DEDUP_REMOVED lines=11> */
.L_x_4679:
        /* <DEDUP_REMOVED lines=25> */
.L_x_4682:
        /* <DEDUP_REMOVED lines=12> */
.L_x_4681:
[----:B------:R-:W2:Y:S02]  /*7bd0*/  LDG.E.U16 R2, desc[UR36][R2.64] ;  /* 0x0000002402027981 */ /* 0x000ea4000c1e1500 */
[----:B--2---:R-:W-:Y:S01]  /*7be0*/  IMAD.U32 R4, R2, 0x10000, RZ ;  /* 0x0001000002047824 */ /* 0x004fe200078e00ff */
[----:B------:R-:W-:Y:S06]  /*7bf0*/  BRA `(.L_x_4671) ;  /* 0x0000000400887947 */ /* 0x000fec0003800000 */
.L_x_4678:
        /* <DEDUP_REMOVED lines=11> */
.L_x_4685:
        /* <DEDUP_REMOVED lines=20> */
.L_x_4687:
[----:B------:R-:W-:Y:S05]  /*7df0*/  BSYNC.RECONVERGENT B0 ;  /* 0x0000000000007941 */ /* 0x000fea0003800200 */
.L_x_4686:
[----:B------:R-:W-:Y:S02]  /*7e00*/  SHF.L.U32 R0, R0, 0x14, RZ ;  /* 0x0000001400007819 */ /* 0x000fe400000006ff */
[----:B------:R-:W-:-:S04]  /*7e10*/  LEA R2, R2, 0x3b800000, 0x17 ;  /* 0x3b80000002027811 */ /* 0x000fc800078eb8ff */
[----:B------:R-:W-:Y:S01]  /*7e20*/  LOP3.LUT R4, R2, R0, R7, 0xfe, !PT ;  /* 0x0000000002047212 */ /* 0x000fe200078efe07 */
[----:B------:R-:W-:Y:S06]  /*7e30*/  BRA `(.L_x_4671) ;  /* 0x0000000000f87947 */ /* 0x000fec0003800000 */
.L_x_4684:
        /* <DEDUP_REMOVED lines=20> */
.L_x_4689:
[----:B------:R-:W-:Y:S05]  /*7f80*/  BSYNC.RECONVERGENT B0 ;  /* 0x0000000000007941 */ /* 0x000fea0003800200 */
.L_x_4688:
[----:B------:R-:W-:Y:S01]  /*7f90*/  IMAD.SHL.U32 R0, R0, 0x200000, RZ ;  /* 0x0020000000007824 */ /* 0x000fe200078e00ff */
[----:B------:R-:W-:-:S04]  /*7fa0*/  LEA R2, R2, 0x37800000, 0x17 ;  /* 0x3780000002027811 */ /* 0x000fc800078eb8ff */
[----:B------:R-:W-:Y:S01]  /*7fb0*/  LOP3.LUT R4, R2, R0, R7, 0xfe, !PT ;  /* 0x0000000002047212 */ /* 0x000fe200078efe07 */
[----:B------:R-:W-:Y:S06]  /*7fc0*/  BRA `(.L_x_4671) ;  /* 0x0000000000947947 */ /* 0x000fec0003800000 */
.L_x_4683:
        /* <DEDUP_REMOVED lines=14> */
.L_x_4670:
        /* <DEDUP_REMOVED lines=16> */
.L_x_4692:
[----:B------:R-:W-:Y:S01]  /*81b0*/  MOV R4, RZ ;  /* 0x000000ff00047202 */ /* 0x000fe20000000f00 */
[----:B------:R-:W-:Y:S06]  /*81c0*/  BRA `(.L_x_4671) ;  /* 0x0000000000147947 */ /* 0x000fec0003800000 */
.L_x_4691:
[----:B------:R-:W2:Y:S02]  /*81d0*/  LDG.E.64 R2, desc[UR36][R2.64] ;  /* 0x0000002402027981 */ /* 0x000ea4000c1e1b00 */
[----:B--2---:R0:W1:Y:S02]  /*81e0*/  I2F.U64 R4, R2 ;  /* 0x0000000200047312 */ /* 0x0040640000301000 */
[----:B01----:R-:W-:Y:S05]  /*81f0*/  BRA `(.L_x_4671) ;  /* 0x0000000000087947 */ /* 0x003fea0003800000 */
.L_x_4690:
[----:B------:R-:W2:Y:S02]  /*8200*/  LDG.E R2, desc[UR36][R2.64] ;  /* 0x0000002402027981 */ /* 0x000ea4000c1e1900 */
[----:B--2---:R-:W-:-:S07]  /*8210*/  I2FP.F32.U32 R4, R2 ;  /* 0x0000000200047245 */ /* 0x004fce0000201000 */
.L_x_4671:
[----:B------:R-:W-:Y:S05]  /*8220*/  BSYNC.RECONVERGENT B6 ;  /* 0x0000000000067941 */ /* 0x000fea0003800200 */
.L_x_4665:
[----:B------:R-:W0:Y:S01]  /*8230*/  LDCU.64 UR6, c[0x0][0x580] ;  /* 0x0000b000ff0677ac */ /* 0x000e220008000a00 */
[----:B-1-3-5:R-:W-:Y:S01]  /*8240*/  FSETP.GT.FTZ.AND P0, PT, R4, RZ, PT ;  /* 0x000000ff0400720b */ /* 0x02afe20003f14000 */
[----:B------:R-:W1:Y:S01]  /*8250*/  LDCU UR5, c[0x0][0x590] ;  /* 0x0000b200ff0577ac */ /* 0x000e620008000800 */
[----:B------:R-:W-:-:S04]  /*8260*/  UPRMT UR4, UR41, 0x9910, URZ ;  /* 0x0000991029047896 */ /* 0x000fc800080000ff */
        /* <DEDUP_REMOVED lines=16> */
.L_x_4696:
[----:B------:R-:W0:Y:S02]  /*8370*/  F2I.S64.TRUNC R4, R4 ;  /* 0x0000000400047311 */ /* 0x000e24000020d900 */
[----:B0-----:R-:W-:-:S05]  /*8380*/  IMAD.MOV.U32 R7, RZ, RZ, R4 ;  /* 0x000000ffff077224 */ /* 0x001fca00078e0004 */
[----:B------:R0:W-:Y:S01]  /*8390*/  STG.E.U8 desc[UR36][R2.64], R7 ;  /* 0x0000000702007986 */ /* 0x0001e2000c101124 */
[----:B------:R-:W-:Y:S05]  /*83a0*/  BRA `(.L_x_4698) ;  /* 0x0000000c00287947 */ /* 0x000fea0003800000 */
.L_x_4695:
        /* <DEDUP_REMOVED lines=9> */
.L_x_4700:
[----:B------:R-:W0:Y:S02]  /*8440*/  F2I.FTZ.TRUNC.NTZ R5, R4 ;  /* 0x0000000400057305 */ /* 0x000e24000021f100 */
[----:B0-----:R0:W-:Y:S01]  /*8450*/  STG.E desc[UR36][R2.64], R5 ;  /* 0x0000000502007986 */ /* 0x0011e2000c101924 */
[----:B------:R-:W-:Y:S05]  /*8460*/  BRA `(.L_x_4698) ;  /* 0x0000000800f87947 */ /* 0x000fea0003800000 */
.L_x_4699:
[----:B------:R-:W0:Y:S02]  /*8470*/  F2I.FTZ.TRUNC.NTZ R5, R4 ;  /* 0x0000000400057305 */ /* 0x000e24000021f100 */
[----:B0-----:R0:W-:Y:S01]  /*8480*/  STG.E.U16 desc[UR36][R2.64], R5 ;  /* 0x0000000502007986 */ /* 0x0011e2000c101524 */
[----:B------:R-:W-:Y:S05]  /*8490*/  BRA `(.L_x_4698) ;  /* 0x0000000800ec7947 */ /* 0x000fea0003800000 */
.L_x_4694:
        /* <DEDUP_REMOVED lines=8> */
.L_x_4702:
[----:B------:R-:W-:-:S05]  /*8520*/  F2FP.F16.F32.PACK_AB R4, RZ, R4 ;  /* 0x00000004ff04723e */ /* 0x000fca00000000ff */
[----:B------:R0:W-:Y:S01]  /*8530*/  STG.E.U16 desc[UR36][R2.64], R4 ;  /* 0x0000000402007986 */ /* 0x0001e2000c101524 */
[----:B------:R-:W-:Y:S05]  /*8540*/  BRA `(.L_x_4698) ;  /* 0x0000000800c07947 */ /* 0x000fea0003800000 */
.L_x_4701:
        /* <DEDUP_REMOVED lines=9> */
.L_x_4704:
[----:B------:R-:W-:-:S04]  /*85e0*/  F2FP.F16.F32.PACK_AB R5, RZ, R4 ;  /* 0x00000004ff05723e */ /* 0x000fc800000000ff */
[----:B------:R-:W-:-:S05]  /*85f0*/  PRMT R5, R5, 0x5410, RZ ;  /* 0x0000541005057816 */ /* 0x000fca00000000ff */
[----:B------:R0:W-:Y:S01]  /*8600*/  STG.E desc[UR36][R2.64], R5 ;  /* 0x0000000502007986 */ /* 0x0001e2000c101924 */
[----:B------:R-:W-:Y:S05]  /*8610*/  BRA `(.L_x_4698) ;  /* 0x00000008008c7947 */ /* 0x000fea0003800000 */
.L_x_4703:
[----:B------:R-:W-:-:S06]  /*8620*/  FMUL.FTZ R4, R4, 1 ;  /* 0x3f80000004047820 */ /* 0x000fcc0000410000 */
[----:B------:R-:W0:Y:S02]  /*8630*/  F2F.F64.F32 R4, R4 ;  /* 0x0000000400047310 */ /* 0x000e240000201800 */
[----:B0-----:R0:W-:Y:S01]  /*8640*/  STG.E.64 desc[UR36][R2.64], R4 ;  /* 0x0000000402007986 */ /* 0x0011e2000c101b24 */
[----:B------:R-:W-:Y:S05]  /*8650*/  BRA `(.L_x_4698) ;  /* 0x00000008007c7947 */ /* 0x000fea0003800000 */
.L_x_4693:
        /* <DEDUP_REMOVED lines=13> */
.L_x_4708:
        /* <DEDUP_REMOVED lines=16> */
.L_x_4711:
[----:B------:R-:W-:-:S04]  /*8830*/  SHF.R.U32.HI R4, RZ, 0x18, R4 ;  /* 0x00000018ff047819 */ /* 0x000fc80000011604 */
[----:B------:R-:W-:-:S04]  /*8840*/  LOP3.LUT R4, R5, 0x80, R4, 0xf8, !PT ;  /* 0x0000008005047812 */ /* 0x000fc800078ef804 */
[----:B------:R-:W-:-:S07]  /*8850*/  PRMT R0, R4, 0x7610, R0 ;  /* 0x0000761004007816 */ /* 0x000fce0000000000 */
.L_x_4710:
[----:B------:R-:W-:Y:S05]  /*8860*/  BSYNC.RECONVERGENT B0 ;  /* 0x0000000000007941 */ /* 0x000fea0003800200 */
.L_x_4709:
[----:B------:R0:W-:Y:S01]  /*8870*/  STG.E.U8 desc[UR36][R2.64], R0 ;  /* 0x0000000002007986 */ /* 0x0001e2000c101124 */
[----:B------:R-:W-:Y:S05]  /*8880*/  BRA `(.L_x_4698) ;  /* 0x0000000400f07947 */ /* 0x000fea0003800000 */
.L_x_4707:
        /* <DEDUP_REMOVED lines=16> */
.L_x_4714:
[----:B------:R-:W-:-:S04]  /*8990*/  SHF.R.U32.HI R4, RZ, 0x18, R4 ;  /* 0x00000018ff047819 */ /* 0x000fc80000011604 */
[----:B------:R-:W-:-:S04]  /*89a0*/  LOP3.LUT R5, R5, 0x80, R4, 0xf8, !PT ;  /* 0x0000008005057812 */ /* 0x000fc800078ef804 */
[----:B------:R-:W-:-:S07]  /*89b0*/  PRMT R0, R5, 0x7610, R0 ;  /* 0x0000761005007816 */ /* 0x000fce0000000000 */
.L_x_4713:
[----:B------:R-:W-:Y:S05]  /*89c0*/  BSYNC.RECONVERGENT B0 ;  /* 0x0000000000007941 */ /* 0x000fea0003800200 */
.L_x_4712:
[----:B------:R0:W-:Y:S01]  /*89d0*/  STG.E.U8 desc[UR36][R2.64], R0 ;  /* 0x0000000002007986 */ /* 0x0001e2000c101124 */
[----:B------:R-:W-:Y:S05]  /*89e0*/  BRA `(.L_x_4698) ;  /* 0x0000000400987947 */ /* 0x000fea0003800000 */
.L_x_4706:
        /* <DEDUP_REMOVED lines=21> */
.L_x_4716:
[----:B------:R-:W0:Y:S02]  /*8b40*/  F2I.U64.TRUNC R4, R4 ;  /* 0x0000000400047311 */ /* 0x000e24000020d800 */
[----:B0-----:R0:W-:Y:S01]  /*8b50*/  STG.E.64 desc[UR36][R2.64], R4 ;  /* 0x0000000402007986 */ /* 0x0011e2000c101b24 */
[----:B------:R-:W-:Y:S05]  /*8b60*/  BRA `(.L_x_4698) ;  /* 0x0000000400387947 */ /* 0x000fea0003800000 */
.L_x_4715:
[----:B------:R-:W0:Y:S02]  /*8b70*/  F2I.FTZ.U32.TRUNC.NTZ R5, R4 ;  /* 0x0000000400057305 */ /* 0x000e24000021f000 */
[----:B0-----:R0:W-:Y:S01]  /*8b80*/  STG.E desc[UR36][R2.64], R5 ;  /* 0x0000000502007986 */ /* 0x0011e2000c101924 */
[----:B------:R-:W-:Y:S05]  /*8b90*/  BRA `(.L_x_4698) ;  /* 0x00000004002c7947 */ /* 0x000fea0003800000 */
.L_x_4705:
        /* <DEDUP_REMOVED lines=10> */
.L_x_4718:
[----:B------:R-:W-:Y:S01]  /*8c40*/  FMUL.FTZ R4, R4, 1 ;  /* 0x3f80000004047820 */ /* 0x000fe20000410000 */
[----:B------:R-:W-:-:S05]  /*8c50*/  CS2R R6, SRZ ;  /* 0x0000000000067805 */ /* 0x000fca000001ff00 */
[----:B------:R-:W0:Y:S02]  /*8c60*/  F2F.F64.F32 R4, R4 ;  /* 0x0000000400047310 */ /* 0x000e240000201800 */
[----:B0-----:R4:W-:Y:S01]  /*8c70*/  STG.E.128 desc[UR36][R2.64], R4 ;  /* 0x0000000402007986 */ /* 0x0019e2000c101d24 */
[----:B------:R-:W-:Y:S05]  /*8c80*/  BRA `(.L_x_4698) ;  /* 0x0000000000f07947 */ /* 0x000fea0003800000 */
.L_x_4717:
[----:B------:R-:W-:-:S09]  /*8c90*/  UISETP.NE.AND UP0, UPT, UR4, 0xf, UPT ;  /* 0x0000000f0400788c */ /* 0x000fd2000bf05270 */
[----:B------:R-:W-:Y:S05]  /*8ca0*/  BRA.U !UP0, `(.L_x_4719) ;  /* 0x0000000108e07547 */ /* 0x000fea000b800000 */
[----:B------:R-:W-:-:S09]  /*8cb0*/  UISETP.NE.AND UP0, UPT, UR4, 0x17, UPT ;  /* 0x000000170400788c */ /* 0x000fd2000bf05270 */
[----:B------:R-:W-:Y:S05]  /*8cc0*/  BRA.U !UP0, `(.L_x_4720) ;  /* 0x00000001088c7547 */ /* 0x000fea000b800000 */
[----:B------:R-:W-:-:S09]  /*8cd0*/  UISETP.NE.AND UP0, UPT, UR4, 0x18, UPT ;  /* 0x000000180400788c */ /* 0x000fd2000bf05270 */
[----:B------:R-:W-:Y:S05]  /*8ce0*/  BRA.U !UP0, `(.L_x_4721) ;  /* 0x0000000108447547 */ /* 0x000fea000b800000 */
.L_x_4697:
        /* <DEDUP_REMOVED lines=16> */
.L_x_4722:
[----:B------:R-:W-:Y:S05]  /*8df0*/  BRA `(.L_x_4698) ;  /* 0x0000000000947947 */ /* 0x000fea0003800000 */
.L_x_4721:
        /* <DEDUP_REMOVED lines=12> */
.L_x_4724:
[----:B------:R-:W-:Y:S05]  /*8ec0*/  BSYNC.RECONVERGENT B0 ;  /* 0x0000000000007941 */ /* 0x000fea0003800200 */
.L_x_4723:
[----:B------:R-:W-:-:S05]  /*8ed0*/  LOP3.LUT R5, R0, 0x80, R7, 0xf8, !PT ;  /* 0x0000008000057812 */ /* 0x000fca00078ef807 */
[----:B------:R2:W-:Y:S01]  /*8ee0*/  STG.E.U8 desc[UR36][R2.64], R5 ;  /* 0x0000000502007986 */ /* 0x0005e2000c101124 */
[----:B------:R-:W-:Y:S05]  /*8ef0*/  BRA `(.L_x_4698) ;  /* 0x0000000000547947 */ /* 0x000fea0003800000 */
.L_x_4720:
        /* <DEDUP_REMOVED lines=11> */
.L_x_4726:
[----:B------:R-:W-:Y:S01]  /*8fb0*/  IMAD.MOV.U32 R0, RZ, RZ, 0x7f ;  /* 0x0000007fff007424 */ /* 0x000fe200078e00ff */
[----:B------:R-:W-:-:S04]  /*8fc0*/  ISETP.GT.U32.AND P0, PT, R6, 0x7f800000, PT ;  /* 0x7f8000000600780c */ /* 0x000fc80003f04070 */
[----:B------:R-:W-:-:S09]  /*8fd0*/  SEL R0, R0, 0x7c, P0 ;  /* 0x0000007c00007807 */ /* 0x000fd20000000000 */
.L_x_4727:
[----:B------:R-:W-:Y:S05]  /*8fe0*/  BSYNC.RECONVERGENT B0 ;  /* 0x0000000000007941 */ /* 0x000fea0003800200 */
.L_x_4725:
[----:B------:R-:W-:-:S04]  /*8ff0*/  SHF.R.U32.HI R5, RZ, 0x18, R4 ;  /* 0x00000018ff057819 */ /* 0x000fc80000011604 */
[----:B------:R-:W-:-:S05]  /*9000*/  LOP3.LUT R5, R0, 0x80, R5, 0xf8, !PT ;  /* 0x0000008000057812 */ /* 0x000fca00078ef805 */
[----:B------:R1:W-:Y:S01]  /*9010*/  STG.E.U8 desc[UR36][R2.64], R5 ;  /* 0x0000000502007986 */ /* 0x0003e2000c101124 */
[----:B------:R-:W-:Y:S05]  /*9020*/  BRA `(.L_x_4698) ;  /* 0x0000000000087947 */ /* 0x000fea0003800000 */
.L_x_4719:
[----:B------:R-:W-:-:S05]  /*9030*/  F2FP.BF16.F32.PACK_AB R4, RZ, R4 ;  /* 0x00000004ff04723e */ /* 0x000fca00000010ff */
[----:B------:R0:W-:Y:S02]  /*9040*/  STG.E.U16 desc[UR36][R2.64], R4 ;  /* 0x0000000402007986 */ /* 0x0001e4000c101524 */
.L_x_4698:
[----:B------:R-:W-:-:S07]  /*9050*/  IADD3 R17, PT, PT, R17, 0x80, RZ ;  /* 0x0000008011117810 */ /* 0x000fce0007ffe0ff */
.L_x_4663:
[----:B------:R-:W-:Y:S05]  /*9060*/  BSYNC.RECONVERGENT B7 ;  /* 0x0000000000077941 */ /* 0x000fea0003800200 */
.L_x_4662:
[----:B------:R-:W5:Y:S02]  /*9070*/  LDCU UR4, c[0x0][0x380] ;  /* 0x00007000ff0477ac */ /* 0x000f640008000800 */
[----:B-----5:R-:W-:-:S13]  /*9080*/  ISETP.GE.AND P0, PT, R17, UR4, PT ;  /* 0x0000000411007c0c */ /* 0x020fda000bf06270 */
[----:B------:R-:W-:Y:S05]  /*9090*/  @P0 EXIT ;  /* 0x000000000000094d */ /* 0x000fea0003800000 */
[----:B------:R-:W5:Y:S01]  /*90a0*/  LDCU UR4, c[0x0][0x388] ;  /* 0x00007100ff0477ac */ /* 0x000f620008000800 */
[----:B0--34-:R-:W-:Y:S02]  /*90b0*/  IMAD.MOV.U32 R0, RZ, RZ, RZ ;  /* 0x000000ffff007224 */ /* 0x019fe400078e00ff */
[----:B------:R-:W-:Y:S01]  /*90c0*/  IMAD.MOV.U32 R16, RZ, RZ, RZ ;  /* 0x000000ffff107224 */ /* 0x000fe200078e00ff */
[----:B-----5:R-:W-:-:S09]  /*90d0*/  UISETP.NE.AND UP0, UPT, UR4, URZ, UPT ;  /* 0x000000ff0400728c */ /* 0x020fd2000bf05270 */
[----:B------:R-:W-:Y:S05]  /*90e0*/  BRA.U !UP0, `(.L_x_4728) ;  /* 0x0000001108a87547 */ /* 0x000fea000b800000 */
[----:B------:R-:W1:Y:S01]  /*90f0*/  LDCU.64 UR4, c[0x0][0x390] ;  /* 0x00007200ff0477ac */ /* 0x000e620008000a00 */
[----:B------:R-:W-:Y:S01]  /*9100*/  MOV R16, RZ ;  /* 0x000000ff00107202 */ /* 0x000fe20000000f00 */
[----:B------:R-:W0:Y:S01]  /*9110*/  LDCU UR6, c[0x0][0x38c] ;  /* 0x00007180ff0677ac */ /* 0x000e220008000800 */
[----:B------:R-:W3:Y:S01]  /*9120*/  LDCU.64 UR8, c[0x0][0x4b8] ;  /* 0x00009700ff0877ac */ /* 0x000ee20008000a00 */
[----:B------:R-:W-:Y:S02]  /*9130*/  UISETP.NE.AND UP0, UPT, UR40, URZ, UPT ;  /* 0x000000ff2800728c */ /* 0x000fe4000bf05270 */
        /* <DEDUP_REMOVED lines=293> */
.L_x_4728:
[----:B------:R-:W1:Y:S01]  /*a390*/  LDCU.128 UR8, c[0x0][0x580] ;  /* 0x0000b000ff0877ac */ /* 0x000e620008000c00 */
[----:B------:R-:W-:Y:S01]  /*a3a0*/  BSSY.RECONVERGENT B6, `(.L_x_4729) ;  /* 0x00000e7000067945 */ /* 0x000fe20003800200 */
[----:B------:R-:W-:-:S04]  /*a3b0*/  UPRMT UR4, UR42, 0x9910, URZ ;  /* 0x000099102a047896 */ /* 0x000fc800080000ff */
[----:B------:R-:W-:Y:S01]  /*a3c0*/  UISETP.GT.AND UP0, UPT, UR4, 0x9, UPT ;  /* 0x000000090400788c */ /* 0x000fe2000bf04270 */
[----:B-12---:R-:W-:Y:S02]  /*a3d0*/  IADD3 R2, P1, PT, R0, UR10, RZ ;  /* 0x0000000a00027c10 */ /* 0x006fe4000ff3e0ff */
[----:B------:R-:W-:-:S03]  /*a3e0*/  IADD3 R16, P0, PT, R16, UR8, RZ ;  /* 0x0000000810107c10 */ /* 0x000fc6000ff1e0ff */
        /* <DEDUP_REMOVED lines=14> */
.L_x_4733:
[----:B------:R-:W2:Y:S02]  /*a4d0*/  LDG.E.U8 R0, desc[UR36][R2.64] ;  /* 0x0000002402007981 */ /* 0x000ea4000c1e1100 */
[----:B--2---:R-:W-:Y:S01]  /*a4e0*/  I2FP.F32.U32 R0, R0 ;  /* 0x0000000000007245 */ /* 0x004fe20000201000 */
[----:B------:R-:W-:Y:S06]  /*a4f0*/  BRA `(.L_x_4735) ;  /* 0x0000000c00447947 */ /* 0x000fec0003800000 */
.L_x_4732:
        /* <DEDUP_REMOVED lines=9> */
.L_x_4737:
[----:B------:R-:W2:Y:S02]  /*a590*/  LDG.E R0, desc[UR36][R2.64] ;  /* 0x0000002402007981 */ /* 0x000ea4000c1e1900 */
[----:B--2---:R-:W-:Y:S01]  /*a5a0*/  I2FP.F32.S32 R0, R0 ;  /* 0x0000000000007245 */ /* 0x004fe20000201400 */
[----:B------:R-:W-:Y:S06]  /*a5b0*/  BRA `(.L_x_4735) ;  /* 0x0000000c00147947 */ /* 0x000fec0003800000 */
.L_x_4736:
[----:B------:R-:W2:Y:S02]  /*a5c0*/  LDG.E.U16 R0, desc[UR36][R2.64] ;  /* 0x0000002402007981 */ /* 0x000ea4000c1e1500 */
[----:B--2---:R-:W4:Y:S01]  /*a5d0*/  I2F.S16 R0, R0 ;  /* 0x0000000000007306 */ /* 0x004f220000101400 */
[----:B------:R-:W-:Y:S05]  /*a5e0*/  BRA `(.L_x_4735) ;  /* 0x0000000c00087947 */ /* 0x000fea0003800000 */
.L_x_4731:
        /* <DEDUP_REMOVED lines=8> */
.L_x_4739:
[----:B------:R-:W2:Y:S02]  /*a670*/  LDG.E.U16 R0, desc[UR36][R2.64] ;  /* 0x0000002402007981 */ /* 0x000ea4000c1e1500 */
[----:B--2---:R-:W-:Y:S01]  /*a680*/  HADD2.F32 R0, -RZ, R0.H0_H0 ;  /* 0x20000000ff007230 */ /* 0x004fe20000004100 */
[----:B------:R-:W-:Y:S06]  /*a690*/  BRA `(.L_x_4735) ;  /* 0x0000000800dc7947 */ /* 0x000fec0003800000 */
.L_x_4738:
        /* <DEDUP_REMOVED lines=8> */
.L_x_4741:
[----:B------:R-:W2:Y:S02]  /*a720*/  LDG.E.U16 R0, desc[UR36][R2.64] ;  /* 0x0000002402007981 */ /* 0x000ea4000c1e1500 */
[----:B--2---:R-:W-:Y:S01]  /*a730*/  HADD2.F32 R0, -RZ, R0.H0_H0 ;  /* 0x20000000ff007230 */ /* 0x004fe20000004100 */
[----:B------:R-:W-:Y:S06]  /*a740*/  BRA `(.L_x_4735) ;  /* 0x0000000800b07947 */ /* 0x000fec0003800000 */
.L_x_4740:
        /* <DEDUP_REMOVED lines=11> */
.L_x_4730:
        /* <DEDUP_REMOVED lines=12> */
.L_x_4744:
        /* <DEDUP_REMOVED lines=11> */
.L_x_4743:
        /* <DEDUP_REMOVED lines=25> */
.L_x_4746:
        /* <DEDUP_REMOVED lines=12> */
.L_x_4745:
[----:B------:R-:W2:Y:S02]  /*abc0*/  LDG.E.U16 R0, desc[UR36][R2.64] ;  /* 0x0000002402007981 */ /* 0x000ea4000c1e1500 */
[----:B--2---:R-:W-:Y:S01]  /*abd0*/  IMAD.U32 R0, R0, 0x10000, RZ ;  /* 0x0001000000007824 */ /* 0x004fe200078e00ff */
[----:B------:R-:W-:Y:S06]  /*abe0*/  BRA `(.L_x_4735) ;  /* 0x0000000400887947 */ /* 0x000fec0003800000 */
.L_x_4742:
        /* <DEDUP_REMOVED lines=11> */
.L_x_4749:
        /* <DEDUP_REMOVED lines=20> */
.L_x_4751:
[----:B------:R-:W-:Y:S05]  /*ade0*/  BSYNC.RECONVERGENT B0 ;  /* 0x0000000000007941 */ /* 0x000fea0003800200 */
.L_x_4750:
[----:B------:R-:W-:Y:S02]  /*adf0*/  SHF.L.U32 R0, R0, 0x14, RZ ;  /* 0x0000001400007819 */ /* 0x000fe400000006ff */
[----:B------:R-:W-:-:S04]  /*ae00*/  LEA R2, R2, 0x3b800000, 0x17 ;  /* 0x3b80000002027811 */ /* 0x000fc800078eb8ff */
[----:B------:R-:W-:Y:S01]  /*ae10*/  LOP3.LUT R0, R2, R0, R7, 0xfe, !PT ;  /* 0x0000000002007212 */ /* 0x000fe200078efe07 */
[----:B------:R-:W-:Y:S06]  /*ae20*/  BRA `(.L_x_4735) ;  /* 0x0000000000f87947 */ /* 0x000fec0003800000 */
.L_x_4748:
        /* <DEDUP_REMOVED lines=20> */
.L_x_4753:
[----:B------:R-:W-:Y:S05]  /*af70*/  BSYNC.RECONVERGENT B0 ;  /* 0x0000000000007941 */ /* 0x000fea0003800200 */
.L_x_4752:
[----:B------:R-:W-:Y:S01]  /*af80*/  IMAD.SHL.U32 R0, R0, 0x200000, RZ ;  /* 0x0020000000007824 */ /* 0x000fe200078e00ff */
[----:B------:R-:W-:-:S04]  /*af90*/  LEA R2, R2, 0x37800000, 0x17 ;  /* 0x3780000002027811 */ /* 0x000fc800078eb8ff */
[----:B------:R-:W-:Y:S01]  /*afa0*/  LOP3.LUT R0, R2, R0, R7, 0xfe, !PT ;  /* 0x0000000002007212 */ /* 0x000fe200078efe07 */
[----:B------:R-:W-:Y:S06]  /*afb0*/  BRA `(.L_x_4735) ;  /* 0x0000000000947947 */ /* 0x000fec0003800000 */
.L_x_4747:
        /* <DEDUP_REMOVED lines=11> */
[----:B------:R-:W-:Y:S01]  /*b070*/  @!P0 IMAD.MOV.U32 R0, RZ, RZ, 0x7f800001 ;  /* 0x7f800001ff008424 */ /* 0x000fe200078e00ff */
[----:B------:R-:W-:Y:S01]  /*b080*/  @P0 SHF.L.U32 R0, R2, 0x17, RZ ;  /* 0x0000001702000819 */ /* 0x000fe200000006ff */
[----:B------:R-:W-:Y:S06]  /*b090*/  BRA `(.L_x_4735) ;  /* 0x00000000005c7947 */ /* 0x000fec0003800000 */
.L_x_4734:
        /* <DEDUP_REMOVED lines=10> */
[----:B---3--:R-:W-:Y:S01]  /*b140*/  IMAD.U32 R6, RZ, RZ, UR6 ;  /* 0x00000006ff067e24 */ /* 0x008fe2000f8e00ff */
[----:B------:R-:W-:Y:S01]  /*b150*/  MOV R7, UR7 ;  /* 0x0000000700077c02 */ /* 0x000fe20008000f00 */
[----:B----4-:R-:W-:Y:S01]  /*b160*/  IMAD.U32 R10, RZ, RZ, UR8 ;  /* 0x00000008ff0a7e24 */ /* 0x010fe2000f8e00ff */
[----:B-1----:R-:W-:-:S07]  /*b170*/  MOV R11, UR9 ;  /* 0x00000009000b7c02 */ /* 0x002fce0008000f00 */
[----:B------:R-:W-:-:S07]  /*b180*/  LEPC R20, `(.L_x_4756) ;  /* 0x000000001014794e */ /* 0x000fce0000000000 */
[----:B--2---:R-:W-:Y:S05]  /*b190*/  CALL.ABS.NOINC R2 ;  /* 0x0000000002007343 */ /* 0x004fea0003c00000 */
.L_x_4756:
[----:B------:R-:W-:Y:S01]  /*b1a0*/  MOV R0, RZ ;  /* 0x000000ff00007202 */ /* 0x000fe20000000f00 */
[----:B------:R-:W-:Y:S06]  /*b1b0*/  BRA `(.L_x_4735) ;  /* 0x0000000000147947 */ /* 0x000fec0003800000 */
.L_x_4755:
[----:B------:R-:W2:Y:S02]  /*b1c0*/  LDG.E.64 R2, desc[UR36][R2.64] ;  /* 0x0000002402027981 */ /* 0x000ea4000c1e1b00 */
[----:B--2---:R0:W1:Y:S02]  /*b1d0*/  I2F.U64 R0, R2 ;  /* 0x0000000200007312 */ /* 0x0040640000301000 */
[----:B01----:R-:W-:Y:S05]  /*b1e0*/  BRA `(.L_x_4735) ;  /* 0x0000000000087947 */ /* 0x003fea0003800000 */
.L_x_4754:
[----:B------:R-:W2:Y:S02]  /*b1f0*/  LDG.E R0, desc[UR36][R2.64] ;  /* 0x0000002402007981 */ /* 0x000ea4000c1e1900 */
[----:B--2---:R-:W-:-:S07]  /*b200*/  I2FP.F32.U32 R0, R0 ;  /* 0x0000000000007245 */ /* 0x004fce0000201000 */
.L_x_4735:
[----:B------:R-:W-:Y:S05]  /*b210*/  BSYNC.RECONVERGENT B6 ;  /* 0x0000000000067941 */ /* 0x000fea0003800200 */
.L_x_4729:
[----:B------:R-:W0:Y:S02]  /*b220*/  LDCU UR5, c[0x0][0x590] ;  /* 0x0000b200ff0577ac */ /* 0x000e240008000800 */
[----:B012345:R-:W-:Y:S01]  /*b230*/  IMAD.MOV.U32 R2, RZ, RZ, R0 ;  /* 0x000000ffff027224 */ /* 0x03ffe200078e0000 */
[----:B------:R-:W-:-:S04]  /*b240*/  UPRMT UR4, UR41, 0x9910, URZ ;  /* 0x0000991029047896 */ /* 0x000fc800080000ff */
[----:B------:R-:W-:Y:S01]  /*b250*/  FSETP.GT.FTZ.AND P0, PT, R2, RZ, PT ;  /* 0x000000ff0200720b */ /* 0x000fe20003f14000 */
[----:B------:R-:W-:-:S12]  /*b260*/  UISETP.GT.AND UP0, UPT, UR4, 0x9, UPT ;  /* 0x000000090400788c */ /* 0x000fd8000bf04270 */
[----:B------:R-:W-:Y:S01]  /*b270*/  @!P0 FMUL.FTZ R2, R2, UR5 ;  /* 0x0000000502028c20 */ /* 0x000fe20008410000 */
        /* <DEDUP_REMOVED lines=12> */
.L_x_4760:
[----:B------:R-:W0:Y:S02]  /*b340*/  F2I.S64.TRUNC R2, R2 ;  /* 0x0000000200027311 */ /* 0x000e24000020d900 */
[----:B0-----:R-:W-:-:S05]  /*b350*/  MOV R5, R2 ;  /* 0x0000000200057202 */ /* 0x001fca0000000f00 */
[----:B------:R-:W-:Y:S01]  /*b360*/  STG.E.U8 desc[UR36][R16.64], R5 ;  /* 0x0000000510007986 */ /* 0x000fe2000c101124 */
[----:B------:R-:W-:Y:S05]  /*b370*/  EXIT ;  /* 0x000000000000794d */ /* 0x000fea0003800000 */
.L_x_4759:
        /* <DEDUP_REMOVED lines=9> */
.L_x_4763:
[----:B------:R-:W0:Y:S02]  /*b410*/  F2I.FTZ.TRUNC.NTZ R3, R2 ;  /* 0x0000000200037305 */ /* 0x000e24000021f100 */
[----:B0-----:R-:W-:Y:S01]  /*b420*/  STG.E desc[UR36][R16.64], R3 ;  /* 0x0000000310007986 */ /* 0x001fe2000c101924 */
[----:B------:R-:W-:Y:S05]  /*b430*/  EXIT ;  /* 0x000000000000794d */ /* 0x000fea0003800000 */
.L_x_4762:
[----:B------:R-:W0:Y:S02]  /*b440*/  F2I.FTZ.TRUNC.NTZ R3, R2 ;  /* 0x0000000200037305 */ /* 0x000e24000021f100 */
[----:B0-----:R-:W-:Y:S01]  /*b450*/  STG.E.U16 desc[UR36][R16.64], R3 ;  /* 0x0000000310007986 */ /* 0x001fe2000c101524 */
[----:B------:R-:W-:Y:S05]  /*b460*/  EXIT ;  /* 0x000000000000794d */ /* 0x000fea0003800000 */
.L_x_4758:
        /* <DEDUP_REMOVED lines=8> */
.L_x_4765:
[----:B------:R-:W-:-:S05]  /*b4f0*/  F2FP.F16.F32.PACK_AB R2, RZ, R2 ;  /* 0x00000002ff02723e */ /* 0x000fca00000000ff */
[----:B------:R-:W-:Y:S01]  /*b500*/  STG.E.U16 desc[UR36][R16.64], R2 ;  /* 0x0000000210007986 */ /* 0x000fe2000c101524 */
[----:B------:R-:W-:Y:S05]  /*b510*/  EXIT ;  /* 0x000000000000794d */ /* 0x000fea0003800000 */
.L_x_4764:
        /* <DEDUP_REMOVED lines=9> */
.L_x_4767:
[----:B------:R-:W-:-:S04]  /*b5b0*/  F2FP.F16.F32.PACK_AB R3, RZ, R2 ;  /* 0x00000002ff03723e */ /* 0x000fc800000000ff */
[----:B------:R-:W-:-:S05]  /*b5c0*/  PRMT R3, R3, 0x5410, RZ ;  /* 0x0000541003037816 */ /* 0x000fca00000000ff */
[----:B------:R-:W-:Y:S01]  /*b5d0*/  STG.E desc[UR36][R16.64], R3 ;  /* 0x0000000310007986 */ /* 0x000fe2000c101924 */
[----:B------:R-:W-:Y:S05]  /*b5e0*/  EXIT ;  /* 0x000000000000794d */ /* 0x000fea0003800000 */
.L_x_4766:
[----:B------:R-:W-:-:S06]  /*b5f0*/  FMUL.FTZ R2, R2, 1 ;  /* 0x3f80000002027820 */ /* 0x000fcc0000410000 */
[----:B------:R-:W0:Y:S02]  /*b600*/  F2F.F64.F32 R2, R2 ;  /* 0x0000000200027310 */ /* 0x000e240000201800 */
[----:B0-----:R-:W-:Y:S01]  /*b610*/  STG.E.64 desc[UR36][R16.64], R2 ;  /* 0x0000000210007986 */ /* 0x001fe2000c101b24 */
[----:B------:R-:W-:Y:S05]  /*b620*/  EXIT ;  /* 0x000000000000794d */ /* 0x000fea0003800000 */
.L_x_4757:
        /* <DEDUP_REMOVED lines=13> */
.L_x_4771:
        /* <DEDUP_REMOVED lines=16> */
.L_x_4774:
[----:B------:R-:W-:-:S04]  /*b800*/  SHF.R.U32.HI R2, RZ, 0x18, R2 ;  /* 0x00000018ff027819 */ /* 0x000fc80000011602 */
[----:B------:R-:W-:-:S04]  /*b810*/  LOP3.LUT R2, R3, 0x80, R2, 0xf8, !PT ;  /* 0x0000008003027812 */ /* 0x000fc800078ef802 */
[----:B------:R-:W-:-:S07]  /*b820*/  PRMT R8, R2, 0x7610, R8 ;  /* 0x0000761002087816 */ /* 0x000fce0000000008 */
.L_x_4773:
[----:B------:R-:W-:Y:S05]  /*b830*/  BSYNC.RECONVERGENT B0 ;  /* 0x0000000000007941 */ /* 0x000fea0003800200 */
.L_x_4772:
[----:B------:R-:W-:Y:S01]  /*b840*/  STG.E.U8 desc[UR36][R16.64], R8 ;  /* 0x0000000810007986 */ /* 0x000fe2000c101124 */
[----:B------:R-:W-:Y:S05]  /*b850*/  EXIT ;  /* 0x000000000000794d */ /* 0x000fea0003800000 */
.L_x_4770:
        /* <DEDUP_REMOVED lines=16> */
.L_x_4777:
[----:B------:R-:W-:-:S04]  /*b960*/  SHF.R.U32.HI R2, RZ, 0x18, R2 ;  /* 0x00000018ff027819 */ /* 0x000fc80000011602 */
[----:B------:R-:W-:-:S04]  /*b970*/  LOP3.LUT R3, R3, 0x80, R2, 0xf8, !PT ;  /* 0x0000008003037812 */ /* 0x000fc800078ef802 */
[----:B------:R-:W-:-:S07]  /*b980*/  PRMT R8, R3, 0x7610, R8 ;  /* 0x0000761003087816 */ /* 0x000fce0000000008 */
.L_x_4776:
[----:B------:R-:W-:Y:S05]  /*b990*/  BSYNC.RECONVERGENT B0 ;  /* 0x0000000000007941 */ /* 0x000fea0003800200 */
.L_x_4775:
[----:B------:R-:W-:Y:S01]  /*b9a0*/  STG.E.U8 desc[UR36][R16.64], R8 ;  /* 0x0000000810007986 */ /* 0x000fe2000c101124 */
[----:B------:R-:W-:Y:S05]  /*b9b0*/  EXIT ;  /* 0x000000000000794d */ /* 0x000fea0003800000 */
.L_x_4769:
        /* <DEDUP_REMOVED lines=21> */
.L_x_4779:
[----:B------:R-:W0:Y:S02]  /*bb10*/  F2I.U64.TRUNC R2, R2 ;  /* 0x0000000200027311 */ /* 0x000e24000020d800 */
[----:B0-----:R-:W-:Y:S01]  /*bb20*/  STG.E.64 desc[UR36][R16.64], R2 ;  /* 0x0000000210007986 */ /* 0x001fe2000c101b24 */
[----:B------:R-:W-:Y:S05]  /*bb30*/  EXIT ;  /* 0x000000000000794d */ /* 0x000fea0003800000 */
.L_x_4778:
[----:B------:R-:W0:Y:S02]  /*bb40*/  F2I.FTZ.U32.TRUNC.NTZ R3, R2 ;  /* 0x0000000200037305 */ /* 0x000e24000021f000 */
[----:B0-----:R-:W-:Y:S01]  /*bb50*/  STG.E desc[UR36][R16.64], R3 ;  /* 0x0000000310007986 */ /* 0x001fe2000c101924 */
[----:B------:R-:W-:Y:S05]  /*bb60*/  EXIT ;  /* 0x000000000000794d */ /* 0x000fea0003800000 */
.L_x_4768:
        /* <DEDUP_REMOVED lines=10> */
.L_x_4781:
[----:B------:R-:W-:Y:S01]  /*bc10*/  FMUL.FTZ R4, R2, 1 ;  /* 0x3f80000002047820 */ /* 0x000fe20000410000 */
[----:B------:R-:W-:-:S05]  /*bc20*/  CS2R R6, SRZ ;  /* 0x0000000000067805 */ /* 0x000fca000001ff00 */
[----:B------:R-:W0:Y:S02]  /*bc30*/  F2F.F64.F32 R4, R4 ;  /* 0x0000000400047310 */ /* 0x000e240000201800 */
[----:B0-----:R-:W-:Y:S01]  /*bc40*/  STG.E.128 desc[UR36][R16.64], R4 ;  /* 0x0000000410007986 */ /* 0x001fe2000c101d24 */
[----:B------:R-:W-:Y:S05]  /*bc50*/  EXIT ;  /* 0x000000000000794d */ /* 0x000fea0003800000 */
.L_x_4780:
[----:B------:R-:W-:-:S09]  /*bc60*/  UISETP.NE.AND UP0, UPT, UR4, 0xf, UPT ;  /* 0x0000000f0400788c */ /* 0x000fd2000bf05270 */
[----:B------:R-:W-:Y:S05]  /*bc70*/  BRA.U !UP0, `(.L_x_4782) ;  /* 0x0000000108e07547 */ /* 0x000fea000b800000 */
[----:B------:R-:W-:-:S09]  /*bc80*/  UISETP.NE.AND UP0, UPT, UR4, 0x17, UPT ;  /* 0x000000170400788c */ /* 0x000fd2000bf05270 */
[----:B------:R-:W-:Y:S05]  /*bc90*/  BRA.U !UP0, `(.L_x_4783) ;  /* 0x00000001088c7547 */ /* 0x000fea000b800000 */
[----:B------:R-:W-:-:S09]  /*bca0*/  UISETP.NE.AND UP0, UPT, UR4, 0x18, UPT ;  /* 0x000000180400788c */ /* 0x000fd2000bf05270 */
[----:B------:R-:W-:Y:S05]  /*bcb0*/  BRA.U !UP0, `(.L_x_4784) ;  /* 0x0000000108447547 */ /* 0x000fea000b800000 */
.L_x_4761:
        /* <DEDUP_REMOVED lines=16> */
.L_x_4785:
[----:B------:R-:W-:Y:S05]  /*bdc0*/  EXIT ;  /* 0x000000000000794d */ /* 0x000fea0003800000 */
.L_x_4784:
        /* <DEDUP_REMOVED lines=12> */
.L_x_4787:
[----:B------:R-:W-:Y:S05]  /*be90*/  BSYNC.RECONVERGENT B0 ;  /* 0x0000000000007941 */ /* 0x000fea0003800200 */
.L_x_4786:
[----:B------:R-:W-:-:S05]  /*bea0*/  LOP3.LUT R3, R0, 0x80, R5, 0xf8, !PT ;  /* 0x0000008000037812 */ /* 0x000fca00078ef805 */
[----:B------:R-:W-:Y:S01]  /*beb0*/  STG.E.U8 desc[UR36][R16.64], R3 ;  /* 0x0000000310007986 */ /* 0x000fe2000c101124 */
[----:B------:R-:W-:Y:S05]  /*bec0*/  EXIT ;  /* 0x000000000000794d */ /* 0x000fea0003800000 */
.L_x_4783:
        /* <DEDUP_REMOVED lines=11> */
.L_x_4789:
[----:B------:R-:W-:Y:S01]  /*bf80*/  HFMA2 R0, -RZ, RZ, 0, 7.569789886474609375e-06 ;  /* 0x0000007fff007431 */ /* 0x000fe200000001ff */
[----:B------:R-:W-:-:S04]  /*bf90*/  ISETP.GT.U32.AND P0, PT, R4, 0x7f800000, PT ;  /* 0x7f8000000400780c */ /* 0x000fc80003f04070 */
[----:B------:R-:W-:-:S09]  /*bfa0*/  SEL R0, R0, 0x7c, P0 ;  /* 0x0000007c00007807 */ /* 0x000fd20000000000 */
.L_x_4790:
[----:B------:R-:W-:Y:S05]  /*bfb0*/  BSYNC.RECONVERGENT B0 ;  /* 0x0000000000007941 */ /* 0x000fea0003800200 */
.L_x_4788:
[----:B------:R-:W-:-:S04]  /*bfc0*/  SHF.R.U32.HI R3, RZ, 0x18, R2 ;  /* 0x00000018ff037819 */ /* 0x000fc80000011602 */
[----:B------:R-:W-:-:S05]  /*bfd0*/  LOP3.LUT R3, R0, 0x80, R3, 0xf8, !PT ;  /* 0x0000008000037812 */ /* 0x000fca00078ef803 */
[----:B------:R-:W-:Y:S01]  /*bfe0*/  STG.E.U8 desc[UR36][R16.64], R3 ;  /* 0x0000000310007986 */ /* 0x000fe2000c101124 */
[----:B------:R-:W-:Y:S05]  /*bff0*/  EXIT ;  /* 0x000000000000794d */ /* 0x000fea0003800000 */
.L_x_4782:
[----:B------:R-:W-:-:S05]  /*c000*/  F2FP.BF16.F32.PACK_AB R2, RZ, R2 ;  /* 0x00000002ff02723e */ /* 0x000fca00000010ff */
[----:B------:R-:W-:Y:S01]  /*c010*/  STG.E.U16 desc[UR36][R16.64], R2 ;  /* 0x0000000210007986 */ /* 0x000fe2000c101524 */
[----:B------:R-:W-:Y:S05]  /*c020*/  EXIT ;  /* 0x000000000000794d */ /* 0x000fea0003800000 */
.L_x_4791:
        /* <DEDUP_REMOVED lines=13> */
.L_x_5694:


//--------------------- .text._ZN2at6native27unrolled_elementwise_kernelIZZZNS0_66_GLOBAL__N__d53a5ca4_28_ActivationLeakyReluKernel_cu_9e10b42f_310617leaky_relu_kernelERNS_18TensorIteratorBaseERKN3c106ScalarEENKUlvE_clEvENKUlvE0_clEvEUlfE_St5arrayIPcLm2EELi4E23TrivialOffsetCalculatorILi1EjESG_NS0_6memory12LoadWithCastILi1EEENSH_13StoreWithCastILi1EEEEEviT_T0_T2_T3_T4_T5_ --------------------------
	.section	.text._ZN2at6native27unrolled_elementwise_kernelIZZZNS0_66_GLOBAL__N__d53a5ca4_28_ActivationLeakyReluKernel_cu_9e10b42f_310617leaky_relu_kernelERNS_18TensorIteratorBaseERKN3c106ScalarEENKUlvE_clEvENKUlvE0_clEvEUlfE_St5arrayIPcLm2EELi4E23TrivialOffsetCalculatorILi1EjESG_NS0_6memory12LoadWithCastILi1EEENSH_13StoreWithCastILi1EEEEEviT_T0_T2_T3_T4_T5_,"ax",@progbits
	.align	128
        .global         _ZN2at6native27unrolled_elementwise_kernelIZZZNS0_66_GLOBAL__N__d53a5ca4_28_ActivationLeakyReluKernel_cu_9e10b42f_310617leaky_relu_kernelERNS_18TensorIteratorBaseERKN3c106ScalarEENKUlvE_clEvENKUlvE0_clEvEUlfE_St5arrayIPcLm2EELi4E23TrivialOffsetCalculatorILi1EjESG_NS0_6memory12LoadWithCastILi1EEENSH_13StoreWithCastILi1EEEEEviT_T0_T2_T3_T4_T5_
        .type           _ZN2at6native27unrolled_elementwise_kernelIZZZNS0_66_GLOBAL__N__d53a5ca4_28_ActivationLeakyReluKernel_cu_9e10b42f_310617leaky_relu_kernelERNS_18TensorIteratorBaseERKN3c106ScalarEENKUlvE_clEvENKUlvE0_clEvEUlfE_St5arrayIPcLm2EELi4E23TrivialOffsetCalculatorILi1EjESG_NS0_6memory12LoadWithCastILi1EEENSH_13StoreWithCastILi1EEEEEviT_T0_T2_T3_T4_T5_,@function
        .size           _ZN2at6native27unrolled_elementwise_kernelIZZZNS0_66_GLOBAL__N__d53a5ca4_28_ActivationLeakyReluKernel_cu_9e10b42f_310617leaky_relu_kernelERNS_18TensorIteratorBaseERKN3c106ScalarEENKUlvE_clEvENKUlvE0_clEvEUlfE_St5arrayIPcLm2EELi4E23TrivialOffsetCalculatorILi1EjESG_NS0_6memory12LoadWithCastILi1EEENSH_13StoreWithCastILi1EEEEEviT_T0_T2_T3_T4_T5_,(.L_x_5695 - _ZN2at6native27unrolled_elementwise_kernelIZZZNS0_66_GLOBAL__N__d53a5ca4_28_ActivationLeakyReluKernel_cu_9e10b42f_310617leaky_relu_kernelERNS_18TensorIteratorBaseERKN3c106ScalarEENKUlvE_clEvENKUlvE0_clEvEUlfE_St5arrayIPcLm2EELi4E23TrivialOffsetCalculatorILi1EjESG_NS0_6memory12LoadWithCastILi1EEENSH_13StoreWithCastILi1EEEEEviT_T0_T2_T3_T4_T5_)
        .other          _ZN2at6native27unrolled_elementwise_kernelIZZZNS0_66_GLOBAL__N__d53a5ca4_28_ActivationLeakyReluKernel_cu_9e10b42f_310617leaky_relu_kernelERNS_18TensorIteratorBaseERKN3c106ScalarEENKUlvE_clEvENKUlvE0_clEvEUlfE_St5arrayIPcLm2EELi4E23TrivialOffsetCalculatorILi1EjESG_NS0_6memory12LoadWithCastILi1EEENSH_13StoreWithCastILi1EEEEEviT_T0_T2_T3_T4_T5_,@"STO_CUDA_ENTRY STV_DEFAULT"
_ZN2at6native27unrolled_elementwise_kernelIZZZNS0_66_GLOBAL__N__d53a5ca4_28_ActivationLeakyReluKernel_cu_9e10b42f_310617leaky_relu_kernelERNS_18TensorIteratorBaseERKN3c106ScalarEENKUlvE_clEvENKUlvE0_clEvEUlfE_St5arrayIPcLm2EELi4E23TrivialOffsetCalculatorILi1EjESG_NS0_6memory12LoadWithCastILi1EEENSH_13StoreWithCastILi1EEEEEviT_T0_T2_T3_T4_T5_:
.text._ZN2at6native27unrolled_elementwise_kernelIZZZNS0_66_GLOBAL__N__d53a5ca4_28_ActivationLeakyReluKernel_cu_9e10b42f_310617leaky_relu_kernelERNS_18TensorIteratorBaseERKN3c106ScalarEENKUlvE_clEvENKUlvE0_clEvEUlfE_St5arrayIPcLm2EELi4E23TrivialOffsetCalculatorILi1EjESG_NS0_6memory12LoadWithCastILi1EEENSH_13StoreWithCastILi1EEEEEviT_T0_T2_T3_T4_T5_:
[----:B------:R-:W0:Y:S01]  /*0000*/  LDC R1, c[0x0][0x37c] ;  /* 0x0000df00ff017b82 */ /* 0x000e220000000800 */
[----:B------:R-:W1:Y:S07]  /*0010*/  S2R R2, SR_CTAID.X ;  /* 0x0000000000027919 */ /* 0x000e6e0000002500 */
[----:B------:R-:W1:Y:S01]  /*0020*/  LDC R3, c[0x0][0x380] ;  /* 0x0000e000ff037b82 */ /* 0x000e620000000800 */
[----:B------:R-:W2:Y:S01]  /*0030*/  LDCU.64 UR36, c[0x0][0x358] ;  /* 0x00006b00ff2477ac */ /* 0x000ea20008000a00 */
[----:B------:R-:W-:Y:S01]  /*0040*/  BSSY.RECONVERGENT B7, `(.L_x_4792) ;  /* 0x00000f4000077945 */ /* 0x000fe20003800200 */
[----:B------:R-:W3:Y:S01]  /*0050*/  S2R R17, SR_TID.X ;  /* 0x0000000000117919 */ /* 0x000ee20000002100 */
[----:B------:R-:W-:Y:S01]  /*0060*/  IMAD.MOV.U32 R18, RZ, RZ, RZ ;  /* 0x000000ffff127224 */ /* 0x000fe200078e00ff */
        /* <DEDUP_REMOVED lines=26> */
.L_x_4798:
[----:B------:R-:W2:Y:S02]  /*0210*/  LDG.E.U8 R4, desc[UR36][R4.64] ;  /* 0x0000002404047981 */ /* 0x000ea4000c1e1100 */
[----:B--2---:R-:W-:Y:S01]  /*0220*/  I2FP.F32.U32 R18, R4 ;  /* 0x0000000400127245 */ /* 0x004fe20000201000 */
[----:B------:R-:W-:Y:S06]  /*0230*/  BRA `(.L_x_4800) ;  /* 0x0000000c00487947 */ /* 0x000fec0003800000 */
.L_x_4797:
        /* <DEDUP_REMOVED lines=9> */
.L_x_4802:
[----:B------:R-:W2:Y:S02]  /*02d0*/  LDG.E R4, desc[UR36][R4.64] ;  /* 0x0000002404047981 */ /* 0x000ea4000c1e1900 */
[----:B--2---:R-:W-:Y:S01]  /*02e0*/  I2FP.F32.S32 R18, R4 ;  /* 0x0000000400127245 */ /* 0x004fe20000201400 */
[----:B------:R-:W-:Y:S06]  /*02f0*/  BRA `(.L_x_4800) ;  /* 0x0000000c00187947 */ /* 0x000fec0003800000 */
.L_x_4801:
[----:B------:R-:W2:Y:S02]  /*0300*/  LDG.E.U16 R4, desc[UR36][R4.64] ;  /* 0x0000002404047981 */ /* 0x000ea4000c1e1500 */
[----:B--2---:R0:W1:Y:S01]  /*0310*/  I2F.S16 R18, R4 ;  /* 0x0000000400127306 */ /* 0x0040620000101400 */
[----:B------:R-:W-:Y:S05]  /*0320*/  BRA `(.L_x_4800) ;  /* 0x0000000c000c7947 */ /* 0x000fea0003800000 */
.L_x_4796:
        /* <DEDUP_REMOVED lines=8> */
.L_x_4804:
[----:B------:R-:W2:Y:S02]  /*03b0*/  LDG.E.U16 R4, desc[UR36][R4.64] ;  /* 0x0000002404047981 */ /* 0x000ea4000c1e1500 */
[----:B--2---:R-:W-:Y:S01]  /*03c0*/  HADD2.F32 R18, -RZ, R4.H0_H0 ;  /* 0x20000004ff127230 */ /* 0x004fe20000004100 */
[----:B------:R-:W-:Y:S06]  /*03d0*/  BRA `(.L_x_4800) ;  /* 0x0000000800e07947 */ /* 0x000fec0003800000 */
.L_x_4803:
        /* <DEDUP_REMOVED lines=8> */
.L_x_4806:
[----:B------:R-:W2:Y:S02]  /*0460*/  LDG.E.U16 R4, desc[UR36][R4.64] ;  /* 0x0000002404047981 */ /* 0x000ea4000c1e1500 */
[----:B--2---:R-:W-:Y:S01]  /*0470*/  HADD2.F32 R18, -RZ, R4.H0_H0 ;  /* 0x20000004ff127230 */ /* 0x004fe20000004100 */
[----:B------:R-:W-:Y:S06]  /*0480*/  BRA `(.L_x_4800) ;  /* 0x0000000800b47947 */ /* 0x000fec0003800000 */
.L_x_4805:
        /* <DEDUP_REMOVED lines=11> */
.L_x_4795:
        /* <DEDUP_REMOVED lines=12> */
.L_x_4809:
        /* <DEDUP_REMOVED lines=11> */
.L_x_4808:
        /* <DEDUP_REMOVED lines=25> */
.L_x_4811:
        /* <DEDUP_REMOVED lines=13> */
.L_x_4810:
[----:B------:R-:W2:Y:S02]  /*0910*/  LDG.E.U16 R4, desc[UR36][R4.64] ;  /* 0x0000002404047981 */ /* 0x000ea4000c1e1500 */
[----:B--2---:R-:W-:Y:S01]  /*0920*/  IMAD.U32 R18, R4, 0x10000, RZ ;  /* 0x0001000004127824 */ /* 0x004fe200078e00ff */
[----:B------:R-:W-:Y:S06]  /*0930*/  BRA `(.L_x_4800) ;  /* 0x0000000400887947 */ /* 0x000fec0003800000 */
.L_x_4807:
        /* <DEDUP_REMOVED lines=11> */
.L_x_4814:
        /* <DEDUP_REMOVED lines=20> */
.L_x_4816:
[----:B------:R-:W-:Y:S05]  /*0b30*/  BSYNC.RECONVERGENT B0 ;  /* 0x0000000000007941 */ /* 0x000fea0003800200 */
.L_x_4815:
[----:B------:R-:W-:Y:S01]  /*0b40*/  IMAD.SHL.U32 R0, R0, 0x100000, RZ ;  /* 0x0010000000007824 */ /* 0x000fe200078e00ff */
[----:B------:R-:W-:-:S04]  /*0b50*/  LEA R3, R3, 0x3b800000, 0x17 ;  /* 0x3b80000003037811 */ /* 0x000fc800078eb8ff */
[----:B------:R-:W-:Y:S01]  /*0b60*/  LOP3.LUT R18, R3, R0, R7, 0xfe, !PT ;  /* 0x0000000003127212 */ /* 0x000fe200078efe07 */
[----:B------:R-:W-:Y:S06]  /*0b70*/  BRA `(.L_x_4800) ;  /* 0x0000000000f87947 */ /* 0x000fec0003800000 */
.L_x_4813:
        /* <DEDUP_REMOVED lines=20> */
.L_x_4818:
[----:B------:R-:W-:Y:S05]  /*0cc0*/  BSYNC.RECONVERGENT B0 ;  /* 0x0000000000007941 */ /* 0x000fea0003800200 */
.L_x_4817:
[----:B------:R-:W-:Y:S01]  /*0cd0*/  IMAD.SHL.U32 R0, R0, 0x200000, RZ ;  /* 0x0020000000007824 */ /* 0x000fe200078e00ff */
[----:B------:R-:W-:-:S04]  /*0ce0*/  LEA R3, R3, 0x37800000, 0x17 ;  /* 0x3780000003037811 */ /* 0x000fc800078eb8ff */
[----:B------:R-:W-:Y:S01]  /*0cf0*/  LOP3.LUT R18, R3, R0, R7, 0xfe, !PT ;  /* 0x0000000003127212 */ /* 0x000fe200078efe07 */
[----:B------:R-:W-:Y:S06]  /*0d00*/  BRA `(.L_x_4800) ;  /* 0x0000000000947947 */ /* 0x000fec0003800000 */
.L_x_4812:
[----:B------:R-:W-:-:S09]  /*0d10*/  UISETP.NE.AND UP0, UPT, UR4, 0x1c, UPT ;  /* 0x0000001c0400788c */ /* 0x000fd2000bf05270 */
[----:B------:R-:W-:Y:S05]  /*0d20*/  BRA.U !UP0, `(.L_x_4819) ;  /* 0x0000000108847547 */ /* 0x000fea000b800000 */
[----:B------:R-:W-:-:S09]  /*0d30*/  UISETP.NE.AND UP0, UPT, UR4, 0x1d, UPT ;  /* 0x0000001d0400788c */ /* 0x000fd2000bf05270 */
[----:B------:R-:W-:Y:S05]  /*0d40*/  BRA.U !UP0, `(.L_x_4820) ;  /* 0x0000000108707547 */ /* 0x000fea000b800000 */
[----:B------:R-:W-:-:S09]  /*0d50*/  UISETP.NE.AND UP0, UPT, UR4, 0x2c, UPT ;  /* 0x0000002c0400788c */ /* 0x000fd2000bf05270 */
[----:B------:R-:W-:Y:S05]  /*0d60*/  BRA.U !UP0, `(.L_x_4821) ;  /* 0x0000000108487547 */ /* 0x000fea000b800000 */
.L_x_4799:
        /* <DEDUP_REMOVED lines=16> */
.L_x_4822:
[----:B------:R-:W-:Y:S01]  /*0e70*/  IMAD.MOV.U32 R18, RZ, RZ, RZ ;  /* 0x000000ffff127224 */ /* 0x000fe200078e00ff */
[----:B------:R-:W-:Y:S06]  /*0e80*/  BRA `(.L_x_4800) ;  /* 0x0000000000347947 */ /* 0x000fec0003800000 */
.L_x_4821:
        /* <DEDUP_REMOVED lines=8> */
.L_x_4820:
[----:B------:R-:W2:Y:S02]  /*0f10*/  LDG.E.64 R4, desc[UR36][R4.64] ;  /* 0x0000002404047981 */ /* 0x000ea4000c1e1b00 */
[----:B--2---:R0:W1:Y:S02]  /*0f20*/  I2F.U64 R18, R4 ;  /* 0x0000000400127312 */ /* 0x0040640000301000 */
[----:B01----:R-:W-:Y:S05]  /*0f30*/  BRA `(.L_x_4800) ;  /* 0x0000000000087947 */ /* 0x003fea0003800000 */
.L_x_4819:
[----:B------:R-:W2:Y:S02]  /*0f40*/  LDG.E R4, desc[UR36][R4.64] ;  /* 0x0000002404047981 */ /* 0x000ea4000c1e1900 */
[----:B--2---:R-:W-:-:S07]  /*0f50*/  I2FP.F32.U32 R18, R4 ;  /* 0x0000000400127245 */ /* 0x004fce0000201000 */
.L_x_4800:
[----:B------:R-:W-:Y:S05]  /*0f60*/  BSYNC.RECONVERGENT B6 ;  /* 0x0000000000067941 */ /* 0x000fea0003800200 */
.L_x_4794:
[----:B------:R-:W-:-:S07]  /*0f70*/  VIADD R17, R27, 0x80 ;  /* 0x000000801b117836 */ /* 0x000fce0000000000 */
.L_x_4793:
[----:B------:R-:W-:Y:S05]  /*0f80*/  BSYNC.RECONVERGENT B7 ;  /* 0x0000000000077941 */ /* 0x000fea0003800200 */
.L_x_4792:
[----:B------:R-:W-:Y:S01]  /*0f90*/  ISETP.GE.AND P0, PT, R17, R26, PT ;  /* 0x0000001a1100720c */ /* 0x000fe20003f06270 */
[----:B------:R-:W-:Y:S01]  /*0fa0*/  BSSY.RECONVERGENT B7, `(.L_x_4823) ;  /* 0x00000ef000077945 */ /* 0x000fe20003800200 */
[----:B------:R-:W-:-:S11]  /*0fb0*/  IMAD.MOV.U32 R22, RZ, RZ, RZ ;  /* 0x000000ffff167224 */ /* 0x000fd600078e00ff */
        /* <DEDUP_REMOVED lines=22> */
.L_x_4829:
[----:B------:R-:W2:Y:S02]  /*1120*/  LDG.E.U8 R4, desc[UR36][R4.64] ;  /* 0x0000002404047981 */ /* 0x000ea4000c1e1100 */
[----:B--2---:R-:W-:Y:S01]  /*1130*/  I2FP.F32.U32 R22, R4 ;  /* 0x0000000400167245 */ /* 0x004fe20000201000 */
[----:B------:R-:W-:Y:S06]  /*1140*/  BRA `(.L_x_4831) ;  /* 0x0000000c00487947 */ /* 0x000fec0003800000 */
.L_x_4828:
        /* <DEDUP_REMOVED lines=9> */
.L_x_4833:
[----:B------:R-:W2:Y:S02]  /*11e0*/  LDG.E R4, desc[UR36][R4.64] ;  /* 0x0000002404047981 */ /* 0x000ea4000c1e1900 */
[----:B--2---:R-:W-:Y:S01]  /*11f0*/  I2FP.F32.S32 R22, R4 ;  /* 0x0000000400167245 */ /* 0x004fe20000201400 */
[----:B------:R-:W-:Y:S06]  /*1200*/  BRA `(.L_x_4831) ;  /* 0x0000000c00187947 */ /* 0x000fec0003800000 */
.L_x_4832:
[----:B------:R-:W2:Y:S02]  /*1210*/  LDG.E.U16 R4, desc[UR36][R4.64] ;  /* 0x0000002404047981 */ /* 0x000ea4000c1e1500 */
[----:B--2---:R0:W2:Y:S01]  /*1220*/  I2F.S16 R22, R4 ;  /* 0x0000000400167306 */ /* 0x0040a20000101400 */
[----:B------:R-:W-:Y:S05]  /*1230*/  BRA `(.L_x_4831) ;  /* 0x0000000c000c7947 */ /* 0x000fea0003800000 */
.L_x_4827:
        /* <DEDUP_REMOVED lines=8> */
.L_x_4835:
[----:B------:R-:W2:Y:S02]  /*12c0*/  LDG.E.U16 R4, desc[UR36][R4.64] ;  /* 0x0000002404047981 */ /* 0x000ea4000c1e1500 */
[----:B--2---:R-:W-:Y:S01]  /*12d0*/  HADD2.F32 R22, -RZ, R4.H0_H0 ;  /* 0x20000004ff167230 */ /* 0x004fe20000004100 */
[----:B------:R-:W-:Y:S06]  /*12e0*/  BRA `(.L_x_4831) ;  /* 0x0000000800e07947 */ /* 0x000fec0003800000 */
.L_x_4834:
        /* <DEDUP_REMOVED lines=8> */
.L_x_4837:
[----:B------:R-:W2:Y:S02]  /*1370*/  LDG.E.U16 R4, desc[UR36][R4.64] ;  /* 0x0000002404047981 */ /* 0x000ea4000c1e1500 */
[----:B--2---:R-:W-:Y:S01]  /*1380*/  HADD2.F32 R22, -RZ, R4.H0_H0 ;  /* 0x20000004ff167230 */ /* 0x004fe20000004100 */
[----:B------:R-:W-:Y:S06]  /*1390*/  BRA `(.L_x_4831) ;  /* 0x0000000800b47947 */ /* 0x000fec0003800000 */
.L_x_4836:
        /* <DEDUP_REMOVED lines=11> */
.L_x_4826:
        /* <DEDUP_REMOVED lines=12> */
.L_x_4840:
        /* <DEDUP_REMOVED lines=11> */
.L_x_4839:
        /* <DEDUP_REMOVED lines=25> */
.L_x_4842:
        /* <DEDUP_REMOVED lines=13> */
.L_x_4841:
[----:B------:R-:W2:Y:S02]  /*1820*/  LDG.E.U16 R4, desc[UR36][R4.64] ;  /* 0x0000002404047981 */ /* 0x000ea4000c1e1500 */
[----:B--2---:R-:W-:Y:S01]  /*1830*/  IMAD.U32 R22, R4, 0x10000, RZ ;  /* 0x0001000004167824 */ /* 0x004fe200078e00ff */
[----:B------:R-:W-:Y:S06]  /*1840*/  BRA `(.L_x_4831) ;  /* 0x0000000400887947 */ /* 0x000fec0003800000 */
.L_x_4838:
        /* <DEDUP_REMOVED lines=11> */
.L_x_4845:
        /* <DEDUP_REMOVED lines=20> */
.L_x_4847:
[----:B------:R-:W-:Y:S05]  /*1a40*/  BSYNC.RECONVERGENT B0 ;  /* 0x0000000000007941 */ /* 0x000fea0003800200 */
.L_x_4846:
[----:B------:R-:W-:Y:S01]  /*1a50*/  IMAD.SHL.U32 R0, R0, 0x100000, RZ ;  /* 0x0010000000007824 */ /* 0x000fe200078e00ff */
[----:B------:R-:W-:-:S04]  /*1a60*/  LEA R3, R3, 0x3b800000, 0x17 ;  /* 0x3b80000003037811 */ /* 0x000fc800078eb8ff */
[----:B------:R-:W-:Y:S01]  /*1a70*/  LOP3.LUT R22, R3, R0, R7, 0xfe, !PT ;  /* 0x0000000003167212 */ /* 0x000fe200078efe07 */
[----:B------:R-:W-:Y:S06]  /*1a80*/  BRA `(.L_x_4831) ;  /* 0x0000000000f87947 */ /* 0x000fec0003800000 */
.L_x_4844:
        /* <DEDUP_REMOVED lines=20> */
.L_x_4849:
[----:B------:R-:W-:Y:S05]  /*1bd0*/  BSYNC.RECONVERGENT B0 ;  /* 0x0000000000007941 */ /* 0x000fea0003800200 */
.L_x_4848:
[----:B------:R-:W-:Y:S01]  /*1be0*/  IMAD.SHL.U32 R0, R0, 0x200000, RZ ;  /* 0x0020000000007824 */ /* 0x000fe200078e00ff */
[----:B------:R-:W-:-:S04]  /*1bf0*/  LEA R3, R3, 0x37800000, 0x17 ;  /* 0x3780000003037811 */ /* 0x000fc800078eb8ff */
[----:B------:R-:W-:Y:S01]  /*1c00*/  LOP3.LUT R22, R3, R0, R7, 0xfe, !PT ;  /* 0x0000000003167212 */ /* 0x000fe200078efe07 */
[----:B------:R-:W-:Y:S06]  /*1c10*/  BRA `(.L_x_4831) ;  /* 0x0000000000947947 */ /* 0x000fec0003800000 */
.L_x_4843:
        /* <DEDUP_REMOVED lines=14> */
.L_x_4830:
        /* <DEDUP_REMOVED lines=16> */
.L_x_4852:
[----:B------:R-:W-:Y:S01]  /*1e00*/  IMAD.MOV.U32 R22, RZ, RZ, RZ ;  /* 0x000000ffff167224 */ /* 0x000fe200078e00ff */
[----:B------:R-:W-:Y:S06]  /*1e10*/  BRA `(.L_x_4831) ;  /* 0x0000000000147947 */ /* 0x000fec0003800000 */
.L_x_4851:
[----:B------:R-:W2:Y:S02]  /*1e20*/  LDG.E.64 R4, desc[UR36][R4.64] ;  /* 0x0000002404047981 */ /* 0x000ea4000c1e1b00 */
[----:B--2---:R0:W2:Y:S02]  /*1e30*/  I2F.U64 R22, R4 ;  /* 0x0000000400167312 */ /* 0x0040a40000301000 */
[----:B0-2---:R-:W-:Y:S05]  /*1e40*/  BRA `(.L_x_4831) ;  /* 0x0000000000087947 */ /* 0x005fea0003800000 */
.L_x_4850:
[----:B------:R-:W2:Y:S02]  /*1e50*/  LDG.E R4, desc[UR36][R4.64] ;  /* 0x0000002404047981 */ /* 0x000ea4000c1e1900 */
[----:B--2---:R-:W-:-:S07]  /*1e60*/  I2FP.F32.U32 R22, R4 ;  /* 0x0000000400167245 */ /* 0x004fce0000201000 */
.L_x_4831:
[----:B------:R-:W-:Y:S05]  /*1e70*/  BSYNC.RECONVERGENT B6 ;  /* 0x0000000000067941 */ /* 0x000fea0003800200 */
.L_x_4825:
[----:B------:R-:W-:-:S07]  /*1e80*/  VIADD R17, R17, 0x80 ;  /* 0x0000008011117836 */ /* 0x000fce0000000000 */
.L_x_4824:
[----:B------:R-:W-:Y:S05]  /*1e90*/  BSYNC.RECONVERGENT B7 ;  /* 0x0000000000077941 */ /* 0x000fea0003800200 */
.L_x_4823:
        /* <DEDUP_REMOVED lines=25> */
.L_x_4859:
[----:B------:R-:W2:Y:S02]  /*2030*/  LDG.E.U8 R4, desc[UR36][R4.64] ;  /* 0x0000002404047981 */ /* 0x000ea4000c1e1100 */
[----:B--2---:R-:W-:Y:S01]  /*2040*/  I2FP.F32.U32 R24, R4 ;  /* 0x0000000400187245 */ /* 0x004fe20000201000 */
[----:B------:R-:W-:Y:S06]  /*2050*/  BRA `(.L_x_4861) ;  /* 0x0000000c00487947 */ /* 0x000fec0003800000 */
.L_x_4858:
        /* <DEDUP_REMOVED lines=9> */
.L_x_4863:
[----:B------:R-:W2:Y:S02]  /*20f0*/  LDG.E R4, desc[UR36][R4.64] ;  /* 0x0000002404047981 */ /* 0x000ea4000c1e1900 */
[----:B--2---:R-:W-:Y:S01]  /*2100*/  I2FP.F32.S32 R24, R4 ;  /* 0x0000000400187245 */ /* 0x004fe20000201400 */
[----:B------:R-:W-:Y:S06]  /*2110*/  BRA `(.L_x_4861) ;  /* 0x0000000c00187947 */ /* 0x000fec0003800000 */
.L_x_4862:
[----:B------:R-:W2:Y:S02]  /*2120*/  LDG.E.U16 R4, desc[UR36][R4.64] ;  /* 0x0000002404047981 */ /* 0x000ea4000c1e1500 */
[----:B--2---:R0:W2:Y:S01]  /*2130*/  I2F.S16 R24, R4 ;  /* 0x0000000400187306 */ /* 0x0040a20000101400 */
[----:B------:R-:W-:Y:S05]  /*2140*/  BRA `(.L_x_4861) ;  /* 0x0000000c000c7947 */ /* 0x000fea0003800000 */
.L_x_4857:
        /* <DEDUP_REMOVED lines=8> */
.L_x_4865:
[----:B------:R-:W2:Y:S02]  /*21d0*/  LDG.E.U16 R4, desc[UR36][R4.64] ;  /* 0x0000002404047981 */ /* 0x000ea4000c1e1500 */
[----:B--2---:R-:W-:Y:S01]  /*21e0*/  HADD2.F32 R24, -RZ, R4.H0_H0 ;  /* 0x20000004ff187230 */ /* 0x004fe20000004100 */
[----:B------:R-:W-:Y:S06]  /*21f0*/  BRA `(.L_x_4861) ;  /* 0x0000000800e07947 */ /* 0x000fec0003800000 */
.L_x_4864:
        /* <DEDUP_REMOVED lines=8> */
.L_x_4867:
[----:B------:R-:W2:Y:S02]  /*2280*/  LDG.E.U16 R4, desc[UR36][R4.64] ;  /* 0x0000002404047981 */ /* 0x000ea4000c1e1500 */
[----:B--2---:R-:W-:Y:S01]  /*2290*/  HADD2.F32 R24, -RZ, R4.H0_H0 ;  /* 0x20000004ff187230 */ /* 0x004fe20000004100 */
[----:B------:R-:W-:Y:S06]  /*22a0*/  BRA `(.L_x_4861) ;  /* 0x0000000800b47947 */ /* 0x000fec0003800000 */
.L_x_4866:
        /* <DEDUP_REMOVED lines=11> */
.L_x_4856:
        /* <DEDUP_REMOVED lines=12> */
.L_x_4870:
        /* <DEDUP_REMOVED lines=11> */
.L_x_4869:
        /* <DEDUP_REMOVED lines=25> */
.L_x_4872:
        /* <DEDUP_REMOVED lines=13> */
.L_x_4871:
[----:B------:R-:W2:Y:S02]  /*2730*/  LDG.E.U16 R4, desc[UR36][R4.64] ;  /* 0x0000002404047981 */ /* 0x000ea4000c1e1500 */
[----:B--2---:R-:W-:Y:S01]  /*2740*/  IMAD.U32 R24, R4, 0x10000, RZ ;  /* 0x0001000004187824 */ /* 0x004fe200078e00ff */
[----:B------:R-:W-:Y:S06]  /*2750*/  BRA `(.L_x_4861) ;  /* 0x0000000400887947 */ /* 0x000fec0003800000 */
.L_x_4868:
        /* <DEDUP_REMOVED lines=11> */
.L_x_4875:
        /* <DEDUP_REMOVED lines=20> */
.L_x_4877:
[----:B------:R-:W-:Y:S05]  /*2950*/  BSYNC.RECONVERGENT B0 ;  /* 0x0000000000007941 */ /* 0x000fea0003800200 */
.L_x_4876:
[----:B------:R-:W-:Y:S01]  /*2960*/  IMAD.SHL.U32 R0, R0, 0x100000, RZ ;  /* 0x0010000000007824 */ /* 0x000fe200078e00ff */
[----:B------:R-:W-:-:S04]  /*2970*/  LEA R3, R3, 0x3b800000, 0x17 ;  /* 0x3b80000003037811 */ /* 0x000fc800078eb8ff */
[----:B------:R-:W-:Y:S01]  /*2980*/  LOP3.LUT R24, R3, R0, R7, 0xfe, !PT ;  /* 0x0000000003187212 */ /* 0x000fe200078efe07 */
[----:B------:R-:W-:Y:S06]  /*2990*/  BRA `(.L_x_4861) ;  /* 0x0000000000f87947 */ /* 0x000fec0003800000 */
.L_x_4874:
        /* <DEDUP_REMOVED lines=20> */
.L_x_4879:
[----:B------:R-:W-:Y:S05]  /*2ae0*/  BSYNC.RECONVERGENT B0 ;  /* 0x0000000000007941 */ /* 0x000fea0003800200 */
.L_x_4878:
[----:B------:R-:W-:Y:S01]  /*2af0*/  IMAD.SHL.U32 R0, R0, 0x200000, RZ ;  /* 0x0020000000007824 */ /* 0x000fe200078e00ff */
[----:B------:R-:W-:-:S04]  /*2b00*/  LEA R3, R3, 0x37800000, 0x17 ;  /* 0x3780000003037811 */ /* 0x000fc800078eb8ff */
[----:B------:R-:W-:Y:S01]  /*2b10*/  LOP3.LUT R24, R3, R0, R7, 0xfe, !PT ;  /* 0x0000000003187212 */ /* 0x000fe200078efe07 */
[----:B------:R-:W-:Y:S06]  /*2b20*/  BRA `(.L_x_4861) ;  /* 0x0000000000947947 */ /* 0x000fec0003800000 */
.L_x_4873:
        /* <DEDUP_REMOVED lines=14> */
.L_x_4860:
        /* <DEDUP_REMOVED lines=16> */
.L_x_4882:
[----:B------:R-:W-:Y:S01]  /*2d10*/  IMAD.MOV.U32 R24, RZ, RZ, RZ ;  /* 0x000000ffff187224 */ /* 0x000fe200078e00ff */
[----:B------:R-:W-:Y:S06]  /*2d20*/  BRA `(.L_x_4861) ;  /* 0x0000000000147947 */ /* 0x000fec0003800000 */
.L_x_4881:
[----:B------:R-:W2:Y:S02]  /*2d30*/  LDG.E.64 R4, desc[UR36][R4.64] ;  /* 0x0000002404047981 */ /* 0x000ea4000c1e1b00 */
[----:B--2---:R0:W2:Y:S02]  /*2d40*/  I2F.U64 R24, R4 ;  /* 0x0000000400187312 */ /* 0x0040a40000301000 */
[----:B0-2---:R-:W-:Y:S05]  /*2d50*/  BRA `(.L_x_4861) ;  /* 0x0000000000087947 */ /* 0x005fea0003800000 */
.L_x_4880:
[----:B------:R-:W2:Y:S02]  /*2d60*/  LDG.E R4, desc[UR36][R4.64] ;  /* 0x0000002404047981 */ /* 0x000ea4000c1e1900 */
[----:B--2---:R-:W-:-:S07]  /*2d70*/  I2FP.F32.U32 R24, R4 ;  /* 0x0000000400187245 */ /* 0x004fce0000201000 */
.L_x_4861:
[----:B------:R-:W-:Y:S05]  /*2d80*/  BSYNC.RECONVERGENT B6 ;  /* 0x0000000000067941 */ /* 0x000fea0003800200 */
.L_x_4855:
[----:B------:R-:W-:-:S07]  /*2d90*/  VIADD R17, R17, 0x80 ;  /* 0x0000008011117836 */ /* 0x000fce0000000000 */
.L_x_4854:
[----:B------:R-:W-:Y:S05]  /*2da0*/  BSYNC.RECONVERGENT B7 ;  /* 0x0000000000077941 */ /* 0x000fea0003800200 */
.L_x_4853:
[----:B------:R-:W-:Y:S01]  /*2db0*/  ISETP.GE.AND P0, PT, R17, R26, PT ;  /* 0x0000001a1100720c */ /* 0x000fe20003f06270 */
[----:B------:R-:W-:Y:S01]  /*2dc0*/  BSSY.RECONVERGENT B6, `(.L_x_4883) ;  /* 0x00000e9000067945 */ /* 0x000fe20003800200 */
[----:B------:R-:W-:-:S11]  /*2dd0*/  IMAD.MOV.U32 R16, RZ, RZ, RZ ;  /* 0x000000ffff107224 */ /* 0x000fd600078e00ff */
[----:B------:R-:W-:Y:S05]  /*2de0*/  @P0 BRA `(.L_x_4884) ;  /* 0x0000000c00980947 */ /* 0x000fea0003800000 */
[----:B0-2-4-:R-:W0:Y:S01]  /*2df0*/  LDC.64 R4, c[0x0][0x3a0] ;  /* 0x0000e800ff047b82 */ /* 0x015e220000000a00 */
[----:B------:R-:W2:Y:S01]  /*2e00*/  LDCU UR5, c[0x0][0x3b0] ;  /* 0x00007600ff0577ac */ /* 0x000ea20008000800 */
[----:B------:R-:W-:Y:S01]  /*2e10*/  IMAD R0, R2, 0x200, R17 ;  /* 0x0000020002007824 */ /* 0x000fe200078e0211 */
        /* <DEDUP_REMOVED lines=17> */
.L_x_4888:
[----:B------:R-:W2:Y:S02]  /*2f30*/  LDG.E.U8 R4, desc[UR36][R4.64] ;  /* 0x0000002404047981 */ /* 0x000ea4000c1e1100 */
[----:B--2---:R-:W-:Y:S01]  /*2f40*/  I2FP.F32.U32 R16, R4 ;  /* 0x0000000400107245 */ /* 0x004fe20000201000 */
[----:B------:R-:W-:Y:S06]  /*2f50*/  BRA `(.L_x_4884) ;  /* 0x0000000c003c7947 */ /* 0x000fec0003800000 */
.L_x_4887:
        /* <DEDUP_REMOVED lines=9> */
.L_x_4891:
[----:B------:R-:W2:Y:S02]  /*2ff0*/  LDG.E R4, desc[UR36][R4.64] ;  /* 0x0000002404047981 */ /* 0x000ea4000c1e1900 */
[----:B--2---:R-:W-:Y:S01]  /*3000*/  I2FP.F32.S32 R16, R4 ;  /* 0x0000000400107245 */ /* 0x004fe20000201400 */
[----:B------:R-:W-:Y:S06]  /*3010*/  BRA `(.L_x_4884) ;  /* 0x0000000c000c7947 */ /* 0x000fec0003800000 */
.L_x_4890:
[----:B------:R-:W2:Y:S02]  /*3020*/  LDG.E.U16 R4, desc[UR36][R4.64] ;  /* 0x0000002404047981 */ /* 0x000ea4000c1e1500 */
[----:B--2---:R0:W2:Y:S01]  /*3030*/  I2F.S16 R16, R4 ;  /* 0x0000000400107306 */ /* 0x0040a20000101400 */
[----:B------:R-:W-:Y:S05]  /*3040*/  BRA `(.L_x_4884) ;  /* 0x0000000c00007947 */ /* 0x000fea0003800000 */
.L_x_4886:
        /* <DEDUP_REMOVED lines=8> */
.L_x_4893:
[----:B------:R-:W2:Y:S02]  /*30d0*/  LDG.E.U16 R4, desc[UR36][R4.64] ;  /* 0x0000002404047981 */ /* 0x000ea4000c1e1500 */
[----:B--2---:R-:W-:Y:S01]  /*30e0*/  HADD2.F32 R16, -RZ, R4.H0_H0 ;  /* 0x20000004ff107230 */ /* 0x004fe20000004100 */
[----:B------:R-:W-:Y:S06]  /*30f0*/  BRA `(.L_x_4884) ;  /* 0x0000000800d47947 */ /* 0x000fec0003800000 */
.L_x_4892:
        /* <DEDUP_REMOVED lines=8> */
.L_x_4895:
[----:B------:R-:W2:Y:S02]  /*3180*/  LDG.E.U16 R4, desc[UR36][R4.64] ;  /* 0x0000002404047981 */ /* 0x000ea4000c1e1500 */
[----:B--2---:R-:W-:Y:S01]  /*3190*/  HADD2.F32 R16, -RZ, R4.H0_H0 ;  /* 0x20000004ff107230 */ /* 0x004fe20000004100 */
[----:B------:R-:W-:Y:S06]  /*31a0*/  BRA `(.L_x_4884) ;  /* 0x0000000800a87947 */ /* 0x000fec0003800000 */
.L_x_4894:
        /* <DEDUP_REMOVED lines=11> */
.L_x_4885:
        /* <DEDUP_REMOVED lines=12> */
.L_x_4898:
        /* <DEDUP_REMOVED lines=11> */
.L_x_4897:
        /* <DEDUP_REMOVED lines=25> */
.L_x_4900:
        /* <DEDUP_REMOVED lines=13> */
.L_x_4899:
[----:B------:R-:W2:Y:S02]  /*3630*/  LDG.E.U16 R4, desc[UR36][R4.64] ;  /* 0x0000002404047981 */ /* 0x000ea4000c1e1500 */
[----:B--2---:R-:W-:Y:S01]  /*3640*/  IMAD.U32 R16, R4, 0x10000, RZ ;  /* 0x0001000004107824 */ /* 0x004fe200078e00ff */
[----:B------:R-:W-:Y:S06]  /*3650*/  BRA `(.L_x_4884) ;  /* 0x00000004007c7947 */ /* 0x000fec0003800000 */
.L_x_4896:
        /* <DEDUP_REMOVED lines=11> */
.L_x_4903:
[----:B------:R-:W2:Y:S02]  /*3710*/  LDG.E.U8 R4, desc[UR36][R4.64] ;  /* 0x0000002404047981 */ /* 0x000ea4000c1e1100 */
        /* <DEDUP_REMOVED lines=18> */
.L_x_4905:
[----:B------:R-:W-:Y:S05]  /*3840*/  BSYNC.RECONVERGENT B0 ;  /* 0x0000000000007941 */ /* 0x000fea0003800200 */
.L_x_4904:
[----:B------:R-:W-:Y:S01]  /*3850*/  IMAD.SHL.U32 R0, R0, 0x100000, RZ ;  /* 0x0010000000007824 */ /* 0x000fe200078e00ff */
[----:B------:R-:W-:-:S04]  /*3860*/  LEA R3, R3, 0x3b800000, 0x17 ;  /* 0x3b80000003037811 */ /* 0x000fc800078eb8ff */
[----:B------:R-:W-:Y:S01]  /*3870*/  LOP3.LUT R16, R3, R0, R7, 0xfe, !PT ;  /* 0x0000000003107212 */ /* 0x000fe200078efe07 */
[----:B------:R-:W-:Y:S06]  /*3880*/  BRA `(.L_x_4884) ;  /* 0x0000000000f07947 */ /* 0x000fec0003800000 */
.L_x_4902:
        /* <DEDUP_REMOVED lines=19> */
.L_x_4907:
[----:B------:R-:W-:Y:S05]  /*39c0*/  BSYNC.RECONVERGENT B0 ;  /* 0x0000000000007941 */ /* 0x000fea0003800200 */
.L_x_4906:
[----:B------:R-:W-:Y:S01]  /*39d0*/  IMAD.SHL.U32 R0, R0, 0x200000, RZ ;  /* 0x0020000000007824 */ /* 0x000fe200078e00ff */
[----:B------:R-:W-:-:S04]  /*39e0*/  LEA R3, R3, 0x37800000, 0x17 ;  /* 0x3780000003037811 */ /* 0x000fc800078eb8ff */
[----:B------:R-:W-:Y:S01]  /*39f0*/  LOP3.LUT R16, R3, R0, R7, 0xfe, !PT ;  /* 0x0000000003107212 */ /* 0x000fe200078efe07 */
[----:B------:R-:W-:Y:S06]  /*3a00*/  BRA `(.L_x_4884) ;  /* 0x0000000000907947 */ /* 0x000fec0003800000 */
.L_x_4901:
        /* <DEDUP_REMOVED lines=14> */
.L_x_4889:
        /* <DEDUP_REMOVED lines=16> */
.L_x_4910:
[----:B------:R-:W-:Y:S05]  /*3bf0*/  BRA `(.L_x_4884) ;  /* 0x0000000000147947 */ /* 0x000fea0003800000 */
.L_x_4909:
[----:B------:R-:W2:Y:S02]  /*3c00*/  LDG.E.64 R16, desc[UR36][R4.64] ;  /* 0x0000002404107981 */ /* 0x000ea4000c1e1b00 */
[----:B--2---:R0:W2:Y:S02]  /*3c10*/  I2F.U64 R16, R16 ;  /* 0x0000001000107312 */ /* 0x0040a40000301000 */
[----:B0-2---:R-:W-:Y:S05]  /*3c20*/  BRA `(.L_x_4884) ;  /* 0x0000000000087947 */ /* 0x005fea0003800000 */
.L_x_4908:
[----:B------:R-:W2:Y:S02]  /*3c30*/  LDG.E R4, desc[UR36][R4.64] ;  /* 0x0000002404047981 */ /* 0x000ea4000c1e1900 */
[----:B--2---:R-:W-:-:S07]  /*3c40*/  I2FP.F32.U32 R16, R4 ;  /* 0x0000000400107245 */ /* 0x004fce0000201000 */
.L_x_4884:
[----:B------:R-:W-:Y:S05]  /*3c50*/  BSYNC.RECONVERGENT B6 ;  /* 0x0000000000067941 */ /* 0x000fea0003800200 */
.L_x_4883:
[----:B------:R-:W4:Y:S01]  /*3c60*/  LDCU UR4, c[0x0][0x388] ;  /* 0x00007100ff0477ac */ /* 0x000f220008000800 */
[----:B------:R-:W4:Y:S01]  /*3c70*/  LDC.U8 R17, c[0x0][0x3b4] ;  /* 0x0000ed00ff117b82 */ /* 0x000f220000000000 */
[----:B-1-3-5:R-:W-:Y:S01]  /*3c80*/  FSETP.GT.FTZ.AND P0, PT, R18, RZ, PT ;  /* 0x000000ff1200720b */ /* 0x02afe20003f14000 */
[----:B------:R-:W-:Y:S01]  /*3c90*/  BSSY.RECONVERGENT B7, `(.L_x_4911) ;  /* 0x00002bf000077945 */ /* 0x000fe20003800200 */
[----:B0-2---:R-:W-:-:S03]  /*3ca0*/  FSETP.GT.FTZ.AND P1, PT, R22, RZ, PT ;  /* 0x000000ff1600720b */ /* 0x005fc60003f34000 */
[----:B------:R-:W-:Y:S01]  /*3cb0*/  BSSY.RELIABLE B6, `(.L_x_4912) ;  /* 0x00001d8000067945 */ /* 0x000fe20003800100 */
[----:B------:R-:W-:Y:S02]  /*3cc0*/  FSETP.GT.FTZ.AND P2, PT, R24, RZ, PT ;  /* 0x000000ff1800720b */ /* 0x000fe40003f54000 */
[----:B------:R-:W-:Y:S02]  /*3cd0*/  FSETP.GT.FTZ.AND P3, PT, R16, RZ, PT ;  /* 0x000000ff1000720b */ /* 0x000fe40003f74000 */
[----:B------:R-:W-:-:S03]  /*3ce0*/  ISETP.GE.AND P4, PT, R27, R26, PT ;  /* 0x0000001a1b00720c */ /* 0x000fc60003f86270 */
[----:B----4-:R-:W-:Y:S02]  /*3cf0*/  @!P0 FMUL.FTZ R18, R18, UR4 ;  /* 0x0000000412128c20 */ /* 0x010fe40008410000 */
[----:B------:R-:W-:-:S04]  /*3d00*/  @!P1 FMUL.FTZ R22, R22, UR4 ;  /* 0x0000000416169c20 */ /* 0x000fc80008410000 */
[----:B------:R-:W-:Y:S02]  /*3d10*/  @!P2 FMUL.FTZ R24, R24, UR4 ;  /* 0x000000041818ac20 */ /* 0x000fe40008410000 */
[----:B------:R-:W-:Y:S02]  /*3d20*/  @!P3 FMUL.FTZ R16, R16, UR4 ;  /* 0x000000041010bc20 */ /* 0x000fe40008410000 */
[----:B------:R-:W-:Y:S05]  /*3d30*/  @P4 BRA `(.L_x_4913) ;  /* 0x0000001c00304947 */ /* 0x000fea0003800000 */
        /* <DEDUP_REMOVED lines=22> */
.L_x_4917:
[----:B------:R-:W0:Y:S02]  /*3ea0*/  F2I.S64.TRUNC R18, R18 ;  /* 0x0000001200127311 */ /* 0x000e24000020d900 */
[----:B0-----:R-:W-:-:S05]  /*3eb0*/  IMAD.MOV.U32 R3, RZ, RZ, R18 ;  /* 0x000000ffff037224 */ /* 0x001fca00078e0012 */
[----:B------:R0:W-:Y:S01]  /*3ec0*/  STG.E.U8 desc[UR36][R8.64], R3 ;  /* 0x0000000308007986 */ /* 0x0001e2000c101124 */
[----:B------:R-:W-:Y:S05]  /*3ed0*/  BRA `(.L_x_4919) ;  /* 0x0000000c002c7947 */ /* 0x000fea0003800000 */
.L_x_4916:
        /* <DEDUP_REMOVED lines=9> */
.L_x_4921:
[----:B------:R-:W0:Y:S02]  /*3f70*/  F2I.FTZ.TRUNC.NTZ R3, R18 ;  /* 0x0000001200037305 */ /* 0x000e24000021f100 */
[----:B0-----:R0:W-:Y:S01]  /*3f80*/  STG.E desc[UR36][R8.64], R3 ;  /* 0x0000000308007986 */ /* 0x0011e2000c101924 */
[----:B------:R-:W-:Y:S05]  /*3f90*/  BRA `(.L_x_4919) ;  /* 0x0000000800fc7947 */ /* 0x000fea0003800000 */
.L_x_4920:
[----:B------:R-:W0:Y:S02]  /*3fa0*/  F2I.FTZ.TRUNC.NTZ R3, R18 ;  /* 0x0000001200037305 */ /* 0x000e24000021f100 */
[----:B0-----:R0:W-:Y:S01]  /*3fb0*/  STG.E.U16 desc[UR36][R8.64], R3 ;  /* 0x0000000308007986 */ /* 0x0011e2000c101524 */
[----:B------:R-:W-:Y:S05]  /*3fc0*/  BRA `(.L_x_4919) ;  /* 0x0000000800f07947 */ /* 0x000fea0003800000 */
.L_x_4915:
        /* <DEDUP_REMOVED lines=8> */
.L_x_4923:
[----:B------:R-:W-:-:S05]  /*4050*/  F2FP.F16.F32.PACK_AB R18, RZ, R18 ;  /* 0x00000012ff12723e */ /* 0x000fca00000000ff */
[----:B------:R0:W-:Y:S01]  /*4060*/  STG.E.U16 desc[UR36][R8.64], R18 ;  /* 0x0000001208007986 */ /* 0x0001e2000c101524 */
[----:B------:R-:W-:Y:S05]  /*4070*/  BRA `(.L_x_4919) ;  /* 0x0000000800c47947 */ /* 0x000fea0003800000 */
.L_x_4922:
        /* <DEDUP_REMOVED lines=9> */
.L_x_4925:
[----:B------:R-:W-:-:S04]  /*4110*/  F2FP.F16.F32.PACK_AB R3, RZ, R18 ;  /* 0x00000012ff03723e */ /* 0x000fc800000000ff */
[----:B------:R-:W-:-:S05]  /*4120*/  PRMT R3, R3, 0x5410, RZ ;  /* 0x0000541003037816 */ /* 0x000fca00000000ff */
[----:B------:R0:W-:Y:S01]  /*4130*/  STG.E desc[UR36][R8.64], R3 ;  /* 0x0000000308007986 */ /* 0x0001e2000c101924 */
[----:B------:R-:W-:Y:S05]  /*4140*/  BRA `(.L_x_4919) ;  /* 0x0000000800907947 */ /* 0x000fea0003800000 */
.L_x_4924:
[----:B------:R-:W-:-:S06]  /*4150*/  FMUL.FTZ R4, R18, 1 ;  /* 0x3f80000012047820 */ /* 0x000fcc0000410000 */
[----:B------:R-:W0:Y:S02]  /*4160*/  F2F.F64.F32 R4, R4 ;  /* 0x0000000400047310 */ /* 0x000e240000201800 */
[----:B0-----:R0:W-:Y:S01]  /*4170*/  STG.E.64 desc[UR36][R8.64], R4 ;  /* 0x0000000408007986 */ /* 0x0011e2000c101b24 */
[----:B------:R-:W-:Y:S05]  /*4180*/  BRA `(.L_x_4919) ;  /* 0x0000000800807947 */ /* 0x000fea0003800000 */
.L_x_4914:
        /* <DEDUP_REMOVED lines=12> */
.L_x_4928:
[----:B------:R-:W-:Y:S01]  /*4250*/  FMUL.FTZ R4, R18, 1 ;  /* 0x3f80000012047820 */ /* 0x000fe20000410000 */
[----:B------:R-:W-:-:S05]  /*4260*/  CS2R R6, SRZ ;  /* 0x0000000000067805 */ /* 0x000fca000001ff00 */
[----:B------:R-:W0:Y:S02]  /*4270*/  F2F.F64.F32 R4, R4 ;  /* 0x0000000400047310 */ /* 0x000e240000201800 */
[----:B0-----:R0:W-:Y:S01]  /*4280*/  STG.E.128 desc[UR36][R8.64], R4 ;  /* 0x0000000408007986 */ /* 0x0011e2000c101d24 */
[----:B------:R-:W-:Y:S05]  /*4290*/  BRA `(.L_x_4919) ;  /* 0x00000008003c7947 */ /* 0x000fea0003800000 */
.L_x_4927:
        /* <DEDUP_REMOVED lines=18> */
.L_x_4932:
[----:B------:R-:W-:Y:S05]  /*43c0*/  BSYNC.RECONVERGENT B0 ;  /* 0x0000000000007941 */ /* 0x000fea0003800200 */
.L_x_4931:
[----:B------:R-:W-:-:S05]  /*43d0*/  LOP3.LUT R5, R0, 0x80, R5, 0xf8, !PT ;  /* 0x0000008000057812 */ /* 0x000fca00078ef805 */
[----:B------:R0:W-:Y:S01]  /*43e0*/  STG.E.U8 desc[UR36][R8.64], R5 ;  /* 0x0000000508007986 */ /* 0x0001e2000c101124 */
[----:B------:R-:W-:Y:S05]  /*43f0*/  BRA `(.L_x_4919) ;  /* 0x0000000400e47947 */ /* 0x000fea0003800000 */
.L_x_4930:
        /* <DEDUP_REMOVED lines=14> */
.L_x_4934:
[----:B------:R-:W-:Y:S05]  /*44e0*/  BSYNC.RECONVERGENT B0 ;  /* 0x0000000000007941 */ /* 0x000fea0003800200 */
.L_x_4933:
[----:B------:R-:W-:-:S05]  /*44f0*/  LOP3.LUT R3, R0, 0x80, R5, 0xf8, !PT ;  /* 0x0000008000037812 */ /* 0x000fca00078ef805 */
[----:B------:R0:W-:Y:S01]  /*4500*/  STG.E.U8 desc[UR36][R8.64], R3 ;  /* 0x0000000308007986 */ /* 0x0001e2000c101124 */
[----:B------:R-:W-:Y:S05]  /*4510*/  BRA `(.L_x_4919) ;  /* 0x00000004009c7947 */ /* 0x000fea0003800000 */
.L_x_4929:
[----:B------:R-:W-:-:S05]  /*4520*/  F2FP.BF16.F32.PACK_AB R18, RZ, R18 ;  /* 0x00000012ff12723e */ /* 0x000fca00000010ff */
[----:B------:R0:W-:Y:S01]  /*4530*/  STG.E.U16 desc[UR36][R8.64], R18 ;  /* 0x0000001208007986 */ /* 0x0001e2000c101524 */
[----:B------:R-:W-:Y:S05]  /*4540*/  BRA `(.L_x_4919) ;  /* 0x0000000400907947 */ /* 0x000fea0003800000 */
.L_x_4926:
        /* <DEDUP_REMOVED lines=11> */
.L_x_4937:
        /* <DEDUP_REMOVED lines=12> */
.L_x_4940:
[----:B------:R-:W-:-:S04]  /*46c0*/  SHF.R.U32.HI R0, RZ, 0x14, R18 ;  /* 0x00000014ff007819 */ /* 0x000fc80000011612 */
[----:B------:R-:W-:-:S04]  /*46d0*/  LOP3.LUT R3, R0, 0x1, RZ, 0xc0, !PT ;  /* 0x0000000100037812 */ /* 0x000fc800078ec0ff */
[----:B------:R-:W-:-:S04]  /*46e0*/  IADD3 R0, PT, PT, R18, 0x487ffff, R3 ;  /* 0x0487ffff12007810 */ /* 0x000fc80007ffe003 */
[----:B------:R-:W-:-:S04]  /*46f0*/  SHF.R.U32.HI R0, RZ, 0x14, R0 ;  /* 0x00000014ff007819 */ /* 0x000fc80000011600 */
[----:B------:R-:W-:-:S07]  /*4700*/  LOP3.LUT R0, R0, 0xff, RZ, 0xc0, !PT ;  /* 0x000000ff00007812 */ /* 0x000fce00078ec0ff */
.L_x_4941:
[----:B------:R-:W-:-:S04]  /*4710*/  SHF.R.U32.HI R3, RZ, 0x18, R18 ;  /* 0x00000018ff037819 */ /* 0x000fc80000011612 */
[----:B------:R-:W-:-:S04]  /*4720*/  LOP3.LUT R0, R0, 0x80, R3, 0xf8, !PT ;  /* 0x0000008000007812 */ /* 0x000fc800078ef803 */
[----:B------:R-:W-:-:S07]  /*4730*/  PRMT R4, R0, 0x7610, R4 ;  /* 0x0000761000047816 */ /* 0x000fce0000000004 */
.L_x_4939:
[----:B------:R-:W-:Y:S05]  /*4740*/  BSYNC.RECONVERGENT B0 ;  /* 0x0000000000007941 */ /* 0x000fea0003800200 */
.L_x_4938:
[----:B------:R1:W-:Y:S01]  /*4750*/  STG.E.U8 desc[UR36][R8.64], R4 ;  /* 0x0000000408007986 */ /* 0x0003e2000c101124 */
[----:B------:R-:W-:Y:S05]  /*4760*/  BRA `(.L_x_4919) ;  /* 0x0000000400087947 */ /* 0x000fea0003800000 */
.L_x_4936:
        /* <DEDUP_REMOVED lines=12> */
.L_x_4944:
[----:B------:R-:W-:-:S04]  /*4830*/  SHF.R.U32.HI R0, RZ, 0x15, R18 ;  /* 0x00000015ff007819 */ /* 0x000fc80000011612 */
[----:B------:R-:W-:-:S04]  /*4840*/  LOP3.LUT R3, R0, 0x1, RZ, 0xc0, !PT ;  /* 0x0000000100037812 */ /* 0x000fc800078ec0ff */
[----:B------:R-:W-:-:S04]  /*4850*/  IADD3 R0, PT, PT, R18, 0x88fffff, R3 ;  /* 0x088fffff12007810 */ /* 0x000fc80007ffe003 */
[----:B------:R-:W-:-:S04]  /*4860*/  SHF.R.U32.HI R0, RZ, 0x15, R0 ;  /* 0x00000015ff007819 */ /* 0x000fc80000011600 */
[----:B------:R-:W-:-:S07]  /*4870*/  LOP3.LUT R0, R0, 0xff, RZ, 0xc0, !PT ;  /* 0x000000ff00007812 */ /* 0x000fce00078ec0ff */
.L_x_4945:
[----:B------:R-:W-:-:S04]  /*4880*/  SHF.R.U32.HI R3, RZ, 0x18, R18 ;  /* 0x00000018ff037819 */ /* 0x000fc80000011612 */
[----:B------:R-:W-:-:S04]  /*4890*/  LOP3.LUT R0, R0, 0x80, R3, 0xf8, !PT ;  /* 0x0000008000007812 */ /* 0x000fc800078ef803 */
[----:B------:R-:W-:-:S07]  /*48a0*/  PRMT R4, R0, 0x7610, R4 ;  /* 0x0000761000047816 */ /* 0x000fce0000000004 */
.L_x_4943:
[----:B------:R-:W-:Y:S05]  /*48b0*/  BSYNC.RECONVERGENT B0 ;  /* 0x0000000000007941 */ /* 0x000fea0003800200 */
.L_x_4942:
[----:B------:R2:W-:Y:S01]  /*48c0*/  STG.E.U8 desc[UR36][R8.64], R4 ;  /* 0x0000000408007986 */ /* 0x0005e2000c101124 */
[----:B------:R-:W-:Y:S05]  /*48d0*/  BRA `(.L_x_4919) ;  /* 0x0000000000ac7947 */ /* 0x000fea0003800000 */
.L_x_4935:
[----:B------:R-:W-:-:S13]  /*48e0*/  ISETP.NE.AND P0, PT, R0, 0x1c, PT ;  /* 0x0000001c0000780c */ /* 0x000fda0003f05270 */
[----:B------:R-:W-:Y:S05]  /*48f0*/  @!P0 BRA `(.L_x_4946) ;  /* 0x00000000009c8947 */ /* 0x000fea0003800000 */
[----:B------:R-:W-:-:S13]  /*4900*/  ISETP.NE.AND P0, PT, R0, 0x1d, PT ;  /* 0x0000001d0000780c */ /* 0x000fda0003f05270 */
[----:B------:R-:W-:Y:S05]  /*4910*/  @!P0 BRA `(.L_x_4947) ;  /* 0x0000000000888947 */ /* 0x000fea0003800000 */
[----:B------:R-:W-:-:S13]  /*4920*/  ISETP.NE.AND P0, PT, R0, 0x2c, PT ;  /* 0x0000002c0000780c */ /* 0x000fda0003f05270 */
[----:B------:R-:W-:Y:S05]  /*4930*/  @!P0 BRA `(.L_x_4948) ;  /* 0x0000000000448947 */ /* 0x000fea0003800000 */
.L_x_4918:
        /* <DEDUP_REMOVED lines=16> */
.L_x_4949:
[----:B------:R-:W-:Y:S05]  /*4a40*/  BRA `(.L_x_4919) ;  /* 0x0000000000507947 */ /* 0x000fea0003800000 */
.L_x_4948:
        /* <DEDUP_REMOVED lines=15> */
.L_x_4947:
[----:B------:R-:W0:Y:S02]  /*4b40*/  F2I.U64.TRUNC R18, R18 ;  /* 0x0000001200127311 */ /* 0x000e24000020d800 */
[----:B0-----:R0:W-:Y:S01]  /*4b50*/  STG.E.64 desc[UR36][R8.64], R18 ;  /* 0x0000001208007986 */ /* 0x0011e2000c101b24 */
[----:B------:R-:W-:Y:S05]  /*4b60*/  BRA `(.L_x_4919) ;  /* 0x0000000000087947 */ /* 0x000fea0003800000 */
.L_x_4946:
[----:B------:R-:W0:Y:S02]  /*4b70*/  F2I.FTZ.U32.TRUNC.NTZ R3, R18 ;  /* 0x0000001200037305 */ /* 0x000e24000021f000 */
[----:B0-----:R3:W-:Y:S02]  /*4b80*/  STG.E desc[UR36][R8.64], R3 ;  /* 0x0000000308007986 */ /* 0x0017e4000c101924 */
.L_x_4919:
        /* <DEDUP_REMOVED lines=24> */
.L_x_4954:
[----:B------:R-:W0:Y:S02]  /*4d10*/  F2I.S64.TRUNC R22, R22 ;  /* 0x0000001600167311 */ /* 0x000e24000020d900 */
[----:B0-----:R-:W-:-:S05]  /*4d20*/  IMAD.MOV.U32 R3, RZ, RZ, R22 ;  /* 0x000000ffff037224 */ /* 0x001fca00078e0016 */
[----:B------:R0:W-:Y:S01]  /*4d30*/  STG.E.U8 desc[UR36][R8.64], R3 ;  /* 0x0000000308007986 */ /* 0x0001e2000c101124 */
[----:B------:R-:W-:Y:S05]  /*4d40*/  BRA `(.L_x_4956) ;  /* 0x0000000c00287947 */ /* 0x000fea0003800000 */
.L_x_4953:
        /* <DEDUP_REMOVED lines=9> */
.L_x_4958:
[----:B------:R-:W0:Y:S02]  /*4de0*/  F2I.FTZ.TRUNC.NTZ R3, R22 ;  /* 0x0000001600037305 */ /* 0x000e24000021f100 */
[----:B0-----:R0:W-:Y:S01]  /*4df0*/  STG.E desc[UR36][R8.64], R3 ;  /* 0x0000000308007986 */ /* 0x0011e2000c101924 */
[----:B------:R-:W-:Y:S05]  /*4e00*/  BRA `(.L_x_4956) ;  /* 0x0000000800f87947 */ /* 0x000fea0003800000 */
.L_x_4957:
[----:B------:R-:W0:Y:S02]  /*4e10*/  F2I.FTZ.TRUNC.NTZ R3, R22 ;  /* 0x0000001600037305 */ /* 0x000e24000021f100 */
[----:B0-----:R0:W-:Y:S01]  /*4e20*/  STG.E.U16 desc[UR36][R8.64], R3 ;  /* 0x0000000308007986 */ /* 0x0011e2000c101524 */
[----:B------:R-:W-:Y:S05]  /*4e30*/  BRA `(.L_x_4956) ;  /* 0x0000000800ec7947 */ /* 0x000fea0003800000 */
.L_x_4952:
        /* <DEDUP_REMOVED lines=8> */
.L_x_4960:
[----:B------:R-:W-:-:S05]  /*4ec0*/  F2FP.F16.F32.PACK_AB R22, RZ, R22 ;  /* 0x00000016ff16723e */ /* 0x000fca00000000ff */
[----:B------:R0:W-:Y:S01]  /*4ed0*/  STG.E.U16 desc[UR36][R8.64], R22 ;  /* 0x0000001608007986 */ /* 0x0001e2000c101524 */
[----:B------:R-:W-:Y:S05]  /*4ee0*/  BRA `(.L_x_4956) ;  /* 0x0000000800c07947 */ /* 0x000fea0003800000 */
.L_x_4959:
        /* <DEDUP_REMOVED lines=9> */
.L_x_4962:
[----:B------:R-:W-:-:S04]  /*4f80*/  F2FP.F16.F32.PACK_AB R3, RZ, R22 ;  /* 0x00000016ff03723e */ /* 0x000fc800000000ff */
[----:B------:R-:W-:-:S05]  /*4f90*/  PRMT R3, R3, 0x5410, RZ ;  /* 0x0000541003037816 */ /* 0x000fca00000000ff */
[----:B------:R0:W-:Y:S01]  /*4fa0*/  STG.E desc[UR36][R8.64], R3 ;  /* 0x0000000308007986 */ /* 0x0001e2000c101924 */
[----:B------:R-:W-:Y:S05]  /*4fb0*/  BRA `(.L_x_4956) ;  /* 0x00000008008c7947 */ /* 0x000fea0003800000 */
.L_x_4961:
[----:B------:R-:W-:-:S06]  /*4fc0*/  FMUL.FTZ R4, R22, 1 ;  /* 0x3f80000016047820 */ /* 0x000fcc0000410000 */
[----:B------:R-:W0:Y:S02]  /*4fd0*/  F2F.F64.F32 R4, R4 ;  /* 0x0000000400047310 */ /* 0x000e240000201800 */
[----:B0-----:R0:W-:Y:S01]  /*4fe0*/  STG.E.64 desc[UR36][R8.64], R4 ;  /* 0x0000000408007986 */ /* 0x0011e2000c101b24 */
[----:B------:R-:W-:Y:S05]  /*4ff0*/  BRA `(.L_x_4956) ;  /* 0x00000008007c7947 */ /* 0x000fea0003800000 */
.L_x_4951:
        /* <DEDUP_REMOVED lines=13> */
.L_x_4966:
        /* <DEDUP_REMOVED lines=16> */
.L_x_4969:
[----:B------:R-:W-:-:S04]  /*51d0*/  SHF.R.U32.HI R22, RZ, 0x18, R22 ;  /* 0x00000018ff167819 */ /* 0x000fc80000011616 */
[----:B------:R-:W-:-:S04]  /*51e0*/  LOP3.LUT R3, R3, 0x80, R22, 0xf8, !PT ;  /* 0x0000008003037812 */ /* 0x000fc800078ef816 */
[----:B------:R-:W-:-:S07]  /*51f0*/  PRMT R4, R3, 0x7610, R4 ;  /* 0x0000761003047816 */ /* 0x000fce0000000004 */
.L_x_4968:
[----:B------:R-:W-:Y:S05]  /*5200*/  BSYNC.RECONVERGENT B0 ;  /* 0x0000000000007941 */ /* 0x000fea0003800200 */
.L_x_4967:
[----:B------:R0:W-:Y:S01]  /*5210*/  STG.E.U8 desc[UR36][R8.64], R4 ;  /* 0x0000000408007986 */ /* 0x0001e2000c101124 */
[----:B------:R-:W-:Y:S05]  /*5220*/  BRA `(.L_x_4956) ;  /* 0x0000000400f07947 */ /* 0x000fea0003800000 */
.L_x_4965:
        /* <DEDUP_REMOVED lines=16> */
.L_x_4972:
[----:B------:R-:W-:-:S04]  /*5330*/  SHF.R.U32.HI R22, RZ, 0x18, R22 ;  /* 0x00000018ff167819 */ /* 0x000fc80000011616 */
[----:B------:R-:W-:-:S04]  /*5340*/  LOP3.LUT R3, R3, 0x80, R22, 0xf8, !PT ;  /* 0x0000008003037812 */ /* 0x000fc800078ef816 */
[----:B------:R-:W-:-:S07]  /*5350*/  PRMT R4, R3, 0x7610, R4 ;  /* 0x0000761003047816 */ /* 0x000fce0000000004 */
.L_x_4971:
[----:B------:R-:W-:Y:S05]  /*5360*/  BSYNC.RECONVERGENT B0 ;  /* 0x0000000000007941 */ /* 0x000fea0003800200 */
.L_x_4970:
[----:B------:R0:W-:Y:S01]  /*5370*/  STG.E.U8 desc[UR36][R8.64], R4 ;  /* 0x0000000408007986 */ /* 0x0001e2000c101124 */
[----:B------:R-:W-:Y:S05]  /*5380*/  BRA `(.L_x_4956) ;  /* 0x0000000400987947 */ /* 0x000fea0003800000 */
.L_x_4964:
        /* <DEDUP_REMOVED lines=21> */
.L_x_4974:
[----:B------:R-:W0:Y:S02]  /*54e0*/  F2I.U64.TRUNC R22, R22 ;  /* 0x0000001600167311 */ /* 0x000e24000020d800 */
[----:B0-----:R0:W-:Y:S01]  /*54f0*/  STG.E.64 desc[UR36][R8.64], R22 ;  /* 0x0000001608007986 */ /* 0x0011e2000c101b24 */
[----:B------:R-:W-:Y:S05]  /*5500*/  BRA `(.L_x_4956) ;  /* 0x0000000400387947 */ /* 0x000fea0003800000 */
.L_x_4973:
[----:B------:R-:W0:Y:S02]  /*5510*/  F2I.FTZ.U32.TRUNC.NTZ R3, R22 ;  /* 0x0000001600037305 */ /* 0x000e24000021f000 */
[----:B0-----:R0:W-:Y:S01]  /*5520*/  STG.E desc[UR36][R8.64], R3 ;  /* 0x0000000308007986 */ /* 0x0011e2000c101924 */
[----:B------:R-:W-:Y:S05]  /*5530*/  BRA `(.L_x_4956) ;  /* 0x00000004002c7947 */ /* 0x000fea0003800000 */
.L_x_4963:
        /* <DEDUP_REMOVED lines=10> */
.L_x_4976:
[----:B------:R-:W-:Y:S01]  /*55e0*/  FMUL.FTZ R4, R22, 1 ;  /* 0x3f80000016047820 */ /* 0x000fe20000410000 */
[----:B------:R-:W-:-:S05]  /*55f0*/  CS2R R6, SRZ ;  /* 0x0000000000067805 */ /* 0x000fca000001ff00 */
[----:B------:R-:W0:Y:S02]  /*5600*/  F2F.F64.F32 R4, R4 ;  /* 0x0000000400047310 */ /* 0x000e240000201800 */
[----:B0-----:R0:W-:Y:S01]  /*5610*/  STG.E.128 desc[UR36][R8.64], R4 ;  /* 0x0000000408007986 */ /* 0x0011e2000c101d24 */
[----:B------:R-:W-:Y:S05]  /*5620*/  BRA `(.L_x_4956) ;  /* 0x0000000000f07947 */ /* 0x000fea0003800000 */
.L_x_4975:
[----:B------:R-:W-:-:S13]  /*5630*/  ISETP.NE.AND P0, PT, R0, 0xf, PT ;  /* 0x0000000f0000780c */ /* 0x000fda0003f05270 */
[----:B------:R-:W-:Y:S05]  /*5640*/  @!P0 BRA `(.L_x_4977) ;  /* 0x0000000000e08947 */ /* 0x000fea0003800000 */
[----:B------:R-:W-:-:S13]  /*5650*/  ISETP.NE.AND P0, PT, R0, 0x17, PT ;  /* 0x000000170000780c */ /* 0x000fda0003f05270 */
[----:B------:R-:W-:Y:S05]  /*5660*/  @!P0 BRA `(.L_x_4978) ;  /* 0x00000000008c8947 */ /* 0x000fea0003800000 */
[----:B------:R-:W-:-:S13]  /*5670*/  ISETP.NE.AND P0, PT, R0, 0x18, PT ;  /* 0x000000180000780c */ /* 0x000fda0003f05270 */
[----:B------:R-:W-:Y:S05]  /*5680*/  @!P0 BRA `(.L_x_4979) ;  /* 0x0000000000448947 */ /* 0x000fea0003800000 */
.L_x_4955:
        /* <DEDUP_REMOVED lines=16> */
.L_x_4980:
[----:B------:R-:W-:Y:S05]  /*5790*/  BRA `(.L_x_4956) ;  /* 0x0000000000947947 */ /* 0x000fea0003800000 */
.L_x_4979:
        /* <DEDUP_REMOVED lines=12> */
.L_x_4982:
[----:B------:R-:W-:Y:S05]  /*5860*/  BSYNC.RECONVERGENT B0 ;  /* 0x0000000000007941 */ /* 0x000fea0003800200 */
.L_x_4981:
[----:B------:R-:W-:-:S05]  /*5870*/  LOP3.LUT R3, R0, 0x80, R5, 0xf8, !PT ;  /* 0x0000008000037812 */ /* 0x000fca00078ef805 */
[----:B------:R3:W-:Y:S01]  /*5880*/  STG.E.U8 desc[UR36][R8.64], R3 ;  /* 0x0000000308007986 */ /* 0x0007e2000c101124 */
[----:B------:R-:W-:Y:S05]  /*5890*/  BRA `(.L_x_4956) ;  /* 0x0000000000547947 */ /* 0x000fea0003800000 */
.L_x_4978:
        /* <DEDUP_REMOVED lines=11> */
.L_x_4984:
[----:B------:R-:W-:Y:S01]  /*5950*/  IMAD.MOV.U32 R0, RZ, RZ, 0x7f ;  /* 0x0000007fff007424 */ /* 0x000fe200078e00ff */
[----:B------:R-:W-:-:S04]  /*5960*/  ISETP.GT.U32.AND P0, PT, R4, 0x7f800000, PT ;  /* 0x7f8000000400780c */ /* 0x000fc80003f04070 */
[----:B------:R-:W-:-:S09]  /*5970*/  SEL R0, R0, 0x7c, P0 ;  /* 0x0000007c00007807 */ /* 0x000fd20000000000 */
.L_x_4985:
[----:B------:R-:W-:Y:S05]  /*5980*/  BSYNC.RECONVERGENT B0 ;  /* 0x0000000000007941 */ /* 0x000fea0003800200 */
.L_x_4983:
[----:B------:R-:W-:-:S04]  /*5990*/  SHF.R.U32.HI R3, RZ, 0x18, R22 ;  /* 0x00000018ff037819 */ /* 0x000fc80000011616 */
[----:B------:R-:W-:-:S05]  /*59a0*/  LOP3.LUT R3, R0, 0x80, R3, 0xf8, !PT ;  /* 0x0000008000037812 */ /* 0x000fca00078ef803 */
[----:B------:R2:W-:Y:S01]  /*59b0*/  STG.E.U8 desc[UR36][R8.64], R3 ;  /* 0x0000000308007986 */ /* 0x0005e2000c101124 */
[----:B------:R-:W-:Y:S05]  /*59c0*/  BRA `(.L_x_4956) ;  /* 0x0000000000087947 */ /* 0x000fea0003800000 */
.L_x_4977:
[----:B------:R-:W-:-:S05]  /*59d0*/  F2FP.BF16.F32.PACK_AB R22, RZ, R22 ;  /* 0x00000016ff16723e */ /* 0x000fca00000010ff */
[----:B------:R4:W-:Y:S02]  /*59e0*/  STG.E.U16 desc[UR36][R8.64], R22 ;  /* 0x0000001608007986 */ /* 0x0009e4000c101524 */
.L_x_4956:
[----:B------:R-:W-:-:S07]  /*59f0*/  VIADD R27, R27, 0x80 ;  /* 0x000000801b1b7836 */ /* 0x000fce0000000000 */
.L_x_4913:
[----:B------:R-:W-:-:S13]  /*5a00*/  ISETP.GE.AND P0, PT, R27, R26, PT ;  /* 0x0000001a1b00720c */ /* 0x000fda0003f06270 */
[----:B------:R-:W-:Y:S05]  /*5a10*/  @P0 BREAK.RELIABLE B6 ;  /* 0x0000000000060942 */ /* 0x000fea0003800100 */
[----:B------:R-:W-:Y:S05]  /*5a20*/  @P0 BRA `(.L_x_4950) ;  /* 0x0000000c00940947 */ /* 0x000fea0003800000 */
[----:B------:R-:W-:Y:S05]  /*5a30*/  BSYNC.RELIABLE B6 ;  /* 0x0000000000067941 */ /* 0x000fea0003800100 */
.L_x_4912:
        /* <DEDUP_REMOVED lines=21> */
.L_x_4989:
[----:B------:R-:W0:Y:S02]  /*5b90*/  F2I.S64.TRUNC R24, R24 ;  /* 0x0000001800187311 */ /* 0x000e24000020d900 */
[----:B0-----:R-:W-:-:S05]  /*5ba0*/  IMAD.MOV.U32 R3, RZ, RZ, R24 ;  /* 0x000000ffff037224 */ /* 0x001fca00078e0018 */
[----:B------:R0:W-:Y:S01]  /*5bb0*/  STG.E.U8 desc[UR36][R8.64], R3 ;  /* 0x0000000308007986 */ /* 0x0001e2000c101124 */
[----:B------:R-:W-:Y:S05]  /*5bc0*/  BRA `(.L_x_4991) ;  /* 0x0000000c00287947 */ /* 0x000fea0003800000 */
.L_x_4988:
        /* <DEDUP_REMOVED lines=9> */
.L_x_4993:
[----:B------:R-:W0:Y:S02]  /*5c60*/  F2I.FTZ.TRUNC.NTZ R3, R24 ;  /* 0x0000001800037305 */ /* 0x000e24000021f100 */
[----:B0-----:R0:W-:Y:S01]  /*5c70*/  STG.E desc[UR36][R8.64], R3 ;  /* 0x0000000308007986 */ /* 0x0011e2000c101924 */
[----:B------:R-:W-:Y:S05]  /*5c80*/  BRA `(.L_x_4991) ;  /* 0x0000000800f87947 */ /* 0x000fea0003800000 */
.L_x_4992:
[----:B------:R-:W0:Y:S02]  /*5c90*/  F2I.FTZ.TRUNC.NTZ R3, R24 ;  /* 0x0000001800037305 */ /* 0x000e24000021f100 */
[----:B0-----:R0:W-:Y:S01]  /*5ca0*/  STG.E.U16 desc[UR36][R8.64], R3 ;  /* 0x0000000308007986 */ /* 0x0011e2000c101524 */
[----:B------:R-:W-:Y:S05]  /*5cb0*/  BRA `(.L_x_4991) ;  /* 0x0000000800ec7947 */ /* 0x000fea0003800000 */
.L_x_4987:
        /* <DEDUP_REMOVED lines=8> */
.L_x_4995:
[----:B------:R-:W-:-:S05]  /*5d40*/  F2FP.F16.F32.PACK_AB R24, RZ, R24 ;  /* 0x00000018ff18723e */ /* 0x000fca00000000ff */
[----:B------:R0:W-:Y:S01]  /*5d50*/  STG.E.U16 desc[UR36][R8.64], R24 ;  /* 0x0000001808007986 */ /* 0x0001e2000c101524 */
[----:B------:R-:W-:Y:S05]  /*5d60*/  BRA `(.L_x_4991) ;  /* 0x0000000800c07947 */ /* 0x000fea0003800000 */
.L_x_4994:
        /* <DEDUP_REMOVED lines=9> */
.L_x_4997:
[----:B------:R-:W-:-:S04]  /*5e00*/  F2FP.F16.F32.PACK_AB R3, RZ, R24 ;  /* 0x00000018ff03723e */ /* 0x000fc800000000ff */
[----:B------:R-:W-:-:S05]  /*5e10*/  PRMT R3, R3, 0x5410, RZ ;  /* 0x0000541003037816 */ /* 0x000fca00000000ff */
[----:B------:R0:W-:Y:S01]  /*5e20*/  STG.E desc[UR36][R8.64], R3 ;  /* 0x0000000308007986 */ /* 0x0001e2000c101924 */
[----:B------:R-:W-:Y:S05]  /*5e30*/  BRA `(.L_x_4991) ;  /* 0x00000008008c7947 */ /* 0x000fea0003800000 */
.L_x_4996:
[----:B------:R-:W-:-:S06]  /*5e40*/  FMUL.FTZ R4, R24, 1 ;  /* 0x3f80000018047820 */ /* 0x000fcc0000410000 */
[----:B------:R-:W0:Y:S02]  /*5e50*/  F2F.F64.F32 R4, R4 ;  /* 0x0000000400047310 */ /* 0x000e240000201800 */
[----:B0-----:R0:W-:Y:S01]  /*5e60*/  STG.E.64 desc[UR36][R8.64], R4 ;  /* 0x0000000408007986 */ /* 0x0011e2000c101b24 */
[----:B------:R-:W-:Y:S05]  /*5e70*/  BRA `(.L_x_4991) ;  /* 0x00000008007c7947 */ /* 0x000fea0003800000 */
.L_x_4986:
        /* <DEDUP_REMOVED lines=13> */
.L_x_5001:
        /* <DEDUP_REMOVED lines=16> */
.L_x_5004:
[----:B------:R-:W-:-:S04]  /*6050*/  SHF.R.U32.HI R24, RZ, 0x18, R24 ;  /* 0x00000018ff187819 */ /* 0x000fc80000011618 */
[----:B------:R-:W-:-:S04]  /*6060*/  LOP3.LUT R3, R3, 0x80, R24, 0xf8, !PT ;  /* 0x0000008003037812 */ /* 0x000fc800078ef818 */
[----:B------:R-:W-:-:S07]  /*6070*/  PRMT R4, R3, 0x7610, R4 ;  /* 0x0000761003047816 */ /* 0x000fce0000000004 */
.L_x_5003:
[----:B------:R-:W-:Y:S05]  /*6080*/  BSYNC.RECONVERGENT B0 ;  /* 0x0000000000007941 */ /* 0x000fea0003800200 */
.L_x_5002:
[----:B------:R0:W-:Y:S01]  /*6090*/  STG.E.U8 desc[UR36][R8.64], R4 ;  /* 0x0000000408007986 */ /* 0x0001e2000c101124 */
[----:B------:R-:W-:Y:S05]  /*60a0*/  BRA `(.L_x_4991) ;  /* 0x0000000400f07947 */ /* 0x000fea0003800000 */
.L_x_5000:
        /* <DEDUP_REMOVED lines=16> */
.L_x_5007:
[----:B------:R-:W-:-:S04]  /*61b0*/  SHF.R.U32.HI R24, RZ, 0x18, R24 ;  /* 0x00000018ff187819 */ /* 0x000fc80000011618 */
[----:B------:R-:W-:-:S04]  /*61c0*/  LOP3.LUT R3, R3, 0x80, R24, 0xf8, !PT ;  /* 0x0000008003037812 */ /* 0x000fc800078ef818 */
[----:B------:R-:W-:-:S07]  /*61d0*/  PRMT R4, R3, 0x7610, R4 ;  /* 0x0000761003047816 */ /* 0x000fce0000000004 */
.L_x_5006:
[----:B------:R-:W-:Y:S05]  /*61e0*/  BSYNC.RECONVERGENT B0 ;  /* 0x0000000000007941 */ /* 0x000fea0003800200 */
.L_x_5005:
[----:B------:R0:W-:Y:S01]  /*61f0*/  STG.E.U8 desc[UR36][R8.64], R4 ;  /* 0x0000000408007986 */ /* 0x0001e2000c101124 */
[----:B------:R-:W-:Y:S05]  /*6200*/  BRA `(.L_x_4991) ;  /* 0x0000000400987947 */ /* 0x000fea0003800000 */
.L_x_4999:
        /* <DEDUP_REMOVED lines=21> */
.L_x_5009:
[----:B------:R-:W0:Y:S02]  /*6360*/  F2I.U64.TRUNC R24, R24 ;  /* 0x0000001800187311 */ /* 0x000e24000020d800 */
[----:B0-----:R0:W-:Y:S01]  /*6370*/  STG.E.64 desc[UR36][R8.64], R24 ;  /* 0x0000001808007986 */ /* 0x0011e2000c101b24 */
[----:B------:R-:W-:Y:S05]  /*6380*/  BRA `(.L_x_4991) ;  /* 0x0000000400387947 */ /* 0x000fea0003800000 */
.L_x_5008:
[----:B------:R-:W0:Y:S02]  /*6390*/  F2I.FTZ.U32.TRUNC.NTZ R3, R24 ;  /* 0x0000001800037305 */ /* 0x000e24000021f000 */
[----:B0-----:R0:W-:Y:S01]  /*63a0*/  STG.E desc[UR36][R8.64], R3 ;  /* 0x0000000308007986 */ /* 0x0011e2000c101924 */
[----:B------:R-:W-:Y:S05]  /*63b0*/  BRA `(.L_x_4991) ;  /* 0x00000004002c7947 */ /* 0x000fea0003800000 */
.L_x_4998:
        /* <DEDUP_REMOVED lines=10> */
.L_x_5011:
[----:B------:R-:W-:Y:S01]  /*6460*/  FMUL.FTZ R4, R24, 1 ;  /* 0x3f80000018047820 */ /* 0x000fe20000410000 */
[----:B------:R-:W-:-:S05]  /*6470*/  CS2R R6, SRZ ;  /* 0x0000000000067805 */ /* 0x000fca000001ff00 */
[----:B------:R-:W0:Y:S02]  /*6480*/  F2F.F64.F32 R4, R4 ;  /* 0x0000000400047310 */ /* 0x000e240000201800 */
[----:B0-----:R4:W-:Y:S01]  /*6490*/  STG.E.128 desc[UR36][R8.64], R4 ;  /* 0x0000000408007986 */ /* 0x0019e2000c101d24 */
[----:B------:R-:W-:Y:S05]  /*64a0*/  BRA `(.L_x_4991) ;  /* 0x0000000000f07947 */ /* 0x000fea0003800000 */
.L_x_5010:
[----:B------:R-:W-:-:S13]  /*64b0*/  ISETP.NE.AND P0, PT, R0, 0xf, PT ;  /* 0x0000000f0000780c */ /* 0x000fda0003f05270 */
[----:B------:R-:W-:Y:S05]  /*64c0*/  @!P0 BRA `(.L_x_5012) ;  /* 0x0000000000e08947 */ /* 0x000fea0003800000 */
[----:B------:R-:W-:-:S13]  /*64d0*/  ISETP.NE.AND P0, PT, R0, 0x17, PT ;  /* 0x000000170000780c */ /* 0x000fda0003f05270 */
[----:B------:R-:W-:Y:S05]  /*64e0*/  @!P0 BRA `(.L_x_5013) ;  /* 0x00000000008c8947 */ /* 0x000fea0003800000 */
[----:B------:R-:W-:-:S13]  /*64f0*/  ISETP.NE.AND P0, PT, R0, 0x18, PT ;  /* 0x000000180000780c */ /* 0x000fda0003f05270 */
[----:B------:R-:W-:Y:S05]  /*6500*/  @!P0 BRA `(.L_x_5014) ;  /* 0x0000000000448947 */ /* 0x000fea0003800000 */
.L_x_4990:
        /* <DEDUP_REMOVED lines=16> */
.L_x_5015:
[----:B------:R-:W-:Y:S05]  /*6610*/  BRA `(.L_x_4991) ;  /* 0x0000000000947947 */ /* 0x000fea0003800000 */
.L_x_5014:
        /* <DEDUP_REMOVED lines=12> */
.L_x_5017:
[----:B------:R-:W-:Y:S05]  /*66e0*/  BSYNC.RECONVERGENT B0 ;  /* 0x0000000000007941 */ /* 0x000fea0003800200 */
.L_x_5016:
[----:B------:R-:W-:-:S05]  /*66f0*/  LOP3.LUT R3, R0, 0x80, R5, 0xf8, !PT ;  /* 0x0000008000037812 */ /* 0x000fca00078ef805 */
[----:B------:R1:W-:Y:S01]  /*6700*/  STG.E.U8 desc[UR36][R8.64], R3 ;  /* 0x0000000308007986 */ /* 0x0003e2000c101124 */
[----:B------:R-:W-:Y:S05]  /*6710*/  BRA `(.L_x_4991) ;  /* 0x0000000000547947 */ /* 0x000fea0003800000 */
.L_x_5013:
        /* <DEDUP_REMOVED lines=11> */
.L_x_5019:
[----:B------:R-:W-:Y:S01]  /*67d0*/  IMAD.MOV.U32 R0, RZ, RZ, 0x7f ;  /* 0x0000007fff007424 */ /* 0x000fe200078e00ff */
[----:B------:R-:W-:-:S04]  /*67e0*/  ISETP.GT.U32.AND P0, PT, R4, 0x7f800000, PT ;  /* 0x7f8000000400780c */ /* 0x000fc80003f04070 */
[----:B------:R-:W-:-:S09]  /*67f0*/  SEL R0, R0, 0x7c, P0 ;  /* 0x0000007c00007807 */ /* 0x000fd20000000000 */
.L_x_5020:
[----:B------:R-:W-:Y:S05]  /*6800*/  BSYNC.RECONVERGENT B0 ;  /* 0x0000000000007941 */ /* 0x000fea0003800200 */
.L_x_5018:
[----:B------:R-:W-:-:S04]  /*6810*/  SHF.R.U32.HI R3, RZ, 0x18, R24 ;  /* 0x00000018ff037819 */ /* 0x000fc80000011618 */
[----:B------:R-:W-:-:S05]  /*6820*/  LOP3.LUT R3, R0, 0x80, R3, 0xf8, !PT ;  /* 0x0000008000037812 */ /* 0x000fca00078ef803 */
[----:B------:R2:W-:Y:S01]  /*6830*/  STG.E.U8 desc[UR36][R8.64], R3 ;  /* 0x0000000308007986 */ /* 0x0005e2000c101124 */
[----:B------:R-:W-:Y:S05]  /*6840*/  BRA `(.L_x_4991) ;  /* 0x0000000000087947 */ /* 0x000fea0003800000 */
.L_x_5012:
[----:B------:R-:W-:-:S05]  /*6850*/  F2FP.BF16.F32.PACK_AB R24, RZ, R24 ;  /* 0x00000018ff18723e */ /* 0x000fca00000010ff */
[----:B------:R0:W-:Y:S02]  /*6860*/  STG.E.U16 desc[UR36][R8.64], R24 ;  /* 0x0000001808007986 */ /* 0x0001e4000c101524 */
.L_x_4991:
[----:B------:R-:W-:-:S07]  /*6870*/  VIADD R27, R27, 0x80 ;  /* 0x000000801b1b7836 */ /* 0x000fce0000000000 */
.L_x_4950:
[----:B------:R-:W-:Y:S05]  /*6880*/  BSYNC.RECONVERGENT B7 ;  /* 0x0000000000077941 */ /* 0x000fea0003800200 */
.L_x_4911:
[----:B------:R-:W-:-:S13]  /*6890*/  ISETP.GE.AND P0, PT, R27, R26, PT ;  /* 0x0000001a1b00720c */ /* 0x000fda0003f06270 */
[----:B------:R-:W-:Y:S05]  /*68a0*/  @P0 EXIT ;  /* 0x000000000000094d */ /* 0x000fea0003800000 */
[----:B012-4-:R-:W0:Y:S01]  /*68b0*/  LDC.64 R4, c[0x0][0x398] ;  /* 0x0000e600ff047b82 */ /* 0x017e220000000a00 */
[----:B------:R-:W3:Y:S01]  /*68c0*/  LDCU UR4, c[0x0][0x3b8] ;  /* 0x00007700ff0477ac */ /* 0x000ee20008000800 */
[----:B------:R-:W-:Y:S01]  /*68d0*/  PRMT R0, R17, 0x9910, RZ ;  /* 0x0000991011007816 */ /* 0x000fe200000000ff */
[----:B------:R-:W-:-:S03]  /*68e0*/  IMAD R2, R2, 0x200, R27 ;  /* 0x0000020002027824 */ /* 0x000fc600078e021b */
[----:B------:R-:W-:Y:S01]  /*68f0*/  ISETP.GT.AND P1, PT, R0, 0x9, PT ;  /* 0x000000090000780c */ /* 0x000fe20003f24270 */
[----:B---3--:R-:W-:-:S05]  /*6900*/  IMAD R3, R2, UR4, RZ ;  /* 0x0000000402037c24 */ /* 0x008fca000f8e02ff */
        /* <DEDUP_REMOVED lines=14> */
.L_x_5024:
[----:B------:R-:W0:Y:S02]  /*69f0*/  F2I.S64.TRUNC R16, R16 ;  /* 0x0000001000107311 */ /* 0x000e24000020d900 */
[----:B0-----:R-:W-:-:S05]  /*6a00*/  IMAD.MOV.U32 R5, RZ, RZ, R16 ;  /* 0x000000ffff057224 */ /* 0x001fca00078e0010 */
[----:B------:R-:W-:Y:S01]  /*6a10*/  STG.E.U8 desc[UR36][R2.64], R5 ;  /* 0x0000000502007986 */ /* 0x000fe2000c101124 */
[----:B------:R-:W-:Y:S05]  /*6a20*/  EXIT ;  /* 0x000000000000794d */ /* 0x000fea0003800000 */
.L_x_5023:
        /* <DEDUP_REMOVED lines=9> */
.L_x_5027:
[----:B------:R-:W0:Y:S02]  /*6ac0*/  F2I.FTZ.TRUNC.NTZ R5, R16 ;  /* 0x0000001000057305 */ /* 0x000e24000021f100 */
[----:B0-----:R-:W-:Y:S01]  /*6ad0*/  STG.E desc[UR36][R2.64], R5 ;  /* 0x0000000502007986 */ /* 0x001fe2000c101924 */
[----:B------:R-:W-:Y:S05]  /*6ae0*/  EXIT ;  /* 0x000000000000794d */ /* 0x000fea0003800000 */
.L_x_5026:
[----:B------:R-:W0:Y:S02]  /*6af0*/  F2I.FTZ.TRUNC.NTZ R5, R16 ;  /* 0x0000001000057305 */ /* 0x000e24000021f100 */
[----:B0-----:R-:W-:Y:S01]  /*6b00*/  STG.E.U16 desc[UR36][R2.64], R5 ;  /* 0x0000000502007986 */ /* 0x001fe2000c101524 */
[----:B------:R-:W-:Y:S05]  /*6b10*/  EXIT ;  /* 0x000000000000794d */ /* 0x000fea0003800000 */
.L_x_5022:
        /* <DEDUP_REMOVED lines=8> */
.L_x_5029:
[----:B------:R-:W-:-:S05]  /*6ba0*/  F2FP.F16.F32.PACK_AB R16, RZ, R16 ;  /* 0x00000010ff10723e */ /* 0x000fca00000000ff */
[----:B------:R-:W-:Y:S01]  /*6bb0*/  STG.E.U16 desc[UR36][R2.64], R16 ;  /* 0x0000001002007986 */ /* 0x000fe2000c101524 */
[----:B------:R-:W-:Y:S05]  /*6bc0*/  EXIT ;  /* 0x000000000000794d */ /* 0x000fea0003800000 */
.L_x_5028:
        /* <DEDUP_REMOVED lines=9> */
.L_x_5031:
[----:B------:R-:W-:-:S04]  /*6c60*/  F2FP.F16.F32.PACK_AB R5, RZ, R16 ;  /* 0x00000010ff05723e */ /* 0x000fc800000000ff */
[----:B------:R-:W-:-:S05]  /*6c70*/  PRMT R5, R5, 0x5410, RZ ;  /* 0x0000541005057816 */ /* 0x000fca00000000ff */
[----:B------:R-:W-:Y:S01]  /*6c80*/  STG.E desc[UR36][R2.64], R5 ;  /* 0x0000000502007986 */ /* 0x000fe2000c101924 */
[----:B------:R-:W-:Y:S05]  /*6c90*/  EXIT ;  /* 0x000000000000794d */ /* 0x000fea0003800000 */
.L_x_5030:
[----:B------:R-:W-:-:S06]  /*6ca0*/  FMUL.FTZ R4, R16, 1 ;  /* 0x3f80000010047820 */ /* 0x000fcc0000410000 */
[----:B------:R-:W0:Y:S02]  /*6cb0*/  F2F.F64.F32 R4, R4 ;  /* 0x0000000400047310 */ /* 0x000e240000201800 */
[----:B0-----:R-:W-:Y:S01]  /*6cc0*/  STG.E.64 desc[UR36][R2.64], R4 ;  /* 0x0000000402007986 */ /* 0x001fe2000c101b24 */
[----:B------:R-:W-:Y:S05]  /*6cd0*/  EXIT ;  /* 0x000000000000794d */ /* 0x000fea0003800000 */
.L_x_5021:
        /* <DEDUP_REMOVED lines=13> */
.L_x_5035:
        /* <DEDUP_REMOVED lines=16> */
.L_x_5038:
[----:B------:R-:W-:-:S04]  /*6eb0*/  SHF.R.U32.HI R16, RZ, 0x18, R16 ;  /* 0x00000018ff107819 */ /* 0x000fc80000011610 */
[----:B------:R-:W-:-:S04]  /*6ec0*/  LOP3.LUT R5, R5, 0x80, R16, 0xf8, !PT ;  /* 0x0000008005057812 */ /* 0x000fc800078ef810 */
[----:B------:R-:W-:-:S07]  /*6ed0*/  PRMT R0, R5, 0x7610, R0 ;  /* 0x0000761005007816 */ /* 0x000fce0000000000 */
.L_x_5037:
[----:B------:R-:W-:Y:S05]  /*6ee0*/  BSYNC.RECONVERGENT B0 ;  /* 0x0000000000007941 */ /* 0x000fea0003800200 */
.L_x_5036:
[----:B------:R-:W-:Y:S01]  /*6ef0*/  STG.E.U8 desc[UR36][R2.64], R0 ;  /* 0x0000000002007986 */ /* 0x000fe2000c101124 */
[----:B------:R-:W-:Y:S05]  /*6f00*/  EXIT ;  /* 0x000000000000794d */ /* 0x000fea0003800000 */
.L_x_5034:
        /* <DEDUP_REMOVED lines=16> */
.L_x_5041:
[----:B------:R-:W-:-:S04]  /*7010*/  SHF.R.U32.HI R16, RZ, 0x18, R16 ;  /* 0x00000018ff107819 */ /* 0x000fc80000011610 */
[----:B------:R-:W-:-:S04]  /*7020*/  LOP3.LUT R5, R5, 0x80, R16, 0xf8, !PT ;  /* 0x0000008005057812 */ /* 0x000fc800078ef810 */
[----:B------:R-:W-:-:S07]  /*7030*/  PRMT R0, R5, 0x7610, R0 ;  /* 0x0000761005007816 */ /* 0x000fce0000000000 */
.L_x_5040:
[----:B------:R-:W-:Y:S05]  /*7040*/  BSYNC.RECONVERGENT B0 ;  /* 0x0000000000007941 */ /* 0x000fea0003800200 */
.L_x_5039:
[----:B------:R-:W-:Y:S01]  /*7050*/  STG.E.U8 desc[UR36][R2.64], R0 ;  /* 0x0000000002007986 */ /* 0x000fe2000c101124 */
[----:B------:R-:W-:Y:S05]  /*7060*/  EXIT ;  /* 0x000000000000794d */ /* 0x000fea0003800000 */
.L_x_5033:
        /* <DEDUP_REMOVED lines=21> */
.L_x_5043:
[----:B------:R-:W0:Y:S02]  /*71c0*/  F2I.U64.TRUNC R16, R16 ;  /* 0x0000001000107311 */ /* 0x000e24000020d800 */
[----:B0-----:R-:W-:Y:S01]  /*71d0*/  STG.E.64 desc[UR36][R2.64], R16 ;  /* 0x0000001002007986 */ /* 0x001fe2000c101b24 */
[----:B------:R-:W-:Y:S05]  /*71e0*/  EXIT ;  /* 0x000000000000794d */ /* 0x000fea0003800000 */
.L_x_5042:
[----:B------:R-:W0:Y:S02]  /*71f0*/  F2I.FTZ.U32.TRUNC.NTZ R5, R16 ;  /* 0x0000001000057305 */ /* 0x000e24000021f000 */
[----:B0-----:R-:W-:Y:S01]  /*7200*/  STG.E desc[UR36][R2.64], R5 ;  /* 0x0000000502007986 */ /* 0x001fe2000c101924 */
[----:B------:R-:W-:Y:S05]  /*7210*/  EXIT ;  /* 0x000000000000794d */ /* 0x000fea0003800000 */
.L_x_5032:
        /* <DEDUP_REMOVED lines=10> */
.L_x_5045:
[----:B------:R-:W-:Y:S01]  /*72c0*/  FMUL.FTZ R4, R16, 1 ;  /* 0x3f80000010047820 */ /* 0x000fe20000410000 */
[----:B------:R-:W-:-:S05]  /*72d0*/  CS2R R6, SRZ ;  /* 0x0000000000067805 */ /* 0x000fca000001ff00 */
[----:B------:R-:W0:Y:S02]  /*72e0*/  F2F.F64.F32 R4, R4 ;  /* 0x0000000400047310 */ /* 0x000e240000201800 */
[----:B0-----:R-:W-:Y:S01]  /*72f0*/  STG.E.128 desc[UR36][R2.64], R4 ;  /* 0x0000000402007986 */ /* 0x001fe2000c101d24 */
[----:B------:R-:W-:Y:S05]  /*7300*/  EXIT ;  /* 0x000000000000794d */ /* 0x000fea0003800000 */
.L_x_5044:
[----:B------:R-:W-:-:S13]  /*7310*/  ISETP.NE.AND P0, PT, R0, 0xf, PT ;  /* 0x0000000f0000780c */ /* 0x000fda0003f05270 */
[----:B------:R-:W-:Y:S05]  /*7320*/  @!P0 BRA `(.L_x_5046) ;  /* 0x0000000000e08947 */ /* 0x000fea0003800000 */
[----:B------:R-:W-:-:S13]  /*7330*/  ISETP.NE.AND P0, PT, R0, 0x17, PT ;  /* 0x000000170000780c */ /* 0x000fda0003f05270 */
[----:B------:R-:W-:Y:S05]  /*7340*/  @!P0 BRA `(.L_x_5047) ;  /* 0x00000000008c8947 */ /* 0x000fea0003800000 */
[----:B------:R-:W-:-:S13]  /*7350*/  ISETP.NE.AND P0, PT, R0, 0x18, PT ;  /* 0x000000180000780c */ /* 0x000fda0003f05270 */
[----:B------:R-:W-:Y:S05]  /*7360*/  @!P0 BRA `(.L_x_5048) ;  /* 0x0000000000448947 */ /* 0x000fea0003800000 */
.L_x_5025:
        /* <DEDUP_REMOVED lines=16> */
.L_x_5049:
[----:B------:R-:W-:Y:S05]  /*7470*/  EXIT ;  /* 0x000000000000794d */ /* 0x000fea0003800000 */
.L_x_5048:
        /* <DEDUP_REMOVED lines=12> */
.L_x_5051:
[----:B------:R-:W-:Y:S05]  /*7540*/  BSYNC.RECONVERGENT B0 ;  /* 0x0000000000007941 */ /* 0x000fea0003800200 */
.L_x_5050:
[----:B------:R-:W-:-:S05]  /*7550*/  LOP3.LUT R5, R0, 0x80, R7, 0xf8, !PT ;  /* 0x0000008000057812 */ /* 0x000fca00078ef807 */
[----:B------:R-:W-:Y:S01]  /*7560*/  STG.E.U8 desc[UR36][R2.64], R5 ;  /* 0x0000000502007986 */ /* 0x000fe2000c101124 */
[----:B------:R-:W-:Y:S05]  /*7570*/  EXIT ;  /* 0x000000000000794d */ /* 0x000fea0003800000 */
.L_x_5047:
        /* <DEDUP_REMOVED lines=11> */
.L_x_5053:
[----:B------:R-:W-:Y:S01]  /*7630*/  IMAD.MOV.U32 R0, RZ, RZ, 0x7f ;  /* 0x0000007fff007424 */ /* 0x000fe200078e00ff */
[----:B------:R-:W-:-:S04]  /*7640*/  ISETP.GT.U32.AND P0, PT, R4, 0x7f800000, PT ;  /* 0x7f8000000400780c */ /* 0x000fc80003f04070 */
[----:B------:R-:W-:-:S09]  /*7650*/  SEL R0, R0, 0x7c, P0 ;  /* 0x0000007c00007807 */ /* 0x000fd20000000000 */
.L_x_5054:
[----:B------:R-:W-:Y:S05]  /*7660*/  BSYNC.RECONVERGENT B0 ;  /* 0x0000000000007941 */ /* 0x000fea0003800200 */
.L_x_5052:
[----:B------:R-:W-:-:S04]  /*7670*/  SHF.R.U32.HI R5, RZ, 0x18, R16 ;  /* 0x00000018ff057819 */ /* 0x000fc80000011610 */
[----:B------:R-:W-:-:S05]  /*7680*/  LOP3.LUT R5, R0, 0x80, R5, 0xf8, !PT ;  /* 0x0000008000057812 */ /* 0x000fca00078ef805 */
[----:B------:R-:W-:Y:S01]  /*7690*/  STG.E.U8 desc[UR36][R2.64], R5 ;  /* 0x0000000502007986 */ /* 0x000fe2000c101124 */
[----:B------:R-:W-:Y:S05]  /*76a0*/  EXIT ;  /* 0x000000000000794d */ /* 0x000fea0003800000 */
.L_x_5046:
[----:B------:R-:W-:-:S05]  /*76b0*/  F2FP.BF16.F32.PACK_AB R16, RZ, R16 ;  /* 0x00000010ff10723e */ /* 0x000fca00000010ff */
[----:B------:R-:W-:Y:S01]  /*76c0*/  STG.E.U16 desc[UR36][R2.64], R16 ;  /* 0x0000001002007986 */ /* 0x000fe2000c101524 */
[----:B------:R-:W-:Y:S05]  /*76d0*/  EXIT ;  /* 0x000000000000794d */ /* 0x000fea0003800000 */
.L_x_5055:
        /* <DEDUP_REMOVED lines=10> */
.L_x_5695:


//--------------------- .text._ZN2at6native18elementwise_kernelILi128ELi2EZNS0_22gpu_kernel_impl_nocastIZZZNS0_66_GLOBAL__N__d53a5ca4_28_ActivationLeakyReluKernel_cu_9e10b42f_310617leaky_relu_kernelERNS_18TensorIteratorBaseERKN3c106ScalarEENKUlvE_clEvENKUlvE0_clEvEUlfE_EEvS5_RKT_EUliE_EEviT1_ --------------------------
	.section	.text._ZN2at6native18elementwise_kernelILi128ELi2EZNS0_22gpu_kernel_impl_nocastIZZZNS0_66_GLOBAL__N__d53a5ca4_28_ActivationLeakyReluKernel_cu_9e10b42f_310617leaky_relu_kernelERNS_18TensorIteratorBaseERKN3c106ScalarEENKUlvE_clEvENKUlvE0_clEvEUlfE_EEvS5_RKT_EUliE_EEviT1_,"ax",@progbits
	.align	128
        .global         _ZN2at6native18elementwise_kernelILi128ELi2EZNS0_22gpu_kernel_impl_nocastIZZZNS0_66_GLOBAL__N__d53a5ca4_28_ActivationLeakyReluKernel_cu_9e10b42f_310617leaky_relu_kernelERNS_18TensorIteratorBaseERKN3c106ScalarEENKUlvE_clEvENKUlvE0_clEvEUlfE_EEvS5_RKT_EUliE_EEviT1_
        .type           _ZN2at6native18elementwise_kernelILi128ELi2EZNS0_22gpu_kernel_impl_nocastIZZZNS0_66_GLOBAL__N__d53a5ca4_28_ActivationLeakyReluKernel_cu_9e10b42f_310617leaky_relu_kernelERNS_18TensorIteratorBaseERKN3c106ScalarEENKUlvE_clEvENKUlvE0_clEvEUlfE_EEvS5_RKT_EUliE_EEviT1_,@function
        .size           _ZN2at6native18elementwise_kernelILi128ELi2EZNS0_22gpu_kernel_impl_nocastIZZZNS0_66_GLOBAL__N__d53a5ca4_28_ActivationLeakyReluKernel_cu_9e10b42f_310617leaky_relu_kernelERNS_18TensorIteratorBaseERKN3c106ScalarEENKUlvE_clEvENKUlvE0_clEvEUlfE_EEvS5_RKT_EUliE_EEviT1_,(.L_x_5696 - _ZN2at6native18elementwise_kernelILi128ELi2EZNS0_22gpu_kernel_impl_nocastIZZZNS0_66_GLOBAL__N__d53a5ca4_28_ActivationLeakyReluKernel_cu_9e10b42f_310617leaky_relu_kernelERNS_18TensorIteratorBaseERKN3c106ScalarEENKUlvE_clEvENKUlvE0_clEvEUlfE_EEvS5_RKT_EUliE_EEviT1_)
        .other          _ZN2at6native18elementwise_kernelILi128ELi2EZNS0_22gpu_kernel_impl_nocastIZZZNS0_66_GLOBAL__N__d53a5ca4_28_ActivationLeakyReluKernel_cu_9e10b42f_310617leaky_relu_kernelERNS_18TensorIteratorBaseERKN3c106ScalarEENKUlvE_clEvENKUlvE0_clEvEUlfE_EEvS5_RKT_EUliE_EEviT1_,@"STO_CUDA_ENTRY STV_DEFAULT"
_ZN2at6native18elementwise_kernelILi128ELi2EZNS0_22gpu_kernel_impl_nocastIZZZNS0_66_GLOBAL__N__d53a5ca4_28_ActivationLeakyReluKernel_cu_9e10b42f_310617leaky_relu_kernelERNS_18TensorIteratorBaseERKN3c106ScalarEENKUlvE_clEvENKUlvE0_clEvEUlfE_EEvS5_RKT_EUliE_EEviT1_:
.text._ZN2at6native18elementwise_kernelILi128ELi2EZNS0_22gpu_kernel_impl_nocastIZZZNS0_66_GLOBAL__N__d53a5ca4_28_ActivationLeakyReluKernel_cu_9e10b42f_310617leaky_relu_kernelERNS_18TensorIteratorBaseERKN3c106ScalarEENKUlvE_clEvENKUlvE0_clEvEUlfE_EEvS5_RKT_EUliE_EEviT1_:
        /* <DEDUP_REMOVED lines=14> */
[----:B------:R-:W1:Y:S01]  /*00e0*/  LDCU UR5, c[0x0][0x590] ;  /* 0x0000b200ff0577ac */ /* 0x000e620008000800 */
[----:B0-----:R-:W2:Y:S06]  /*00f0*/  LDG.E R9, desc[UR6][R4.64] ;  /* 0x0000000604097981 */ /* 0x001eac000c1e1900 */
[----:B------:R-:W0:Y:S01]  /*0100*/  LDC.64 R6, c[0x0][0x580] ;  /* 0x00016000ff067b82 */ /* 0x000e220000000a00 */
[----:B------:R-:W-:Y:S02]  /*0110*/  IADD3 R3, PT, PT, R3, 0x80, RZ ;  /* 0x0000008003037810 */ /* 0x000fe40007ffe0ff */
[----:B--2---:R-:W-:-:S13]  /*0120*/  FSETP.GT.FTZ.AND P0, PT, R9, RZ, PT ;  /* 0x000000ff0900720b */ /* 0x004fda0003f14000 */
[----:B-1----:R-:W-:-:S05]  /*0130*/  @!P0 FMUL.FTZ R9, R9, UR5 ;  /* 0x0000000509098c20 */ /* 0x002fca0008410000 */
[----:B0-----:R0:W-:Y:S02]  /*0140*/  STG.E desc[UR6][R6.64], R9 ;  /* 0x0000000906007986 */ /* 0x0011e4000c101906 */
.L_x_5058:
[----:B------:R-:W-:Y:S05]  /*0150*/  BSYNC.RECONVERGENT B0 ;  /* 0x0000000000007941 */ /* 0x000fea0003800200 */
.L_x_5057:
[----:B------:R-:W-:-:S13]  /*0160*/  ISETP.GE.AND P0, PT, R3, UR4, PT ;  /* 0x0000000403007c0c */ /* 0x000fda000bf06270 */
[----:B------:R-:W-:Y:S05]  /*0170*/  @P0 EXIT ;  /* 0x000000000000094d */ /* 0x000fea0003800000 */
[----:B------:R-:W0:Y:S01]  /*0180*/  LDC.64 R2, c[0x0][0x588] ;  /* 0x00016200ff027b82 */ /* 0x000e220000000a00 */
[----:B------:R-:W1:Y:S01]  /*0190*/  LDCU UR4, c[0x0][0x590] ;  /* 0x0000b200ff0477ac */ /* 0x000e620008000800 */
[----:B0-----:R-:W2:Y:S06]  /*01a0*/  LDG.E R7, desc[UR6][R2.64] ;  /* 0x0000000602077981 */ /* 0x001eac000c1e1900 */
[----:B------:R-:W0:Y:S01]  /*01b0*/  LDC.64 R4, c[0x0][0x580] ;  /* 0x00016000ff047b82 */ /* 0x000e220000000a00 */
[----:B--2---:R-:W-:-:S13]  /*01c0*/  FSETP.GT.FTZ.AND P0, PT, R7, RZ, PT ;  /* 0x000000ff0700720b */ /* 0x004fda0003f14000 */
[----:B-1----:R-:W-:-:S05]  /*01d0*/  @!P0 FMUL.FTZ R7, R7, UR4 ;  /* 0x0000000407078c20 */ /* 0x002fca0008410000 */
[----:B0-----:R-:W-:Y:S01]  /*01e0*/  STG.E desc[UR6][R4.64], R7 ;  /* 0x0000000704007986 */ /* 0x001fe2000c101906 */
[----:B------:R-:W-:Y:S05]  /*01f0*/  EXIT ;  /* 0x000000000000794d */ /* 0x000fea0003800000 */
.L_x_5056:
        /* <DEDUP_REMOVED lines=305> */
.L_x_5061:
[----:B------:R-:W0:Y:S01]  /*1510*/  LDCU.128 UR8, c[0x0][0x580] ;  /* 0x0000b000ff0877ac */ /* 0x000e220008000c00 */
[----:B------:R-:W1:Y:S01]  /*1520*/  LDCU UR5, c[0x0][0x590] ;  /* 0x0000b200ff0577ac */ /* 0x000e620008000800 */
[----:B0-----:R-:W-:-:S04]  /*1530*/  IADD3 R6, P0, PT, R4, UR10, RZ ;  /* 0x0000000a04067c10 */ /* 0x001fc8000ff1e0ff */
[----:B------:R-:W-:-:S05]  /*1540*/  IADD3.X R7, PT, PT, RZ, UR11, RZ, P0, !PT ;  /* 0x0000000bff077c10 */ /* 0x000fca00087fe4ff */
[----:B------:R-:W2:Y:S01]  /*1550*/  LDG.E R9, desc[UR6][R6.64] ;  /* 0x0000000606097981 */ /* 0x000ea2000c1e1900 */
[----:B------:R-:W-:Y:S02]  /*1560*/  IADD3 R4, P1, PT, R5, UR8, RZ ;  /* 0x0000000805047c10 */ /* 0x000fe4000ff3e0ff */
[----:B------:R-:W-:-:S03]  /*1570*/  IADD3 R3, PT, PT, R3, 0x80, RZ ;  /* 0x0000008003037810 */ /* 0x000fc60007ffe0ff */
[----:B------:R-:W-:Y:S01]  /*1580*/  IMAD.X R5, RZ, RZ, UR9, P1 ;  /* 0x00000009ff057e24 */ /* 0x000fe200088e06ff */
[----:B--2---:R-:W-:-:S13]  /*1590*/  FSETP.GT.FTZ.AND P0, PT, R9, RZ, PT ;  /* 0x000000ff0900720b */ /* 0x004fda0003f14000 */
[----:B-1----:R-:W-:-:S05]  /*15a0*/  @!P0 FMUL.FTZ R9, R9, UR5 ;  /* 0x0000000509098c20 */ /* 0x002fca0008410000 */
[----:B------:R0:W-:Y:S02]  /*15b0*/  STG.E desc[UR6][R4.64], R9 ;  /* 0x0000000904007986 */ /* 0x0001e4000c101906 */
.L_x_5060:
[----:B------:R-:W-:Y:S05]  /*15c0*/  BSYNC.RECONVERGENT B0 ;  /* 0x0000000000007941 */ /* 0x000fea0003800200 */
.L_x_5059:
        /* <DEDUP_REMOVED lines=300> */
.L_x_5062:
[----:B------:R-:W0:Y:S01]  /*2890*/  LDCU.128 UR8, c[0x0][0x580] ;  /* 0x0000b000ff0877ac */ /* 0x000e220008000c00 */
[----:B------:R-:W1:Y:S01]  /*28a0*/  LDCU UR4, c[0x0][0x590] ;  /* 0x0000b200ff0477ac */ /* 0x000e620008000800 */
[----:B0-----:R-:W-:-:S04]  /*28b0*/  IADD3 R4, P0, PT, R2, UR10, RZ ;  /* 0x0000000a02047c10 */ /* 0x001fc8000ff1e0ff */
[----:B------:R-:W-:-:S05]  /*28c0*/  IADD3.X R5, PT, PT, RZ, UR11, RZ, P0, !PT ;  /* 0x0000000bff057c10 */ /* 0x000fca00087fe4ff */
[----:B------:R-:W2:Y:S01]  /*28d0*/  LDG.E R7, desc[UR6][R4.64] ;  /* 0x0000000604077981 */ /* 0x000ea2000c1e1900 */
[----:B------:R-:W-:-:S04]  /*28e0*/  IADD3 R2, P1, PT, R3, UR8, RZ ;  /* 0x0000000803027c10 */ /* 0x000fc8000ff3e0ff */
[----:B------:R-:W-:Y:S02]  /*28f0*/  IADD3.X R3, PT, PT, RZ, UR9, RZ, P1, !PT ;  /* 0x00000009ff037c10 */ /* 0x000fe40008ffe4ff */
[----:B--2---:R-:W-:-:S13]  /*2900*/  FSETP.GT.FTZ.AND P0, PT, R7, RZ, PT ;  /* 0x000000ff0700720b */ /* 0x004fda0003f14000 */
[----:B-1----:R-:W-:-:S05]  /*2910*/  @!P0 FMUL.FTZ R7, R7, UR4 ;  /* 0x0000000407078c20 */ /* 0x002fca0008410000 */
[----:B------:R-:W-:Y:S01]  /*2920*/  STG.E desc[UR6][R2.64], R7 ;  /* 0x0000000702007986 */ /* 0x000fe2000c101906 */
[----:B------:R-:W-:Y:S05]  /*2930*/  EXIT ;  /* 0x000000000000794d */ /* 0x000fea0003800000 */
.L_x_5063:
        /* <DEDUP_REMOVED lines=12> */
.L_x_5696:


//--------------------- .text._ZN2at6native27unrolled_elementwise_kernelIZZZNS0_66_GLOBAL__N__d53a5ca4_28_ActivationLeakyReluKernel_cu_9e10b42f_310617leaky_relu_kernelERNS_18TensorIteratorBaseERKN3c106ScalarEENKUlvE_clEvENKUlvE0_clEvEUlfE_St5arrayIPcLm2EELi4E23TrivialOffsetCalculatorILi1EjESG_NS0_6memory15LoadWithoutCastENSH_16StoreWithoutCastEEEviT_T0_T2_T3_T4_T5_ --------------------------
	.section	.text._ZN2at6native27unrolled_elementwise_kernelIZZZNS0_66_GLOBAL__N__d53a5ca4_28_ActivationLeakyReluKernel_cu_9e10b42f_310617leaky_relu_kernelERNS_18TensorIteratorBaseERKN3c106ScalarEENKUlvE_clEvENKUlvE0_clEvEUlfE_St5arrayIPcLm2EELi4E23TrivialOffsetCalculatorILi1EjESG_NS0_6memory15LoadWithoutCastENSH_16StoreWithoutCastEEEviT_T0_T2_T3_T4_T5_,"ax",@progbits
	.align	128
        .global         _ZN2at6native27unrolled_elementwise_kernelIZZZNS0_66_GLOBAL__N__d53a5ca4_28_ActivationLeakyReluKernel_cu_9e10b42f_310617leaky_relu_kernelERNS_18TensorIteratorBaseERKN3c106ScalarEENKUlvE_clEvENKUlvE0_clEvEUlfE_St5arrayIPcLm2EELi4E23TrivialOffsetCalculatorILi1EjESG_NS0_6memory15LoadWithoutCastENSH_16StoreWithoutCastEEEviT_T0_T2_T3_T4_T5_
        .type           _ZN2at6native27unrolled_elementwise_kernelIZZZNS0_66_GLOBAL__N__d53a5ca4_28_ActivationLeakyReluKernel_cu_9e10b42f_310617leaky_relu_kernelERNS_18TensorIteratorBaseERKN3c106ScalarEENKUlvE_clEvENKUlvE0_clEvEUlfE_St5arrayIPcLm2EELi4E23TrivialOffsetCalculatorILi1EjESG_NS0_6memory15LoadWithoutCastENSH_16StoreWithoutCastEEEviT_T0_T2_T3_T4_T5_,@function
        .size           _ZN2at6native27unrolled_elementwise_kernelIZZZNS0_66_GLOBAL__N__d53a5ca4_28_ActivationLeakyReluKernel_cu_9e10b42f_310617leaky_relu_kernelERNS_18TensorIteratorBaseERKN3c106ScalarEENKUlvE_clEvENKUlvE0_clEvEUlfE_St5arrayIPcLm2EELi4E23TrivialOffsetCalculatorILi1EjESG_NS0_6memory15LoadWithoutCastENSH_16StoreWithoutCastEEEviT_T0_T2_T3_T4_T5_,(.L_x_5697 - _ZN2at6native27unrolled_elementwise_kernelIZZZNS0_66_GLOBAL__N__d53a5ca4_28_ActivationLeakyReluKernel_cu_9e10b42f_310617leaky_relu_kernelERNS_18TensorIteratorBaseERKN3c106ScalarEENKUlvE_clEvENKUlvE0_clEvEUlfE_St5arrayIPcLm2EELi4E23TrivialOffsetCalculatorILi1EjESG_NS0_6memory15LoadWithoutCastENSH_16StoreWithoutCastEEEviT_T0_T2_T3_T4_T5_)
        .other          _ZN2at6native27unrolled_elementwise_kernelIZZZNS0_66_GLOBAL__N__d53a5ca4_28_ActivationLeakyReluKernel_cu_9e10b42f_310617leaky_relu_kernelERNS_18TensorIteratorBaseERKN3c106ScalarEENKUlvE_clEvENKUlvE0_clEvEUlfE_St5arrayIPcLm2EELi4E23TrivialOffsetCalculatorILi1EjESG_NS0_6memory15LoadWithoutCastENSH_16StoreWithoutCastEEEviT_T0_T2_T3_T4_T5_,@"STO_CUDA_ENTRY STV_DEFAULT"
_ZN2at6native27unrolled_elementwise_kernelIZZZNS0_66_GLOBAL__N__d53a5ca4_28_ActivationLeakyReluKernel_cu_9e10b42f_310617leaky_relu_kernelERNS_18TensorIteratorBaseERKN3c106ScalarEENKUlvE_clEvENKUlvE0_clEvEUlfE_St5arrayIPcLm2EELi4E23TrivialOffsetCalculatorILi1EjESG_NS0_6memory15LoadWithoutCastENSH_16StoreWithoutCastEEEviT_T0_T2_T3_T4_T5_:
.text._ZN2at6native27unrolled_elementwise_kernelIZZZNS0_66_GLOBAL__N__d53a5ca4_28_ActivationLeakyReluKernel_cu_9e10b42f_310617leaky_relu_kernelERNS_18TensorIteratorBaseERKN3c106ScalarEENKUlvE_clEvENKUlvE0_clEvEUlfE_St5arrayIPcLm2EELi4E23TrivialOffsetCalculatorILi1EjESG_NS0_6memory15LoadWithoutCastENSH_16StoreWithoutCastEEEviT_T0_T2_T3_T4_T5_:
[----:B------:R-:W-:Y:S01]  /*0000*/  LDC R1, c[0x0][0x37c] ;  /* 0x0000df00ff017b82 */ /* 0x000fe20000000800 */
[----:B------:R-:W0:Y:S07]  /*0010*/  S2R R0, SR_CTAID.X ;  /* 0x0000000000007919 */ /* 0x000e2e0000002500 */
[----:B------:R-:W0:Y:S01]  /*0020*/  LDC R3, c[0x0][0x380] ;  /* 0x0000e000ff037b82 */ /* 0x000e220000000800 */
[----:B------:R-:W1:Y:S01]  /*0030*/  LDCU.64 UR4, c[0x0][0x358] ;  /* 0x00006b00ff0477ac */ /* 0x000e620008000a00 */
[----:B------:R-:W2:Y:S01]  /*0040*/  S2R R13, SR_TID.X ;  /* 0x00000000000d7919 */ /* 0x000ea20000002100 */
[----:B------:R-:W3:Y:S01]  /*0050*/  LDCU UR6, c[0x0][0x388] ;  /* 0x00007100ff0677ac */ /* 0x000ee20008000800 */
[----:B0-----:R-:W-:Y:S01]  /*0060*/  IMAD R2, R0, -0x200, R3 ;  /* 0xfffffe0000027824 */ /* 0x001fe200078e0203 */
[----:B--2---:R-:W-:-:S04]  /*0070*/  MOV R3, R13 ;  /* 0x0000000d00037202 */ /* 0x004fc80000000f00 */
[----:B------:R-:W-:-:S13]  /*0080*/  ISETP.GE.AND P0, PT, R13, R2, PT ;  /* 0x000000020d00720c */ /* 0x000fda0003f06270 */
[----:B------:R-:W-:Y:S01]  /*0090*/  @!P0 IADD3 R13, PT, PT, R3, 0x80, RZ ;  /* 0x00000080030d8810 */ /* 0x000fe20007ffe0ff */
[----:B------:R-:W0:Y:S01]  /*00a0*/  @!P0 LDC.64 R6, c[0x0][0x3a0] ;  /* 0x0000e800ff068b82 */ /* 0x000e220000000a00 */
[----:B------:R-:W-:Y:S02]  /*00b0*/  @!P0 IMAD R15, R0, 0x200, R3 ;  /* 0x00000200000f8824 */ /* 0x000fe400078e0203 */
[----:B------:R-:W-:-:S13]  /*00c0*/  ISETP.GE.AND P1, PT, R13, R2, PT ;  /* 0x000000020d00720c */ /* 0x000fda0003f26270 */
[----:B------:R-:W-:Y:S01]  /*00d0*/  @!P1 IMAD R17, R0, 0x200, R13 ;  /* 0x0000020000119824 */ /* 0x000fe200078e020d */
[----:B------:R-:W-:Y:S01]  /*00e0*/  @!P1 IADD3 R13, PT, PT, R13, 0x80, RZ ;  /* 0x000000800d0d9810 */ /* 0x000fe20007ffe0ff */
[----:B------:R-:W2:Y:S03]  /*00f0*/  @!P1 LDC.64 R8, c[0x0][0x3a0] ;  /* 0x0000e800ff089b82 */ /* 0x000ea60000000a00 */
[----:B------:R-:W-:Y:S01]  /*0100*/  ISETP.GE.AND P3, PT, R13, R2, PT ;  /* 0x000000020d00720c */ /* 0x000fe20003f66270 */
[----:B0-----:R-:W-:-:S04]  /*0110*/  @!P0 IMAD.WIDE.U32 R6, R15, 0x4, R6 ;  /* 0x000000040f068825 */ /* 0x001fc800078e0006 */
[----:B------:R-:W-:-:S08]  /*0120*/  HFMA2 R15, -RZ, RZ, 0, 0 ;  /* 0x00000000ff0f7431 */ /* 0x000fd000000001ff */
[----:B------:R-:W-:Y:S01]  /*0130*/  @!P3 IMAD R21, R0, 0x200, R13 ;  /* 0x000002000015b824 */ /* 0x000fe200078e020d */
[----:B------:R-:W-:Y:S01]  /*0140*/  @!P3 IADD3 R13, PT, PT, R13, 0x80, RZ ;  /* 0x000000800d0db810 */ /* 0x000fe20007ffe0ff */
[----:B------:R-:W0:Y:S03]  /*0150*/  @!P3 LDC.64 R10, c[0x0][0x3a0] ;  /* 0x0000e800ff0abb82 */ /* 0x000e260000000a00 */
[----:B------:R-:W-:Y:S01]  /*0160*/  ISETP.GE.AND P2, PT, R13, R2, PT ;  /* 0x000000020d00720c */ /* 0x000fe20003f46270 */
[----:B--2---:R-:W-:-:S04]  /*0170*/  @!P1 IMAD.WIDE.U32 R8, R17, 0x4, R8 ;  /* 0x0000000411089825 */ /* 0x004fc800078e0008 */
[----:B------:R-:W-:Y:S01]  /*0180*/  IMAD.MOV.U32 R17, RZ, RZ, RZ ;  /* 0x000000ffff117224 */ /* 0x000fe200078e00ff */
[----:B-1----:R-:W2:Y:S07]  /*0190*/  @!P1 LDG.E R15, desc[UR4][R8.64] ;  /* 0x00000004080f9981 */ /* 0x002eae000c1e1900 */
[----:B------:R-:W1:Y:S01]  /*01a0*/  @!P2 LDC.64 R4, c[0x0][0x3a0] ;  /* 0x0000e800ff04ab82 */ /* 0x000e620000000a00 */
[----:B------:R-:W-:Y:S01]  /*01b0*/  @!P2 LEA R19, R0, R13, 0x9 ;  /* 0x0000000d0013a211 */ /* 0x000fe200078e48ff */
[----:B------:R-:W4:Y:S01]  /*01c0*/  @!P0 LDG.E R17, desc[UR4][R6.64] ;  /* 0x0000000406118981 */ /* 0x000f22000c1e1900 */
[----:B0-----:R-:W-:-:S04]  /*01d0*/  @!P3 IMAD.WIDE.U32 R12, R21, 0x4, R10 ;  /* 0x00000004150cb825 */ /* 0x001fc800078e000a */
[----:B-1----:R-:W-:Y:S01]  /*01e0*/  @!P2 IMAD.WIDE.U32 R10, R19, 0x4, R4 ;  /* 0x00000004130aa825 */ /* 0x002fe200078e0004 */
[----:B------:R-:W-:-:S06]  /*01f0*/  CS2R R4, SRZ ;  /* 0x0000000000047805 */ /* 0x000fcc000001ff00 */
[----:B------:R-:W5:Y:S04]  /*0200*/  @!P3 LDG.E R5, desc[UR4][R12.64] ;  /* 0x000000040c05b981 */ /* 0x000f68000c1e1900 */
[----:B------:R-:W5:Y:S01]  /*0210*/  @!P2 LDG.E R4, desc[UR4][R10.64] ;  /* 0x000000040a04a981 */ /* 0x000f62000c1e1900 */
[----:B------:R-:W-:Y:S01]  /*0220*/  ISETP.GE.AND P4, PT, R3, R2, PT ;  /* 0x000000020300720c */ /* 0x000fe20003f86270 */
[----:B------:R-:W-:Y:S04]  /*0230*/  BSSY.RECONVERGENT B0, `(.L_x_5064) ;  /* 0x000001f000007945 */ /* 0x000fe80003800200 */
[----:B------:R-:W-:Y:S01]  /*0240*/  BSSY.RELIABLE B1, `(.L_x_5065) ;  /* 0x0000017000017945 */ /* 0x000fe20003800100 */
[----:B--2---:R-:W-:-:S02]  /*0250*/  FSETP.GT.FTZ.AND P1, PT, R15, RZ, PT ;  /* 0x000000ff0f00720b */ /* 0x004fc40003f34000 */
[----:B----4-:R-:W-:-:S11]  /*0260*/  FSETP.GT.FTZ.AND P0, PT, R17, RZ, PT ;  /* 0x000000ff1100720b */ /* 0x010fd60003f14000 */
[----:B---3--:R-:W-:Y:S02]  /*0270*/  @!P1 FMUL.FTZ R15, R15, UR6 ;  /* 0x000000060f0f9c20 */ /* 0x008fe40008410000 */
[----:B------:R-:W-:Y:S01]  /*0280*/  @!P0 FMUL.FTZ R17, R17, UR6 ;  /* 0x0000000611118c20 */ /* 0x000fe20008410000 */
[----:B-----5:R-:W-:Y:S02]  /*0290*/  FSETP.GT.FTZ.AND P2, PT, R5, RZ, PT ;  /* 0x000000ff0500720b */ /* 0x020fe40003f54000 */
[----:B------:R-:W-:-:S11]  /*02a0*/  FSETP.GT.FTZ.AND P3, PT, R4, RZ, PT ;  /* 0x000000ff0400720b */ /* 0x000fd60003f74000 */
[----:B------:R-:W-:Y:S02]  /*02b0*/  @!P2 FMUL.FTZ R5, R5, UR6 ;  /* 0x000000060505ac20 */ /* 0x000fe40008410000 */
[----:B------:R-:W-:Y:S01]  /*02c0*/  @!P3 FMUL.FTZ R4, R4, UR6 ;  /* 0x000000060404bc20 */ /* 0x000fe20008410000 */
[----:B------:R-:W-:Y:S06]  /*02d0*/  @P4 BRA `(.L_x_5066) ;  /* 0x0000000000344947 */ /* 0x000fec0003800000 */
[----:B------:R-:W0:Y:S01]  /*02e0*/  LDC.64 R6, c[0x0][0x398] ;  /* 0x0000e600ff067b82 */ /* 0x000e220000000a00 */
[----:B------:R-:W-:Y:S01]  /*02f0*/  IMAD R9, R0, 0x200, R3 ;  /* 0x0000020000097824 */ /* 0x000fe200078e0203 */
[----:B------:R-:W-:-:S04]  /*0300*/  IADD3 R3, PT, PT, R3, 0x80, RZ ;  /* 0x0000008003037810 */ /* 0x000fc80007ffe0ff */
[----:B------:R-:W-:-:S13]  /*0310*/  ISETP.GE.AND P0, PT, R3, R2, PT ;  /* 0x000000020300720c */ /* 0x000fda0003f06270 */
[----:B------:R-:W-:Y:S05]  /*0320*/  @P0 BREAK.RELIABLE B1 ;  /* 0x0000000000010942 */ /* 0x000fea0003800100 */
[----:B0-----:R-:W-:-:S05]  /*0330*/  IMAD.WIDE.U32 R6, R9, 0x4, R6 ;  /* 0x0000000409067825 */ /* 0x001fca00078e0006 */
[----:B------:R0:W-:Y:S01]  /*0340*/  STG.E desc[UR4][R6.64], R17 ;  /* 0x0000001106007986 */ /* 0x0001e2000c101904 */
[----:B------:R-:W-:Y:S05]  /*0350*/  @P0 BRA `(.L_x_5067) ;  /* 0x0000000000300947 */ /* 0x000fea0003800000 */
[----:B0-----:R-:W0:Y:S01]  /*0360*/  LDC.64 R6, c[0x0][0x398] ;  /* 0x0000e600ff067b82 */ /* 0x001e220000000a00 */
[----:B------:R-:W-:Y:S01]  /*0370*/  IMAD R9, R0, 0x200, R3 ;  /* 0x0000020000097824 */ /* 0x000fe200078e0203 */
[----:B------:R-:W-:-:S03]  /*0380*/  IADD3 R3, PT, PT, R3, 0x80, RZ ;  /* 0x0000008003037810 */ /* 0x000fc60007ffe0ff */
[----:B0-----:R-:W-:-:S05]  /*0390*/  IMAD.WIDE.U32 R6, R9, 0x4, R6 ;  /* 0x0000000409067825 */ /* 0x001fca00078e0006 */
[----:B------:R0:W-:Y:S02]  /*03a0*/  STG.E desc[UR4][R6.64], R15 ;  /* 0x0000000f06007986 */ /* 0x0001e4000c101904 */
.L_x_5066:
[----:B------:R-:W-:Y:S05]  /*03b0*/  BSYNC.RELIABLE B1 ;  /* 0x0000000000017941 */ /* 0x000fea0003800100 */
.L_x_5065:
[----:B------:R-:W-:-:S13]  /*03c0*/  ISETP.GE.AND P0, PT, R3, R2, PT ;  /* 0x000000020300720c */ /* 0x000fda0003f06270 */
[----:B0-----:R-:W0:Y:S01]  /*03d0*/  @!P0 LDC.64 R6, c[0x0][0x398] ;  /* 0x0000e600ff068b82 */ /* 0x001e220000000a00 */
[----:B------:R-:W-:Y:S01]  /*03e0*/  @!P0 IMAD R9, R0, 0x200, R3 ;  /* 0x0000020000098824 */ /* 0x000fe200078e0203 */
[----:B------:R-:W-:-:S03]  /*03f0*/  @!P0 IADD3 R3, PT, PT, R3, 0x80, RZ ;  /* 0x0000008003038810 */ /* 0x000fc60007ffe0ff */
[----:B0-----:R-:W-:-:S05]  /*0400*/  @!P0 IMAD.WIDE.U32 R6, R9, 0x4, R6 ;  /* 0x0000000409068825 */ /* 0x001fca00078e0006 */
[----:B------:R1:W-:Y:S02]  /*0410*/  @!P0 STG.E desc[UR4][R6.64], R5 ;  /* 0x0000000506008986 */ /* 0x0003e4000c101904 */
.L_x_5067:
[----:B------:R-:W-:Y:S05]  /*0420*/  BSYNC.RECONVERGENT B0 ;  /* 0x0000000000007941 */ /* 0x000fea0003800200 */
.L_x_5064:
[----:B------:R-:W-:Y:S05]  /*0430*/  WARPSYNC.ALL ;  /* 0x0000000000007948 */ /* 0x000fea0003800000 */
[----:B------:R-:W-:-:S13]  /*0440*/  ISETP.GE.AND P0, PT, R3, R2, PT ;  /* 0x000000020300720c */ /* 0x000fda0003f06270 */
[----:B------:R-:W-:Y:S05]  /*0450*/  @P0 EXIT ;  /* 0x000000000000094d */ /* 0x000fea0003800000 */
[----:B01----:R-:W0:Y:S01]  /*0460*/  LDC.64 R6, c[0x0][0x398] ;  /* 0x0000e600ff067b82 */ /* 0x003e220000000a00 */
[----:B------:R-:W-:-:S04]  /*0470*/  IMAD R3, R0, 0x200, R3 ;  /* 0x0000020000037824 */ /* 0x000fc800078e0203 */
[----:B0-----:R-:W-:-:S05]  /*0480*/  IMAD.WIDE.U32 R2, R3, 0x4, R6 ;  /* 0x0000000403027825 */ /* 0x001fca00078e0006 */
[----:B------:R-:W-:Y:S01]  /*0490*/  STG.E desc[UR4][R2.64], R4 ;  /* 0x0000000402007986 */ /* 0x000fe2000c101904 */
[----:B------:R-:W-:Y:S05]  /*04a0*/  EXIT ;  /* 0x000000000000794d */ /* 0x000fea0003800000 */
.L_x_5068:
        /* <DEDUP_REMOVED lines=13> */
.L_x_5697:


//--------------------- .text._ZN2at6native29vectorized_elementwise_kernelILi2EZZZNS0_66_GLOBAL__N__d53a5ca4_28_ActivationLeakyReluKernel_cu_9e10b42f_310617leaky_relu_kernelERNS_18TensorIteratorBaseERKN3c106ScalarEENKUlvE_clEvENKUlvE0_clEvEUlfE_St5arrayIPcLm2EEEEviT0_T1_ --------------------------
	.section	.text._ZN2at6native29vectorized_elementwise_kernelILi2EZZZNS0_66_GLOBAL__N__d53a5ca4_28_ActivationLeakyReluKernel_cu_9e10b42f_310617leaky_relu_kernelERNS_18TensorIteratorBaseERKN3c106ScalarEENKUlvE_clEvENKUlvE0_clEvEUlfE_St5arrayIPcLm2EEEEviT0_T1_,"ax",@progbits
	.align	128
        .global         _ZN2at6native29vectorized_elementwise_kernelILi2EZZZNS0_66_GLOBAL__N__d53a5ca4_28_ActivationLeakyReluKernel_cu_9e10b42f_310617leaky_relu_kernelERNS_18TensorIteratorBaseERKN3c106ScalarEENKUlvE_clEvENKUlvE0_clEvEUlfE_St5arrayIPcLm2EEEEviT0_T1_
        .type           _ZN2at6native29vectorized_elementwise_kernelILi2EZZZNS0_66_GLOBAL__N__d53a5ca4_28_ActivationLeakyReluKernel_cu_9e10b42f_310617leaky_relu_kernelERNS_18TensorIteratorBaseERKN3c106ScalarEENKUlvE_clEvENKUlvE0_clEvEUlfE_St5arrayIPcLm2EEEEviT0_T1_,@function
        .size           _ZN2at6native29vectorized_elementwise_kernelILi2EZZZNS0_66_GLOBAL__N__d53a5ca4_28_ActivationLeakyReluKernel_cu_9e10b42f_310617leaky_relu_kernelERNS_18TensorIteratorBaseERKN3c106ScalarEENKUlvE_clEvENKUlvE0_clEvEUlfE_St5arrayIPcLm2EEEEviT0_T1_,(.L_x_5698 - _ZN2at6native29vectorized_elementwise_kernelILi2EZZZNS0_66_GLOBAL__N__d53a5ca4_28_ActivationLeakyReluKernel_cu_9e10b42f_310617leaky_relu_kernelERNS_18TensorIteratorBaseERKN3c106ScalarEENKUlvE_clEvENKUlvE0_clEvEUlfE_St5arrayIPcLm2EEEEviT0_T1_)
        .other          _ZN2at6native29vectorized_elementwise_kernelILi2EZZZNS0_66_GLOBAL__N__d53a5ca4_28_ActivationLeakyReluKernel_cu_9e10b42f_310617leaky_relu_kernelERNS_18TensorIteratorBaseERKN3c106ScalarEENKUlvE_clEvENKUlvE0_clEvEUlfE_St5arrayIPcLm2EEEEviT0_T1_,@"STO_CUDA_ENTRY STV_DEFAULT"
_ZN2at6native29vectorized_elementwise_kernelILi2EZZZNS0_66_GLOBAL__N__d53a5ca4_28_ActivationLeakyReluKernel_cu_9e10b42f_310617leaky_relu_kernelERNS_18TensorIteratorBaseERKN3c106ScalarEENKUlvE_clEvENKUlvE0_clEvEUlfE_St5arrayIPcLm2EEEEviT0_T1_:
.text._ZN2at6native29vectorized_elementwise_kernelILi2EZZZNS0_66_GLOBAL__N__d53a5ca4_28_ActivationLeakyReluKernel_cu_9e10b42f_310617leaky_relu_kernelERNS_18TensorIteratorBaseERKN3c106ScalarEENKUlvE_clEvENKUlvE0_clEvEUlfE_St5arrayIPcLm2EEEEviT0_T1_:
        /* <DEDUP_REMOVED lines=9> */
[----:B------:R-:W-:Y:S01]  /*0090*/  HFMA2 R18, -RZ, RZ, 0, 0 ;  /* 0x00000000ff127431 */ /* 0x000fe200000001ff */
[----:B------:R-:W-:Y:S01]  /*00a0*/  MOV R22, RZ ;  /* 0x000000ff00167202 */ /* 0x000fe20000000f00 */
[----:B------:R-:W1:Y:S01]  /*00b0*/  LDCU UR6, c[0x0][0x388] ;  /* 0x00007100ff0677ac */ /* 0x000e620008000800 */
[----:B0-----:R-:W-:Y:S01]  /*00c0*/  ISETP.GE.U32.AND P6, PT, R25, R16, PT ;  /* 0x000000101900720c */ /* 0x001fe20003fc6070 */
[----:B------:R-:W-:-:S12]  /*00d0*/  IMAD.MOV.U32 R17, RZ, RZ, R25 ;  /* 0x000000ffff117224 */ /* 0x000fd800078e0019 */
[----:B------:R-:W-:Y:S01]  /*00e0*/  @!P6 IADD3 R25, PT, PT, R17, 0x80, RZ ;  /* 0x000000801119e810 */ /* 0x000fe20007ffe0ff */
[----:B------:R-:W0:Y:S01]  /*00f0*/  @!P6 LDC.64 R2, c[0x0][0x3a0] ;  /* 0x0000e800ff02eb82 */ /* 0x000e220000000a00 */
[----:B------:R-:W-:Y:S02]  /*0100*/  @!P6 IMAD.IADD R5, R0, 0x1, R17 ;  /* 0x000000010005e824 */ /* 0x000fe400078e0211 */
[----:B------:R-:W-:-:S13]  /*0110*/  ISETP.GE.U32.AND P5, PT, R25, R16, PT ;  /* 0x000000101900720c */ /* 0x000fda0003fa6070 */
[----:B------:R-:W-:Y:S01]  /*0120*/  @!P5 IMAD.IADD R20, R0, 0x1, R25 ;  /* 0x000000010014d824 */ /* 0x000fe200078e0219 */
[----:B------:R-:W-:Y:S01]  /*0130*/  @!P5 IADD3 R25, PT, PT, R25, 0x80, RZ ;  /* 0x000000801919d810 */ /* 0x000fe20007ffe0ff */
[----:B------:R-:W2:Y:S03]  /*0140*/  @!P5 LDC.64 R12, c[0x0][0x3a0] ;  /* 0x0000e800ff0cdb82 */ /* 0x000ea60000000a00 */
[----:B------:R-:W-:Y:S01]  /*0150*/  ISETP.GE.U32.AND P4, PT, R25, R16, PT ;  /* 0x000000101900720c */ /* 0x000fe20003f86070 */
[----:B0-----:R-:W-:-:S05]  /*0160*/  @!P6 IMAD.WIDE.U32 R2, R5, 0x4, R2 ;  /* 0x000000040502e825 */ /* 0x001fca00078e0002 */
[----:B------:R0:W3:Y:S07]  /*0170*/  @!P6 LDG.E R18, desc[UR4][R2.64] ;  /* 0x000000040212e981 */ /* 0x0000ee000c1e1900 */
[----:B------:R-:W-:Y:S01]  /*0180*/  @!P4 IMAD.IADD R29, R0, 0x1, R25 ;  /* 0x00000001001dc824 */ /* 0x000fe200078e0219 */
[----:B------:R-:W-:Y:S01]  /*0190*/  @!P4 IADD3 R25, PT, PT, R25, 0x80, RZ ;  /* 0x000000801919c810 */ /* 0x000fe20007ffe0ff */
[----:B------:R-:W4:Y:S03]  /*01a0*/  @!P4 LDC.64 R14, c[0x0][0x3a0] ;  /* 0x0000e800ff0ecb82 */ /* 0x000f260000000a00 */
[----:B------:R-:W-:-:S13]  /*01b0*/  ISETP.GE.U32.AND P3, PT, R25, R16, PT ;  /* 0x000000101900720c */ /* 0x000fda0003f66070 */
[----:B------:R-:W-:Y:S01]  /*01c0*/  @!P3 IMAD.IADD R27, R0, 0x1, R25 ;  /* 0x00000001001bb824 */ /* 0x000fe200078e0219 */
[----:B------:R-:W-:Y:S01]  /*01d0*/  @!P3 IADD3 R25, PT, PT, R25, 0x80, RZ ;  /* 0x000000801919b810 */ /* 0x000fe20007ffe0ff */
[----:B------:R-:W5:Y:S03]  /*01e0*/  @!P3 LDC.64 R10, c[0x0][0x3a0] ;  /* 0x0000e800ff0abb82 */ /* 0x000f660000000a00 */
[----:B------:R-:W-:-:S13]  /*01f0*/  ISETP.GE.U32.AND P2, PT, R25, R16, PT ;  /* 0x000000101900720c */ /* 0x000fda0003f46070 */
[----:B------:R-:W-:Y:S01]  /*0200*/  @!P2 IMAD.IADD R23, R0, 0x1, R25 ;  /* 0x000000010017a824 */ /* 0x000fe200078e0219 */
[----:B------:R-:W-:Y:S01]  /*0210*/  @!P2 IADD3 R25, PT, PT, R25, 0x80, RZ ;  /* 0x000000801919a810 */ /* 0x000fe20007ffe0ff */
[----:B0-----:R-:W0:Y:S03]  /*0220*/  @!P2 LDC.64 R2, c[0x0][0x3a0] ;  /* 0x0000e800ff02ab82 */ /* 0x001e260000000a00 */
[----:B------:R-:W-:-:S13]  /*0230*/  ISETP.GE.U32.AND P1, PT, R25, R16, PT ;  /* 0x000000101900720c */ /* 0x000fda0003f26070 */
[----:B------:R-:W-:Y:S01]  /*0240*/  @!P1 IMAD.IADD R21, R0, 0x1, R25 ;  /* 0x0000000100159824 */ /* 0x000fe200078e0219 */
[----:B------:R-:W-:Y:S01]  /*0250*/  @!P1 IADD3 R25, PT, PT, R25, 0x80, RZ ;  /* 0x0000008019199810 */ /* 0x000fe20007ffe0ff */
[----:B------:R-:W1:Y:S03]  /*0260*/  @!P1 LDC.64 R4, c[0x0][0x3a0] ;  /* 0x0000e800ff049b82 */ /* 0x000e660000000a00 */
[----:B------:R-:W-:-:S13]  /*0270*/  ISETP.GE.U32.AND P0, PT, R25, R16, PT ;  /* 0x000000101900720c */ /* 0x000fda0003f06070 */
[----:B------:R-:W-:Y:S01]  /*0280*/  @!P0 IMAD.IADD R19, R0, 0x1, R25 ;  /* 0x0000000100138824 */ /* 0x000fe200078e0219 */
[----:B------:R-:W-:Y:S01]  /*0290*/  @!P0 IADD3 R25, PT, PT, R25, 0x80, RZ ;  /* 0x0000008019198810 */ /* 0x000fe20007ffe0ff */
[----:B------:R-:W4:Y:S03]  /*02a0*/  @!P0 LDC.64 R6, c[0x0][0x3a0] ;  /* 0x0000e800ff068b82 */ /* 0x000f260000000a00 */
[----:B------:R-:W-:Y:S01]  /*02b0*/  ISETP.GE.U32.AND P6, PT, R25, R16, PT ;  /* 0x000000101900720c */ /* 0x000fe20003fc6070 */
[----:B--2---:R-:W-:-:S12]  /*02c0*/  @!P5 IMAD.WIDE.U32 R12, R20, 0x4, R12 ;  /* 0x00000004140cd825 */ /* 0x004fd800078e000c */
[----:B------:R-:W2:Y:S01]  /*02d0*/  @!P6 LDC.64 R8, c[0x0][0x3a0] ;  /* 0x0000e800ff08eb82 */ /* 0x000ea20000000a00 */
[----:B------:R-:W-:Y:S02]  /*02e0*/  IMAD.MOV.U32 R20, RZ, RZ, RZ ;  /* 0x000000ffff147224 */ /* 0x000fe400078e00ff */
[----:B------:R-:W-:-:S04]  /*02f0*/  @!P6 IMAD.IADD R25, R0, 0x1, R25 ;  /* 0x000000010019e824 */ /* 0x000fc800078e0219 */
[----:B------:R5:W3:Y:S01]  /*0300*/  @!P5 LDG.E R20, desc[UR4][R12.64] ;  /* 0x000000040c14d981 */ /* 0x000ae2000c1e1900 */
[----:B0-----:R-:W-:Y:S01]  /*0310*/  @!P2 IMAD.WIDE.U32 R2, R23, 0x4, R2 ;  /* 0x000000041702a825 */ /* 0x001fe200078e0002 */
[----:B------:R-:W-:-:S03]  /*0320*/  MOV R23, RZ ;  /* 0x000000ff00177202 */ /* 0x000fc60000000f00 */
[----:B-1----:R-:W-:-:S04]  /*0330*/  @!P1 IMAD.WIDE.U32 R4, R21, 0x4, R4 ;  /* 0x0000000415049825 */ /* 0x002fc800078e0004 */
[----:B----4-:R-:W-:-:S04]  /*0340*/  @!P0 IMAD.WIDE.U32 R6, R19, 0x4, R6 ;  /* 0x0000000413068825 */ /* 0x010fc800078e0006 */
[----:B------:R-:W-:Y:S01]  /*0350*/  HFMA2 R19, -RZ, RZ, 0, 0 ;  /* 0x00000000ff137431 */ /* 0x000fe200000001ff */
[----:B-----5:R-:W-:Y:S01]  /*0360*/  CS2R R12, SRZ ;  /* 0x00000000000c7805 */ /* 0x020fe2000001ff00 */
[----:B------:R-:W4:Y:S01]  /*0370*/  @!P1 LDG.E R23, desc[UR4][R4.64] ;  /* 0x0000000404179981 */ /* 0x000f22000c1e1900 */
[----:B------:R-:W-:Y:S02]  /*0380*/  IMAD.MOV.U32 R21, RZ, RZ, RZ ;  /* 0x000000ffff157224 */ /* 0x000fe400078e00ff */
[----:B------:R-:W-:Y:S02]  /*0390*/  @!P4 IMAD.WIDE.U32 R14, R29, 0x4, R14 ;  /* 0x000000041d0ec825 */ /* 0x000fe400078e000e */
[----:B------:R-:W5:Y:S02]  /*03a0*/  @!P0 LDG.E R13, desc[UR4][R6.64] ;  /* 0x00000004060d8981 */ /* 0x000f64000c1e1900 */
[----:B------:R-:W-:Y:S02]  /*03b0*/  @!P3 IMAD.WIDE.U32 R10, R27, 0x4, R10 ;  /* 0x000000041b0ab825 */ /* 0x000fe400078e000a */
[----:B------:R-:W5:Y:S02]  /*03c0*/  @!P4 LDG.E R22, desc[UR4][R14.64] ;  /* 0x000000040e16c981 */ /* 0x000f64000c1e1900 */
[----:B--2---:R-:W-:-:S02]  /*03d0*/  @!P6 IMAD.WIDE.U32 R8, R25, 0x4, R8 ;  /* 0x000000041908e825 */ /* 0x004fc400078e0008 */
[----:B------:R-:W2:Y:S04]  /*03e0*/  @!P3 LDG.E R19, desc[UR4][R10.64] ;  /* 0x000000040a13b981 */ /* 0x000ea8000c1e1900 */
[----:B------:R-:W2:Y:S04]  /*03f0*/  @!P2 LDG.E R21, desc[UR4][R2.64] ;  /* 0x000000040215a981 */ /* 0x000ea8000c1e1900 */
[----:B------:R-:W2:Y:S01]  /*0400*/  @!P6 LDG.E R12, desc[UR4][R8.64] ;  /* 0x00000004080ce981 */ /* 0x000ea2000c1e1900 */
[----:B------:R-:W-:Y:S04]  /*0410*/  BSSY.RECONVERGENT B0, `(.L_x_5070) ;  /* 0x0000044000007945 */ /* 0x000fe80003800200 */
[----:B------:R-:W-:Y:S01]  /*0420*/  BSSY.RELIABLE B1, `(.L_x_5071) ;  /* 0x000003c000017945 */ /* 0x000fe20003800100 */
[----:B---3--:R-:W-:-:S13]  /*0430*/  FSETP.GT.FTZ.AND P1, PT, R18, RZ, PT ;  /* 0x000000ff1200720b */ /* 0x008fda0003f34000 */
[----:B------:R-:W-:Y:S01]  /*0440*/  @!P1 FMUL.FTZ R18, R18, UR6 ;  /* 0x0000000612129c20 */ /* 0x000fe20008410000 */
[----:B------:R-:W-:Y:S02]  /*0450*/  FSETP.GT.FTZ.AND P0, PT, R20, RZ, PT ;  /* 0x000000ff1400720b */ /* 0x000fe40003f14000 */
[----:B----4-:R-:W-:-:S11]  /*0460*/  FSETP.GT.FTZ.AND P3, PT, R23, RZ, PT ;  /* 0x000000ff1700720b */ /* 0x010fd60003f74000 */
[----:B------:R-:W-:Y:S01]  /*0470*/  @!P0 FMUL.FTZ R20, R20, UR6 ;  /* 0x0000000614148c20 */ /* 0x000fe20008410000 */
[----:B------:R-:W-:Y:S02]  /*0480*/  ISETP.GE.U32.AND P0, PT, R17, R16, PT ;  /* 0x000000101100720c */ /* 0x000fe40003f06070 */
[----:B-----5:R-:W-:Y:S02]  /*0490*/  FSETP.GT.FTZ.AND P2, PT, R13, RZ, PT ;  /* 0x000000ff0d00720b */ /* 0x020fe40003f54000 */
[----:B------:R-:W-:Y:S02]  /*04a0*/  FSETP.GT.FTZ.AND P6, PT, R22, RZ, PT ;  /* 0x000000ff1600720b */ /* 0x000fe40003fd4000 */
[----:B--2---:R-:W-:Y:S02]  /*04b0*/  FSETP.GT.FTZ.AND P5, PT, R19, RZ, PT ;  /* 0x000000ff1300720b */ /* 0x004fe40003fb4000 */
[----:B------:R-:W-:Y:S02]  /*04c0*/  FSETP.GT.FTZ.AND P4, PT, R21, RZ, PT ;  /* 0x000000ff1500720b */ /* 0x000fe40003f94000 */
[----:B------:R-:W-:-:S07]  /*04d0*/  FSETP.GT.FTZ.AND P1, PT, R12, RZ, PT ;  /* 0x000000ff0c00720b */ /* 0x000fce0003f34000 */
[----:B------:R-:W-:Y:S01]  /*04e0*/  @!P6 FMUL.FTZ R22, R22, UR6 ;  /* 0x000000061616ec20 */ /* 0x000fe20008410000 */
[----:B------:R-:W-:Y:S01]  /*04f0*/  @!P3 FMUL.FTZ R23, R23, UR6 ;  /* 0x000000061717bc20 */ /* 0x000fe20008410000 */
[----:B------:R-:W-:Y:S01]  /*0500*/  @!P2 FMUL.FTZ R13, R13, UR6 ;  /* 0x000000060d0dac20 */ /* 0x000fe20008410000 */
[----:B------:R-:W-:Y:S01]  /*0510*/  @!P5 FMUL.FTZ R19, R19, UR6 ;  /* 0x000000061313dc20 */ /* 0x000fe20008410000 */
[----:B------:R-:W-:Y:S02]  /*0520*/  @!P4 FMUL.FTZ R21, R21, UR6 ;  /* 0x000000061515cc20 */ /* 0x000fe40008410000 */
        /* <DEDUP_REMOVED lines=10> */
[----:B------:R-:W-:Y:S01]  /*05d0*/  IMAD.IADD R5, R0, 0x1, R17 ;  /* 0x0000000100057824 */ /* 0x000fe200078e0211 */
[----:B------:R-:W-:-:S03]  /*05e0*/  IADD3 R17, PT, PT, R17, 0x80, RZ ;  /* 0x0000008011117810 */ /* 0x000fc60007ffe0ff */
[----:B0-----:R-:W-:-:S05]  /*05f0*/  IMAD.WIDE.U32 R2, R5, 0x4, R2 ;  /* 0x0000000405027825 */ /* 0x001fca00078e0002 */
[----:B------:R0:W-:Y:S02]  /*0600*/  STG.E desc[UR4][R2.64], R20 ;  /* 0x0000001402007986 */ /* 0x0001e4000c101904 */
.L_x_5072:
[----:B------:R-:W-:-:S13]  /*0610*/  ISETP.GE.U32.AND P0, PT, R17, R16, PT ;  /* 0x000000101100720c */ /* 0x000fda0003f06070 */
[----:B------:R-:W-:Y:S05]  /*0620*/  @P0 BRA `(.L_x_5074) ;  /* 0x0000000000300947 */ /* 0x000fea0003800000 */
[----:B0-----:R-:W0:Y:S01]  /*0630*/  LDC.64 R2, c[0x0][0x398] ;  /* 0x0000e600ff027b82 */ /* 0x001e220000000a00 */
[----:B------:R-:W-:Y:S01]  /*0640*/  IMAD.IADD R5, R0, 0x1, R17 ;  /* 0x0000000100057824 */ /* 0x000fe200078e0211 */
[----:B------:R-:W-:-:S03]  /*0650*/  IADD3 R17, PT, PT, R17, 0x80, RZ ;  /* 0x0000008011117810 */ /* 0x000fc60007ffe0ff */
[----:B0-----:R-:W-:-:S05]  /*0660*/  IMAD.WIDE.U32 R2, R5, 0x4, R2 ;  /* 0x0000000405027825 */ /* 0x001fca00078e0002 */
[----:B------:R1:W-:Y:S02]  /*0670*/  STG.E desc[UR4][R2.64], R22 ;  /* 0x0000001602007986 */ /* 0x0003e4000c101904 */
.L_x_5073:
[----:B------:R-:W-:-:S13]  /*0680*/  ISETP.GE.U32.AND P0, PT, R17, R16, PT ;  /* 0x000000101100720c */ /* 0x000fda0003f06070 */
[----:B------:R-:W-:Y:S05]  /*0690*/  @P0 BRA `(.L_x_5075) ;  /* 0x0000000000300947 */ /* 0x000fea0003800000 */
[----:B01----:R-:W0:Y:S01]  /*06a0*/  LDC.64 R2, c[0x0][0x398] ;  /* 0x0000e600ff027b82 */ /* 0x003e220000000a00 */
[----:B------:R-:W-:Y:S01]  /*06b0*/  IMAD.IADD R5, R0, 0x1, R17 ;  /* 0x0000000100057824 */ /* 0x000fe200078e0211 */
[----:B------:R-:W-:-:S03]  /*06c0*/  IADD3 R17, PT, PT, R17, 0x80, RZ ;  /* 0x0000008011117810 */ /* 0x000fc60007ffe0ff */
[----:B0-----:R-:W-:-:S05]  /*06d0*/  IMAD.WIDE.U32 R2, R5, 0x4, R2 ;  /* 0x0000000405027825 */ /* 0x001fca00078e0002 */
[----:B------:R1:W-:Y:S02]  /*06e0*/  STG.E desc[UR4][R2.64], R19 ;  /* 0x0000001302007986 */ /* 0x0003e4000c101904 */
.L_x_5074:
[----:B------:R-:W-:-:S13]  /*06f0*/  ISETP.GE.U32.AND P0, PT, R17, R16, PT ;  /* 0x000000101100720c */ /* 0x000fda0003f06070 */
[----:B------:R-:W-:Y:S05]  /*0700*/  @P0 BRA `(.L_x_5076) ;  /* 0x0000000000340947 */ /* 0x000fea0003800000 */
[----:B01----:R-:W0:Y:S01]  /*0710*/  LDC.64 R2, c[0x0][0x398] ;  /* 0x0000e600ff027b82 */ /* 0x003e220000000a00 */
[----:B------:R-:W-:Y:S01]  /*0720*/  IMAD.IADD R5, R0, 0x1, R17 ;  /* 0x0000000100057824 */ /* 0x000fe200078e0211 */
[----:B------:R-:W-:-:S03]  /*0730*/  IADD3 R17, PT, PT, R17, 0x80, RZ ;  /* 0x0000008011117810 */ /* 0x000fc60007ffe0ff */
[----:B0-----:R-:W-:-:S05]  /*0740*/  IMAD.WIDE.U32 R2, R5, 0x4, R2 ;  /* 0x0000000405027825 */ /* 0x001fca00078e0002 */
[----:B------:R2:W-:Y:S02]  /*0750*/  STG.E desc[UR4][R2.64], R21 ;  /* 0x0000001502007986 */ /* 0x0005e4000c101904 */
.L_x_5075:
[----:B------:R-:W-:-:S13]  /*0760*/  ISETP.GE.U32.AND P0, PT, R17, R16, PT ;  /* 0x000000101100720c */ /* 0x000fda0003f06070 */
[----:B------:R-:W-:Y:S05]  /*0770*/  @P0 BREAK.RELIABLE B1 ;  /* 0x0000000000010942 */ /* 0x000fea0003800100 */
[----:B------:R-:W-:Y:S05]  /*0780*/  @P0 BRA `(.L_x_5077) ;  /* 0x0000000000300947 */ /* 0x000fea0003800000 */
[----:B012---:R-:W0:Y:S01]  /*0790*/  LDC.64 R2, c[0x0][0x398] ;  /* 0x0000e600ff027b82 */ /* 0x007e220000000a00 */
[----:B------:R-:W-:Y:S01]  /*07a0*/  IMAD.IADD R5, R0, 0x1, R17 ;  /* 0x0000000100057824 */ /* 0x000fe200078e0211 */
[----:B------:R-:W-:-:S03]  /*07b0*/  IADD3 R17, PT, PT, R17, 0x80, RZ ;  /* 0x0000008011117810 */ /* 0x000fc60007ffe0ff */
[----:B0-----:R-:W-:-:S05]  /*07c0*/  IMAD.WIDE.U32 R2, R5, 0x4, R2 ;  /* 0x0000000405027825 */ /* 0x001fca00078e0002 */
[----:B------:R2:W-:Y:S02]  /*07d0*/  STG.E desc[UR4][R2.64], R23 ;  /* 0x0000001702007986 */ /* 0x0005e4000c101904 */
.L_x_5076:
[----:B------:R-:W-:Y:S05]  /*07e0*/  BSYNC.RELIABLE B1 ;  /* 0x0000000000017941 */ /* 0x000fea0003800100 */
.L_x_5071:
[----:B------:R-:W-:-:S13]  /*07f0*/  ISETP.GE.U32.AND P0, PT, R17, R16, PT ;  /* 0x000000101100720c */ /* 0x000fda0003f06070 */
[----:B012---:R-:W0:Y:S01]  /*0800*/  @!P0 LDC.64 R2, c[0x0][0x398] ;  /* 0x0000e600ff028b82 */ /* 0x007e220000000a00 */
[----:B------:R-:W-:Y:S01]  /*0810*/  @!P0 IMAD.IADD R5, R0, 0x1, R17 ;  /* 0x0000000100058824 */ /* 0x000fe200078e0211 */
[----:B------:R-:W-:-:S03]  /*0820*/  @!P0 IADD3 R17, PT, PT, R17, 0x80, RZ ;  /* 0x0000008011118810 */ /* 0x000fc60007ffe0ff */
[----:B0-----:R-:W-:-:S05]  /*0830*/  @!P0 IMAD.WIDE.U32 R2, R5, 0x4, R2 ;  /* 0x0000000405028825 */ /* 0x001fca00078e0002 */
[----:B------:R3:W-:Y:S02]  /*0840*/  @!P0 STG.E desc[UR4][R2.64], R13 ;  /* 0x0000000d02008986 */ /* 0x0007e4000c101904 */
.L_x_5077:
[----:B------:R-:W-:Y:S05]  /*0850*/  BSYNC.RECONVERGENT B0 ;  /* 0x0000000000007941 */ /* 0x000fea0003800200 */
.L_x_5070:
        /* <DEDUP_REMOVED lines=8> */
.L_x_5069:
[----:B------:R-:W0:Y:S01]  /*08e0*/  S2R R15, SR_TID.X ;  /* 0x00000000000f7919 */ /* 0x000e220000002100 */
[----:B------:R-:W1:Y:S01]  /*08f0*/  LDC.64 R2, c[0x0][0x3a0] ;  /* 0x0000e800ff027b82 */ /* 0x000e620000000a00 */
[----:B------:R-:W2:Y:S07]  /*0900*/  LDCU UR6, c[0x0][0x388] ;  /* 0x00007100ff0677ac */ /* 0x000eae0008000800 */
[----:B------:R-:W3:Y:S01]  /*0910*/  LDC.64 R4, c[0x0][0x398] ;  /* 0x0000e600ff047b82 */ /* 0x000ee20000000a00 */
[----:B-1----:R-:W-:-:S04]  /*0920*/  IMAD.WIDE.U32 R2, R0, 0x4, R2 ;  /* 0x0000000400027825 */ /* 0x002fc800078e0002 */
[----:B0-----:R-:W-:-:S05]  /*0930*/  IMAD.WIDE.U32 R2, R15, 0x8, R2 ;  /* 0x000000080f027825 */ /* 0x001fca00078e0002 */
[----:B------:R-:W4:Y:S04]  /*0940*/  LDG.E.64 R6, desc[UR4][R2.64] ;  /* 0x0000000402067981 */ /* 0x000f28000c1e1b00 */
[----:B------:R-:W5:Y:S04]  /*0950*/  LDG.E.64 R8, desc[UR4][R2.64+0x400] ;  /* 0x0004000402087981 */ /* 0x000f68000c1e1b00 */
[----:B------:R-:W2:Y:S04]  /*0960*/  LDG.E.64 R10, desc[UR4][R2.64+0x800] ;  /* 0x00080004020a7981 */ /* 0x000ea8000c1e1b00 */
[----:B------:R-:W2:Y:S01]  /*0970*/  LDG.E.64 R12, desc[UR4][R2.64+0xc00] ;  /* 0x000c0004020c7981 */ /* 0x000ea2000c1e1b00 */
[----:B---3--:R-:W-:-:S04]  /*0980*/  IMAD.WIDE.U32 R4, R0, 0x4, R4 ;  /* 0x0000000400047825 */ /* 0x008fc800078e0004 */
[----:B------:R-:W-:Y:S01]  /*0990*/  IMAD.WIDE.U32 R4, R15, 0x8, R4 ;  /* 0x000000080f047825 */ /* 0x000fe200078e0004 */
[----:B----4-:R-:W-:Y:S02]  /*09a0*/  FSETP.GT.FTZ.AND P6, PT, R6, RZ, PT ;  /* 0x000000ff0600720b */ /* 0x010fe40003fd4000 */
[----:B------:R-:W-:Y:S02]  /*09b0*/  FSETP.GT.FTZ.AND P5, PT, R7, RZ, PT ;  /* 0x000000ff0700720b */ /* 0x000fe40003fb4000 */
[----:B-----5:R-:W-:Y:S02]  /*09c0*/  FSETP.GT.FTZ.AND P4, PT, R8, RZ, PT ;  /* 0x000000ff0800720b */ /* 0x020fe40003f94000 */
[----:B------:R-:W-:Y:S02]  /*09d0*/  FSETP.GT.FTZ.AND P3, PT, R9, RZ, PT ;  /* 0x000000ff0900720b */ /* 0x000fe40003f74000 */
[----:B--2---:R-:W-:Y:S02]  /*09e0*/  FSETP.GT.FTZ.AND P2, PT, R10, RZ, PT ;  /* 0x000000ff0a00720b */ /* 0x004fe40003f54000 */
[----:B------:R-:W-:-:S02]  /*09f0*/  FSETP.GT.FTZ.AND P1, PT, R11, RZ, PT ;  /* 0x000000ff0b00720b */ /* 0x000fc40003f34000 */
[----:B------:R-:W-:Y:S01]  /*0a00*/  FSETP.GT.FTZ.AND P0, PT, R12, RZ, PT ;  /* 0x000000ff0c00720b */ /* 0x000fe20003f14000 */
[----:B------:R-:W-:Y:S01]  /*0a10*/  @!P6 FMUL.FTZ R6, R6, UR6 ;  /* 0x000000060606ec20 */ /* 0x000fe20008410000 */
[----:B------:R-:W-:Y:S01]  /*0a20*/  FSETP.GT.FTZ.AND P6, PT, R13, RZ, PT ;  /* 0x000000ff0d00720b */ /* 0x000fe20003fd4000 */
[----:B------:R-:W-:Y:S02]  /*0a30*/  @!P5 FMUL.FTZ R7, R7, UR6 ;  /* 0x000000060707dc20 */ /* 0x000fe40008410000 */
[----:B------:R-:W-:Y:S02]  /*0a40*/  @!P4 FMUL.FTZ R8, R8, UR6 ;  /* 0x000000060808cc20 */ /* 0x000fe40008410000 */
[----:B------:R-:W-:Y:S01]  /*0a50*/  @!P3 FMUL.FTZ R9, R9, UR6 ;  /* 0x000000060909bc20 */ /* 0x000fe20008410000 */
[----:B------:R-:W-:Y:S01]  /*0a60*/  STG.E.64 desc[UR4][R4.64], R6 ;  /* 0x0000000604007986 */ /* 0x000fe2000c101b04 */
[----:B------:R-:W-:Y:S02]  /*0a70*/  @!P2 FMUL.FTZ R10, R10, UR6 ;  /* 0x000000060a0aac20 */ /* 0x000fe40008410000 */
[----:B------:R-:W-:Y:S01]  /*0a80*/  @!P1 FMUL.FTZ R11, R11, UR6 ;  /* 0x000000060b0b9c20 */ /* 0x000fe20008410000 */
[----:B------:R-:W-:Y:S01]  /*0a90*/  STG.E.64 desc[UR4][R4.64+0x400], R8 ;  /* 0x0004000804007986 */ /* 0x000fe2000c101b04 */
[----:B------:R-:W-:-:S02]  /*0aa0*/  @!P0 FMUL.FTZ R12, R12, UR6 ;  /* 0x000000060c0c8c20 */ /* 0x000fc40008410000 */
[----:B------:R-:W-:Y:S01]  /*0ab0*/  @!P6 FMUL.FTZ R13, R13, UR6 ;  /* 0x000000060d0dec20 */ /* 0x000fe20008410000 */
[----:B------:R-:W-:Y:S04]  /*0ac0*/  STG.E.64 desc[UR4][R4.64+0x800], R10 ;  /* 0x0008000a04007986 */ /* 0x000fe8000c101b04 */
[----:B------:R-:W-:Y:S01]  /*0ad0*/  STG.E.64 desc[UR4][R4.64+0xc00], R12 ;  /* 0x000c000c04007986 */ /* 0x000fe2000c101b04 */
[----:B------:R-:W-:Y:S05]  /*0ae0*/  EXIT ;  /* 0x000000000000794d */ /* 0x000fea0003800000 */
.L_x_5078:
        /* <DEDUP_REMOVED lines=9> */
.L_x_5698:


//--------------------- .text._ZN2at6native29vectorized_elementwise_kernelILi4EZZZNS0_66_GLOBAL__N__d53a5ca4_28_ActivationLeakyReluKernel_cu_9e10b42f_310617leaky_relu_kernelERNS_18TensorIteratorBaseERKN3c106ScalarEENKUlvE_clEvENKUlvE0_clEvEUlfE_St5arrayIPcLm2EEEEviT0_T1_ --------------------------
	.section	.text._ZN2at6native29vectorized_elementwise_kernelILi4EZZZNS0_66_GLOBAL__N__d53a5ca4_28_ActivationLeakyReluKernel_cu_9e10b42f_310617leaky_relu_kernelERNS_18TensorIteratorBaseERKN3c106ScalarEENKUlvE_clEvENKUlvE0_clEvEUlfE_St5arrayIPcLm2EEEEviT0_T1_,"ax",@progbits
	.align	128
        .global         _ZN2at6native29vectorized_elementwise_kernelILi4EZZZNS0_66_GLOBAL__N__d53a5ca4_28_ActivationLeakyReluKernel_cu_9e10b42f_310617leaky_relu_kernelERNS_18TensorIteratorBaseERKN3c106ScalarEENKUlvE_clEvENKUlvE0_clEvEUlfE_St5arrayIPcLm2EEEEviT0_T1_
        .type           _ZN2at6native29vectorized_elementwise_kernelILi4EZZZNS0_66_GLOBAL__N__d53a5ca4_28_ActivationLeakyReluKernel_cu_9e10b42f_310617leaky_relu_kernelERNS_18TensorIteratorBaseERKN3c106ScalarEENKUlvE_clEvENKUlvE0_clEvEUlfE_St5arrayIPcLm2EEEEviT0_T1_,@function
        .size           _ZN2at6native29vectorized_elementwise_kernelILi4EZZZNS0_66_GLOBAL__N__d53a5ca4_28_ActivationLeakyReluKernel_cu_9e10b42f_310617leaky_relu_kernelERNS_18TensorIteratorBaseERKN3c106ScalarEENKUlvE_clEvENKUlvE0_clEvEUlfE_St5arrayIPcLm2EEEEviT0_T1_,(.L_x_5699 - _ZN2at6native29vectorized_elementwise_kernelILi4EZZZNS0_66_GLOBAL__N__d53a5ca4_28_ActivationLeakyReluKernel_cu_9e10b42f_310617leaky_relu_kernelERNS_18TensorIteratorBaseERKN3c106ScalarEENKUlvE_clEvENKUlvE0_clEvEUlfE_St5arrayIPcLm2EEEEviT0_T1_)
        .other          _ZN2at6native29vectorized_elementwise_kernelILi4EZZZNS0_66_GLOBAL__N__d53a5ca4_28_ActivationLeakyReluKernel_cu_9e10b42f_310617leaky_relu_kernelERNS_18TensorIteratorBaseERKN3c106ScalarEENKUlvE_clEvENKUlvE0_clEvEUlfE_St5arrayIPcLm2EEEEviT0_T1_,@"STO_CUDA_ENTRY STV_DEFAULT"
_ZN2at6native29vectorized_elementwise_kernelILi4EZZZNS0_66_GLOBAL__N__d53a5ca4_28_ActivationLeakyReluKernel_cu_9e10b42f_310617leaky_relu_kernelERNS_18TensorIteratorBaseERKN3c106ScalarEENKUlvE_clEvENKUlvE0_clEvEUlfE_St5arrayIPcLm2EEEEviT0_T1_:
.text._ZN2at6native29vectorized_elementwise_kernelILi4EZZZNS0_66_GLOBAL__N__d53a5ca4_28_ActivationLeakyReluKernel_cu_9e10b42f_310617leaky_relu_kernelERNS_18TensorIteratorBaseERKN3c106ScalarEENKUlvE_clEvENKUlvE0_clEvEUlfE_St5arrayIPcLm2EEEEviT0_T1_:
        /* <DEDUP_REMOVED lines=97> */
.L_x_5082:
[----:B------:R-:W-:-:S13]  /*0610*/  ISETP.GE.U32.AND P0, PT, R17, R16, PT ;  /* 0x000000101100720c */ /* 0x000fda0003f06070 */
[----:B------:R-:W-:Y:S05]  /*0620*/  @P0 BRA `(.L_x_5084) ;  /* 0x0000000000300947 */ /* 0x000fea0003800000 */
[----:B0-----:R-:W0:Y:S01]  /*0630*/  LDC.64 R2, c[0x0][0x398] ;  /* 0x0000e600ff027b82 */ /* 0x001e220000000a00 */
[----:B------:R-:W-:Y:S01]  /*0640*/  IMAD.IADD R5, R0, 0x1, R17 ;  /* 0x0000000100057824 */ /* 0x000fe200078e0211 */
[----:B------:R-:W-:-:S03]  /*0650*/  IADD3 R17, PT, PT, R17, 0x80, RZ ;  /* 0x0000008011117810 */ /* 0x000fc60007ffe0ff */
[----:B0-----:R-:W-:-:S05]  /*0660*/  IMAD.WIDE.U32 R2, R5, 0x4, R2 ;  /* 0x0000000405027825 */ /* 0x001fca00078e0002 */
[----:B------:R1:W-:Y:S02]  /*0670*/  STG.E desc[UR4][R2.64], R22 ;  /* 0x0000001602007986 */ /* 0x0003e4000c101904 */
.L_x_5083:
[----:B------:R-:W-:-:S13]  /*0680*/  ISETP.GE.U32.AND P0, PT, R17, R16, PT ;  /* 0x000000101100720c */ /* 0x000fda0003f06070 */
[----:B------:R-:W-:Y:S05]  /*0690*/  @P0 BRA `(.L_x_5085) ;  /* 0x0000000000300947 */ /* 0x000fea0003800000 */
[----:B01----:R-:W0:Y:S01]  /*06a0*/  LDC.64 R2, c[0x0][0x398] ;  /* 0x0000e600ff027b82 */ /* 0x003e220000000a00 */
[----:B------:R-:W-:Y:S01]  /*06b0*/  IMAD.IADD R5, R0, 0x1, R17 ;  /* 0x0000000100057824 */ /* 0x000fe200078e0211 */
[----:B------:R-:W-:-:S03]  /*06c0*/  IADD3 R17, PT, PT, R17, 0x80, RZ ;  /* 0x0000008011117810 */ /* 0x000fc60007ffe0ff */
[----:B0-----:R-:W-:-:S05]  /*06d0*/  IMAD.WIDE.U32 R2, R5, 0x4, R2 ;  /* 0x0000000405027825 */ /* 0x001fca00078e0002 */
[----:B------:R1:W-:Y:S02]  /*06e0*/  STG.E desc[UR4][R2.64], R19 ;  /* 0x0000001302007986 */ /* 0x0003e4000c101904 */
.L_x_5084:
[----:B------:R-:W-:-:S13]  /*06f0*/  ISETP.GE.U32.AND P0, PT, R17, R16, PT ;  /* 0x000000101100720c */ /* 0x000fda0003f06070 */
[----:B------:R-:W-:Y:S05]  /*0700*/  @P0 BRA `(.L_x_5086) ;  /* 0x0000000000340947 */ /* 0x000fea0003800000 */
[----:B01----:R-:W0:Y:S01]  /*0710*/  LDC.64 R2, c[0x0][0x398] ;  /* 0x0000e600ff027b82 */ /* 0x003e220000000a00 */
[----:B------:R-:W-:Y:S01]  /*0720*/  IMAD.IADD R5, R0, 0x1, R17 ;  /* 0x0000000100057824 */ /* 0x000fe200078e0211 */
[----:B------:R-:W-:-:S03]  /*0730*/  IADD3 R17, PT, PT, R17, 0x80, RZ ;  /* 0x0000008011117810 */ /* 0x000fc60007ffe0ff */
[----:B0-----:R-:W-:-:S05]  /*0740*/  IMAD.WIDE.U32 R2, R5, 0x4, R2 ;  /* 0x0000000405027825 */ /* 0x001fca00078e0002 */
[----:B------:R2:W-:Y:S02]  /*0750*/  STG.E desc[UR4][R2.64], R21 ;  /* 0x0000001502007986 */ /* 0x0005e4000c101904 */
.L_x_5085:
        /* <DEDUP_REMOVED lines=8> */
.L_x_5086:
[----:B------:R-:W-:Y:S05]  /*07e0*/  BSYNC.RELIABLE B1 ;  /* 0x0000000000017941 */ /* 0x000fea0003800100 */
.L_x_5081:
[----:B------:R-:W-:-:S13]  /*07f0*/  ISETP.GE.U32.AND P0, PT, R17, R16, PT ;  /* 0x000000101100720c */ /* 0x000fda0003f06070 */
[----:B012---:R-:W0:Y:S01]  /*0800*/  @!P0 LDC.64 R2, c[0x0][0x398] ;  /* 0x0000e600ff028b82 */ /* 0x007e220000000a00 */
[----:B------:R-:W-:Y:S01]  /*0810*/  @!P0 IMAD.IADD R5, R0, 0x1, R17 ;  /* 0x0000000100058824 */ /* 0x000fe200078e0211 */
[----:B------:R-:W-:-:S03]  /*0820*/  @!P0 IADD3 R17, PT, PT, R17, 0x80, RZ ;  /* 0x0000008011118810 */ /* 0x000fc60007ffe0ff */
[----:B0-----:R-:W-:-:S05]  /*0830*/  @!P0 IMAD.WIDE.U32 R2, R5, 0x4, R2 ;  /* 0x0000000405028825 */ /* 0x001fca00078e0002 */
[----:B------:R3:W-:Y:S02]  /*0840*/  @!P0 STG.E desc[UR4][R2.64], R13 ;  /* 0x0000000d02008986 */ /* 0x0007e4000c101904 */
.L_x_5087:
[----:B------:R-:W-:Y:S05]  /*0850*/  BSYNC.RECONVERGENT B0 ;  /* 0x0000000000007941 */ /* 0x000fea0003800200 */
.L_x_5080:
        /* <DEDUP_REMOVED lines=8> */
.L_x_5079:
[----:B------:R-:W0:Y:S01]  /*08e0*/  S2R R15, SR_TID.X ;  /* 0x00000000000f7919 */ /* 0x000e220000002100 */
[----:B------:R-:W1:Y:S01]  /*08f0*/  LDC.64 R2, c[0x0][0x3a0] ;  /* 0x0000e800ff027b82 */ /* 0x000e620000000a00 */
[----:B------:R-:W2:Y:S07]  /*0900*/  LDCU UR6, c[0x0][0x388] ;  /* 0x00007100ff0677ac */ /* 0x000eae0008000800 */
[----:B------:R-:W3:Y:S01]  /*0910*/  LDC.64 R12, c[0x0][0x398] ;  /* 0x0000e600ff0c7b82 */ /* 0x000ee20000000a00 */
[----:B-1----:R-:W-:-:S04]  /*0920*/  IMAD.WIDE.U32 R2, R0, 0x4, R2 ;  /* 0x0000000400027825 */ /* 0x002fc800078e0002 */
[----:B0-----:R-:W-:-:S05]  /*0930*/  IMAD.WIDE.U32 R2, R15, 0x10, R2 ;  /* 0x000000100f027825 */ /* 0x001fca00078e0002 */
[----:B------:R-:W4:Y:S04]  /*0940*/  LDG.E.128 R4, desc[UR4][R2.64] ;  /* 0x0000000402047981 */ /* 0x000f28000c1e1d00 */
[----:B------:R-:W5:Y:S01]  /*0950*/  LDG.E.128 R8, desc[UR4][R2.64+0x800] ;  /* 0x0008000402087981 */ /* 0x000f62000c1e1d00 */
[----:B---3--:R-:W-:-:S04]  /*0960*/  IMAD.WIDE.U32 R12, R0, 0x4, R12 ;  /* 0x00000004000c7825 */ /* 0x008fc800078e000c */
[----:B------:R-:W-:Y:S01]  /*0970*/  IMAD.WIDE.U32 R12, R15, 0x10, R12 ;  /* 0x000000100f0c7825 */ /* 0x000fe200078e000c */
[----:B----4-:R-:W-:Y:S02]  /*0980*/  FSETP.GT.FTZ.AND P6, PT, R4, RZ, PT ;  /* 0x000000ff0400720b */ /* 0x010fe40003fd4000 */
[----:B------:R-:W-:Y:S02]  /*0990*/  FSETP.GT.FTZ.AND P5, PT, R5, RZ, PT ;  /* 0x000000ff0500720b */ /* 0x000fe40003fb4000 */
[----:B------:R-:W-:Y:S02]  /*09a0*/  FSETP.GT.FTZ.AND P4, PT, R6, RZ, PT ;  /* 0x000000ff0600720b */ /* 0x000fe40003f94000 */
[----:B------:R-:W-:Y:S02]  /*09b0*/  FSETP.GT.FTZ.AND P3, PT, R7, RZ, PT ;  /* 0x000000ff0700720b */ /* 0x000fe40003f74000 */
[----:B-----5:R-:W-:Y:S02]  /*09c0*/  FSETP.GT.FTZ.AND P2, PT, R8, RZ, PT ;  /* 0x000000ff0800720b */ /* 0x020fe40003f54000 */
[----:B------:R-:W-:-:S02]  /*09d0*/  FSETP.GT.FTZ.AND P1, PT, R9, RZ, PT ;  /* 0x000000ff0900720b */ /* 0x000fc40003f34000 */
[----:B------:R-:W-:Y:S01]  /*09e0*/  FSETP.GT.FTZ.AND P0, PT, R10, RZ, PT ;  /* 0x000000ff0a00720b */ /* 0x000fe20003f14000 */
[----:B--2---:R-:W-:Y:S01]  /*09f0*/  @!P6 FMUL.FTZ R4, R4, UR6 ;  /* 0x000000060404ec20 */ /* 0x004fe20008410000 */
[----:B------:R-:W-:Y:S01]  /*0a00*/  FSETP.GT.FTZ.AND P6, PT, R11, RZ, PT ;  /* 0x000000ff0b00720b */ /* 0x000fe20003fd4000 */
[----:B------:R-:W-:Y:S02]  /*0a10*/  @!P5 FMUL.FTZ R5, R5, UR6 ;  /* 0x000000060505dc20 */ /* 0x000fe40008410000 */
[----:B------:R-:W-:Y:S02]  /*0a20*/  @!P4 FMUL.FTZ R6, R6, UR6 ;  /* 0x000000060606cc20 */ /* 0x000fe40008410000 */
[----:B------:R-:W-:Y:S02]  /*0a30*/  @!P3 FMUL.FTZ R7, R7, UR6 ;  /* 0x000000060707bc20 */ /* 0x000fe40008410000 */
[----:B------:R-:W-:Y:S02]  /*0a40*/  @!P2 FMUL.FTZ R8, R8, UR6 ;  /* 0x000000060808ac20 */ /* 0x000fe40008410000 */
[----:B------:R-:W-:Y:S01]  /*0a50*/  @!P1 FMUL.FTZ R9, R9, UR6 ;  /* 0x0000000609099c20 */ /* 0x000fe20008410000 */
[----:B------:R-:W-:Y:S01]  /*0a60*/  STG.E.128 desc[UR4][R12.64], R4 ;  /* 0x000000040c007986 */ /* 0x000fe2000c101d04 */
[----:B------:R-:W-:-:S02]  /*0a70*/  @!P0 FMUL.FTZ R10, R10, UR6 ;  /* 0x000000060a0a8c20 */ /* 0x000fc40008410000 */
[----:B------:R-:W-:-:S05]  /*0a80*/  @!P6 FMUL.FTZ R11, R11, UR6 ;  /* 0x000000060b0bec20 */ /* 0x000fca0008410000 */
[----:B------:R-:W-:Y:S01]  /*0a90*/  STG.E.128 desc[UR4][R12.64+0x800], R8 ;  /* 0x000800080c007986 */ /* 0x000fe2000c101d04 */
[----:B------:R-:W-:Y:S05]  /*0aa0*/  EXIT ;  /* 0x000000000000794d */ /* 0x000fea0003800000 */
.L_x_5088:
        /* <DEDUP_REMOVED lines=13> */
.L_x_5699:


//--------------------- .text._ZN2at6native29vectorized_elementwise_kernelILi8EZZZNS0_66_GLOBAL__N__d53a5ca4_28_ActivationLeakyReluKernel_cu_9e10b42f_310617leaky_relu_kernelERNS_18TensorIteratorBaseERKN3c106ScalarEENKUlvE_clEvENKUlvE0_clEvEUlfE_St5arrayIPcLm2EEEEviT0_T1_ --------------------------
	.section	.text._ZN2at6native29vectorized_elementwise_kernelILi8EZZZNS0_66_GLOBAL__N__d53a5ca4_28_ActivationLeakyReluKernel_cu_9e10b42f_310617leaky_relu_kernelERNS_18TensorIteratorBaseERKN3c106ScalarEENKUlvE_clEvENKUlvE0_clEvEUlfE_St5arrayIPcLm2EEEEviT0_T1_,"ax",@progbits
	.align	128
        .global         _ZN2at6native29vectorized_elementwise_kernelILi8EZZZNS0_66_GLOBAL__N__d53a5ca4_28_ActivationLeakyReluKernel_cu_9e10b42f_310617leaky_relu_kernelERNS_18TensorIteratorBaseERKN3c106ScalarEENKUlvE_clEvENKUlvE0_clEvEUlfE_St5arrayIPcLm2EEEEviT0_T1_
        .type           _ZN2at6native29vectorized_elementwise_kernelILi8EZZZNS0_66_GLOBAL__N__d53a5ca4_28_ActivationLeakyReluKernel_cu_9e10b42f_310617leaky_relu_kernelERNS_18TensorIteratorBaseERKN3c106ScalarEENKUlvE_clEvENKUlvE0_clEvEUlfE_St5arrayIPcLm2EEEEviT0_T1_,@function
        .size           _ZN2at6native29vectorized_elementwise_kernelILi8EZZZNS0_66_GLOBAL__N__d53a5ca4_28_ActivationLeakyReluKernel_cu_9e10b42f_310617leaky_relu_kernelERNS_18TensorIteratorBaseERKN3c106ScalarEENKUlvE_clEvENKUlvE0_clEvEUlfE_St5arrayIPcLm2EEEEviT0_T1_,(.L_x_5700 - _ZN2at6native29vectorized_elementwise_kernelILi8EZZZNS0_66_GLOBAL__N__d53a5ca4_28_ActivationLeakyReluKernel_cu_9e10b42f_310617leaky_relu_kernelERNS_18TensorIteratorBaseERKN3c106ScalarEENKUlvE_clEvENKUlvE0_clEvEUlfE_St5arrayIPcLm2EEEEviT0_T1_)
        .other          _ZN2at6native29vectorized_elementwise_kernelILi8EZZZNS0_66_GLOBAL__N__d53a5ca4_28_ActivationLeakyReluKernel_cu_9e10b42f_310617leaky_relu_kernelERNS_18TensorIteratorBaseERKN3c106ScalarEENKUlvE_clEvENKUlvE0_clEvEUlfE_St5arrayIPcLm2EEEEviT0_T1_,@"STO_CUDA_ENTRY STV_DEFAULT"
_ZN2at6native29vectorized_elementwise_kernelILi8EZZZNS0_66_GLOBAL__N__d53a5ca4_28_ActivationLeakyReluKernel_cu_9e10b42f_310617leaky_relu_kernelERNS_18TensorIteratorBaseERKN3c106ScalarEENKUlvE_clEvENKUlvE0_clEvEUlfE_St5arrayIPcLm2EEEEviT0_T1_:
.text._ZN2at6native29vectorized_elementwise_kernelILi8EZZZNS0_66_GLOBAL__N__d53a5ca4_28_ActivationLeakyReluKernel_cu_9e10b42f_310617leaky_relu_kernelERNS_18TensorIteratorBaseERKN3c106ScalarEENKUlvE_clEvENKUlvE0_clEvEUlfE_St5arrayIPcLm2EEEEviT0_T1_:
[----:B------:R-:W-:Y:S01]  /*0000*/  LDC R1, c[0x0][0x37c] ;  /* 0x0000df00ff017b82 */ /* 0x000fe20000000800 */
[----:B------:R-:W-:Y:S05]  /*0010*/  EXIT ;  /* 0x000000000000794d */ /* 0x000fea0003800000 */
.L_x_5089:
        /* <DEDUP_REMOVED lines=14> */
.L_x_5700:


//--------------------- .text._ZN2at6native18elementwise_kernelILi128ELi4EZNS0_15gpu_kernel_implIZZZNS0_66_GLOBAL__N__d53a5ca4_28_ActivationLeakyReluKernel_cu_9e10b42f_310617leaky_relu_kernelERNS_18TensorIteratorBaseERKN3c106ScalarEENKUlvE_clEvENKUlvE_clEvEUldE_EEvS5_RKT_EUliE_EEviT1_ --------------------------
	.section	.text._ZN2at6native18elementwise_kernelILi128ELi4EZNS0_15gpu_kernel_implIZZZNS0_66_GLOBAL__N__d53a5ca4_28_ActivationLeakyReluKernel_cu_9e10b42f_310617leaky_relu_kernelERNS_18TensorIteratorBaseERKN3c106ScalarEENKUlvE_clEvENKUlvE_clEvEUldE_EEvS5_RKT_EUliE_EEviT1_,"ax",@progbits
	.align	128
        .global         _ZN2at6native18elementwise_kernelILi128ELi4EZNS0_15gpu_kernel_implIZZZNS0_66_GLOBAL__N__d53a5ca4_28_ActivationLeakyReluKernel_cu_9e10b42f_310617leaky_relu_kernelERNS_18TensorIteratorBaseERKN3c106ScalarEENKUlvE_clEvENKUlvE_clEvEUldE_EEvS5_RKT_EUliE_EEviT1_
        .type           _ZN2at6native18elementwise_kernelILi128ELi4EZNS0_15gpu_kernel_implIZZZNS0_66_GLOBAL__N__d53a5ca4_28_ActivationLeakyReluKernel_cu_9e10b42f_310617leaky_relu_kernelERNS_18TensorIteratorBaseERKN3c106ScalarEENKUlvE_clEvENKUlvE_clEvEUldE_EEvS5_RKT_EUliE_EEviT1_,@function
        .size           _ZN2at6native18elementwise_kernelILi128ELi4EZNS0_15gpu_kernel_implIZZZNS0_66_GLOBAL__N__d53a5ca4_28_ActivationLeakyReluKernel_cu_9e10b42f_310617leaky_relu_kernelERNS_18TensorIteratorBaseERKN3c106ScalarEENKUlvE_clEvENKUlvE_clEvEUldE_EEvS5_RKT_EUliE_EEviT1_,(.L_x_5701 - _ZN2at6native18elementwise_kernelILi128ELi4EZNS0_15gpu_kernel_implIZZZNS0_66_GLOBAL__N__d53a5ca4_28_ActivationLeakyReluKernel_cu_9e10b42f_310617leaky_relu_kernelERNS_18TensorIteratorBaseERKN3c106ScalarEENKUlvE_clEvENKUlvE_clEvEUldE_EEvS5_RKT_EUliE_EEviT1_)
        .other          _ZN2at6native18elementwise_kernelILi128ELi4EZNS0_15gpu_kernel_implIZZZNS0_66_GLOBAL__N__d53a5ca4_28_ActivationLeakyReluKernel_cu_9e10b42f_310617leaky_relu_kernelERNS_18TensorIteratorBaseERKN3c106ScalarEENKUlvE_clEvENKUlvE_clEvEUldE_EEvS5_RKT_EUliE_EEviT1_,@"STO_CUDA_ENTRY STV_DEFAULT"
_ZN2at6native18elementwise_kernelILi128ELi4EZNS0_15gpu_kernel_implIZZZNS0_66_GLOBAL__N__d53a5ca4_28_ActivationLeakyReluKernel_cu_9e10b42f_310617leaky_relu_kernelERNS_18TensorIteratorBaseERKN3c106ScalarEENKUlvE_clEvENKUlvE_clEvEUldE_EEvS5_RKT_EUliE_EEviT1_:
.text._ZN2at6native18elementwise_kernelILi128ELi4EZNS0_15gpu_kernel_implIZZZNS0_66_GLOBAL__N__d53a5ca4_28_ActivationLeakyReluKernel_cu_9e10b42f_310617leaky_relu_kernelERNS_18TensorIteratorBaseERKN3c106ScalarEENKUlvE_clEvENKUlvE_clEvEUldE_EEvS5_RKT_EUliE_EEviT1_:
        /* <DEDUP_REMOVED lines=319> */
.L_x_5092:
        /* <DEDUP_REMOVED lines=18> */
.L_x_5097:
[----:B------:R-:W2:Y:S02]  /*1510*/  LDG.E.U8 R2, desc[UR36][R2.64] ;  /* 0x0000002402027981 */ /* 0x000ea4000c1e1100 */
[----:B--2---:R4:W0:Y:S02]  /*1520*/  I2F.F64.U16 R4, R2 ;  /* 0x0000000200047312 */ /* 0x0048240000101800 */
[----:B0---4-:R-:W-:Y:S05]  /*1530*/  BRA `(.L_x_5099) ;  /* 0x0000000c00607947 */ /* 0x011fea0003800000 */
.L_x_5096:
        /* <DEDUP_REMOVED lines=9> */
.L_x_5101:
[----:B------:R-:W2:Y:S02]  /*15d0*/  LDG.E R2, desc[UR36][R2.64] ;  /* 0x0000002402027981 */ /* 0x000ea4000c1e1900 */
[----:B--2---:R4:W0:Y:S02]  /*15e0*/  I2F.F64 R4, R2 ;  /* 0x0000000200047312 */ /* 0x0048240000201c00 */
[----:B0---4-:R-:W-:Y:S05]  /*15f0*/  BRA `(.L_x_5099) ;  /* 0x0000000c00307947 */ /* 0x011fea0003800000 */
.L_x_5100:
[----:B------:R-:W2:Y:S02]  /*1600*/  LDG.E.U16 R2, desc[UR36][R2.64] ;  /* 0x0000002402027981 */ /* 0x000ea4000c1e1500 */
[----:B--2---:R4:W0:Y:S02]  /*1610*/  I2F.F64.S16 R4, R2 ;  /* 0x0000000200047312 */ /* 0x0048240000101c00 */
[----:B0---4-:R-:W-:Y:S05]  /*1620*/  BRA `(.L_x_5099) ;  /* 0x0000000c00247947 */ /* 0x011fea0003800000 */
.L_x_5095:
        /* <DEDUP_REMOVED lines=10> */
.L_x_5103:
[----:B------:R-:W2:Y:S02]  /*16d0*/  LDG.E.U16 R0, desc[UR36][R2.64] ;  /* 0x0000002402007981 */ /* 0x000ea4000c1e1500 */
[----:B--2---:R-:W-:-:S05]  /*16e0*/  HADD2.F32 R0, -RZ, R0.H0_H0 ;  /* 0x20000000ff007230 */ /* 0x004fca0000004100 */
[----:B------:R-:W-:-:S04]  /*16f0*/  FMUL.FTZ R0, R0, 1 ;  /* 0x3f80000000007820 */ /* 0x000fc80000410000 */
[----:B------:R3:W4:Y:S02]  /*1700*/  F2F.F64.F32 R4, R0 ;  /* 0x0000000000047310 */ /* 0x0007240000201800 */
[----:B---34-:R-:W-:Y:S05]  /*1710*/  BRA `(.L_x_5099) ;  /* 0x0000000800e87947 */ /* 0x018fea0003800000 */
.L_x_5102:
        /* <DEDUP_REMOVED lines=10> */
.L_x_5105:
[----:B------:R-:W2:Y:S02]  /*17c0*/  LDG.E.U16 R2, desc[UR36][R2.64] ;  /* 0x0000002402027981 */ /* 0x000ea4000c1e1500 */
[----:B--2---:R-:W-:-:S05]  /*17d0*/  HADD2.F32 R0, -RZ, R2.H0_H0 ;  /* 0x20000002ff007230 */ /* 0x004fca0000004100 */
[----:B------:R-:W-:-:S04]  /*17e0*/  FMUL.FTZ R0, R0, 1 ;  /* 0x3f80000000007820 */ /* 0x000fc80000410000 */
[----:B------:R4:W0:Y:S02]  /*17f0*/  F2F.F64.F32 R4, R0 ;  /* 0x0000000000047310 */ /* 0x0008240000201800 */
[----:B0---4-:R-:W-:Y:S05]  /*1800*/  BRA `(.L_x_5099) ;  /* 0x0000000800ac7947 */ /* 0x011fea0003800000 */
.L_x_5104:
[----:B------:R3:W5:Y:S01]  /*1810*/  LDG.E.64 R4, desc[UR36][R2.64] ;  /* 0x0000002402047981 */ /* 0x000762000c1e1b00 */
[----:B------:R-:W-:Y:S05]  /*1820*/  BRA `(.L_x_5099) ;  /* 0x0000000800a47947 */ /* 0x000fea0003800000 */
.L_x_5094:
        /* <DEDUP_REMOVED lines=13> */
.L_x_5108:
[----:B------:R2:W5:Y:S01]  /*1900*/  LDG.E.64 R4, desc[UR36][R2.64] ;  /* 0x0000002402047981 */ /* 0x000562000c1e1b00 */
[----:B------:R-:W-:Y:S05]  /*1910*/  BRA `(.L_x_5099) ;  /* 0x0000000800687947 */ /* 0x000fea0003800000 */
.L_x_5107:
        /* <DEDUP_REMOVED lines=24> */
[----:B------:R-:W-:-:S06]  /*1aa0*/  FMUL.FTZ R5, R5, 1 ;  /* 0x3f80000005057820 */ /* 0x000fcc0000410000 */
[----:B------:R-:W2:Y:S02]  /*1ab0*/  F2F.F64.F32 R4, R5 ;  /* 0x0000000500047310 */ /* 0x000ea40000201800 */
[----:B--2---:R-:W-:Y:S05]  /*1ac0*/  BRA `(.L_x_5099) ;  /* 0x0000000400fc7947 */ /* 0x004fea0003800000 */
.L_x_5110:
        /* <DEDUP_REMOVED lines=14> */
.L_x_5109:
[----:B------:R-:W2:Y:S02]  /*1bb0*/  LDG.E.U16 R0, desc[UR36][R2.64] ;  /* 0x0000002402007981 */ /* 0x000ea4000c1e1500 */
[----:B--2---:R-:W-:-:S04]  /*1bc0*/  IMAD.U32 R0, R0, 0x10000, RZ ;  /* 0x0001000000007824 */ /* 0x004fc800078e00ff */
[----:B------:R-:W-:-:S04]  /*1bd0*/  FMUL.FTZ R0, R0, 1 ;  /* 0x3f80000000007820 */ /* 0x000fc80000410000 */
[----:B------:R2:W3:Y:S02]  /*1be0*/  F2F.F64.F32 R4, R0 ;  /* 0x0000000000047310 */ /* 0x0004e40000201800 */
[----:B--23--:R-:W-:Y:S05]  /*1bf0*/  BRA `(.L_x_5099) ;  /* 0x0000000400b07947 */ /* 0x00cfea0003800000 */
.L_x_5106:
        /* <DEDUP_REMOVED lines=11> */
.L_x_5113:
        /* <DEDUP_REMOVED lines=21> */
.L_x_5115:
[----:B------:R-:W-:Y:S05]  /*1e00*/  BSYNC.RECONVERGENT B0 ;  /* 0x0000000000007941 */ /* 0x000fea0003800200 */
.L_x_5114:
[----:B------:R-:W-:Y:S02]  /*1e10*/  SHF.L.U32 R0, R0, 0x14, RZ ;  /* 0x0000001400007819 */ /* 0x000fe400000006ff */
[----:B------:R-:W-:-:S04]  /*1e20*/  LEA R2, R2, 0x3b800000, 0x17 ;  /* 0x3b80000002027811 */ /* 0x000fc800078eb8ff */
[----:B------:R-:W-:-:S05]  /*1e30*/  LOP3.LUT R0, R2, R0, R7, 0xfe, !PT ;  /* 0x0000000002007212 */ /* 0x000fca00078efe07 */
[----:B------:R-:W-:-:S04]  /*1e40*/  FMUL.FTZ R0, R0, 1 ;  /* 0x3f80000000007820 */ /* 0x000fc80000410000 */
[----:B------:R2:W3:Y:S02]  /*1e50*/  F2F.F64.F32 R4, R0 ;  /* 0x0000000000047310 */ /* 0x0004e40000201800 */
[----:B--23--:R-:W-:Y:S05]  /*1e60*/  BRA `(.L_x_5099) ;  /* 0x0000000400147947 */ /* 0x00cfea0003800000 */
.L_x_5112:
        /* <DEDUP_REMOVED lines=21> */
.L_x_5117:
[----:B------:R-:W-:Y:S05]  /*1fc0*/  BSYNC.RECONVERGENT B0 ;  /* 0x0000000000007941 */ /* 0x000fea0003800200 */
.L_x_5116:
[----:B------:R-:W-:Y:S01]  /*1fd0*/  IMAD.SHL.U32 R0, R0, 0x200000, RZ ;  /* 0x0020000000007824 */ /* 0x000fe200078e00ff */
[----:B------:R-:W-:-:S04]  /*1fe0*/  LEA R2, R2, 0x37800000, 0x17 ;  /* 0x3780000002027811 */ /* 0x000fc800078eb8ff */
[----:B------:R-:W-:-:S05]  /*1ff0*/  LOP3.LUT R0, R2, R0, R7, 0xfe, !PT ;  /* 0x0000000002007212 */ /* 0x000fca00078efe07 */
[----:B------:R-:W-:-:S04]  /*2000*/  FMUL.FTZ R0, R0, 1 ;  /* 0x3f80000000007820 */ /* 0x000fc80000410000 */
[----:B------:R2:W3:Y:S02]  /*2010*/  F2F.F64.F32 R4, R0 ;  /* 0x0000000000047310 */ /* 0x0004e40000201800 */
[----:B--23--:R-:W-:Y:S05]  /*2020*/  BRA `(.L_x_5099) ;  /* 0x0000000000a47947 */ /* 0x00cfea0003800000 */
.L_x_5111:
[----:B------:R-:W-:-:S09]  /*2030*/  UISETP.NE.AND UP0, UPT, UR4, 0x1c, UPT ;  /* 0x0000001c0400788c */ /* 0x000fd2000bf05270 */
[----:B------:R-:W-:Y:S05]  /*2040*/  BRA.U !UP0, `(.L_x_5118) ;  /* 0x0000000108947547 */ /* 0x000fea000b800000 */
[----:B------:R-:W-:-:S09]  /*2050*/  UISETP.NE.AND UP0, UPT, UR4, 0x1d, UPT ;  /* 0x0000001d0400788c */ /* 0x000fd2000bf05270 */
[----:B------:R-:W-:Y:S05]  /*2060*/  BRA.U !UP0, `(.L_x_5119) ;  /* 0x0000000108807547 */ /* 0x000fea000b800000 */
[----:B------:R-:W-:-:S09]  /*2070*/  UISETP.NE.AND UP0, UPT, UR4, 0x2c, UPT ;  /* 0x0000002c0400788c */ /* 0x000fd2000bf05270 */
[----:B------:R-:W-:Y:S05]  /*2080*/  BRA.U !UP0, `(.L_x_5120) ;  /* 0x0000000108487547 */ /* 0x000fea000b800000 */
.L_x_5098:
        /* <DEDUP_REMOVED lines=16> */
.L_x_5121:
[----:B------:R-:W-:Y:S01]  /*2190*/  CS2R R4, SRZ ;  /* 0x0000000000047805 */ /* 0x000fe2000001ff00 */
[----:B------:R-:W-:Y:S06]  /*21a0*/  BRA `(.L_x_5099) ;  /* 0x0000000000447947 */ /* 0x000fec0003800000 */
.L_x_5120:
[----:B------:R-:W2:Y:S01]  /*21b0*/  LDG.E.U8 R0, desc[UR36][R2.64] ;  /* 0x0000002402007981 */ /* 0x000ea2000c1e1100 */
[----:B------:R-:W-:Y:S01]  /*21c0*/  MOV R4, 0x0 ;  /* 0x0000000000047802 */ /* 0x000fe20000000f00 */
        /* <DEDUP_REMOVED lines=10> */
.L_x_5119:
[----:B------:R-:W2:Y:S02]  /*2270*/  LDG.E.64 R4, desc[UR36][R2.64] ;  /* 0x0000002402047981 */ /* 0x000ea4000c1e1b00 */
[----:B--2---:R-:W2:Y:S02]  /*2280*/  I2F.F64.U64 R4, R4 ;  /* 0x0000000400047312 */ /* 0x004ea40000301800 */
[----:B--2---:R-:W-:Y:S05]  /*2290*/  BRA `(.L_x_5099) ;  /* 0x0000000000087947 */ /* 0x004fea0003800000 */
.L_x_5118:
[----:B------:R-:W2:Y:S02]  /*22a0*/  LDG.E R2, desc[UR36][R2.64] ;  /* 0x0000002402027981 */ /* 0x000ea4000c1e1900 */
[----:B--2---:R0:W1:Y:S02]  /*22b0*/  I2F.F64.U32 R4, R2 ;  /* 0x0000000200047312 */ /* 0x0040640000201800 */
.L_x_5099:
[----:B------:R-:W-:Y:S05]  /*22c0*/  BSYNC.RECONVERGENT B6 ;  /* 0x0000000000067941 */ /* 0x000fea0003800200 */
.L_x_5093:
[----:B------:R-:W0:Y:S01]  /*22d0*/  LDCU.64 UR6, c[0x0][0x580] ;  /* 0x0000b000ff0677ac */ /* 0x000e220008000a00 */
[----:B-1---5:R-:W-:Y:S01]  /*22e0*/  DSETP.GT.AND P0, PT, R4, RZ, PT ;  /* 0x000000ff0400722a */ /* 0x022fe20003f04000 */
[----:B------:R-:W1:Y:S01]  /*22f0*/  LDCU.64 UR8, c[0x0][0x590] ;  /* 0x0000b200ff0877ac */ /* 0x000e620008000a00 */
[----:B------:R-:W-:-:S04]  /*2300*/  UPRMT UR4, UR41, 0x9910, URZ ;  /* 0x0000991029047896 */ /* 0x000fc800080000ff */
[----:B------:R-:W-:Y:S01]  /*2310*/  UISETP.GT.AND UP0, UPT, UR4, 0x9, UPT ;  /* 0x000000090400788c */ /* 0x000fe2000bf04270 */
[----:B0-23--:R-:W-:-:S05]  /*2320*/  IADD3 R2, P1, PT, R16, UR6, RZ ;  /* 0x0000000610027c10 */ /* 0x00dfca000ff3e0ff */
[----:B------:R-:W-:-:S15]  /*2330*/  IMAD.X R3, RZ, RZ, UR7, P1 ;  /* 0x00000007ff037e24 */ /* 0x000fde00088e06ff */
[----:B------:R-:W-:-:S15]  /*2340*/  NOP ;  /* 0x0000000000007918 */ /* 0x000fde0000000000 */
[----:B------:R-:W-:-:S15]  /*2350*/  NOP ;  /* 0x0000000000007918 */ /* 0x000fde0000000000 */
[----:B------:R-:W-:-:S07]  /*2360*/  NOP ;  /* 0x0000000000007918 */ /* 0x000fce0000000000 */
[----:B-1----:R-:W0:Y:S02]  /*2370*/  DMUL R6, R4, UR8 ;  /* 0x0000000804067c28 */ /* 0x002e240008000000 */
        /* <DEDUP_REMOVED lines=14> */
.L_x_5125:
[----:B------:R-:W0:Y:S02]  /*2460*/  F2I.S64.F64.TRUNC R4, R4 ;  /* 0x0000000400047311 */ /* 0x000e24000030d900 */
[----:B0-----:R-:W-:-:S05]  /*2470*/  MOV R7, R4 ;  /* 0x0000000400077202 */ /* 0x001fca0000000f00 */
[----:B------:R0:W-:Y:S01]  /*2480*/  STG.E.U8 desc[UR36][R2.64], R7 ;  /* 0x0000000702007986 */ /* 0x0001e2000c101124 */
[----:B------:R-:W-:Y:S05]  /*2490*/  BRA `(.L_x_5127) ;  /* 0x0000001000847947 */ /* 0x000fea0003800000 */
.L_x_5124:
        /* <DEDUP_REMOVED lines=9> */
.L_x_5129:
[----:B------:R-:W0:Y:S02]  /*2530*/  F2I.F64.TRUNC R5, R4 ;  /* 0x0000000400057311 */ /* 0x000e24000030d100 */
[----:B0-----:R0:W-:Y:S01]  /*2540*/  STG.E desc[UR36][R2.64], R5 ;  /* 0x0000000502007986 */ /* 0x0011e2000c101924 */
[----:B------:R-:W-:Y:S05]  /*2550*/  BRA `(.L_x_5127) ;  /* 0x0000001000547947 */ /* 0x000fea0003800000 */
.L_x_5128:
[----:B------:R-:W0:Y:S02]  /*2560*/  F2I.F64.TRUNC R5, R4 ;  /* 0x0000000400057311 */ /* 0x000e24000030d100 */
[----:B0-----:R0:W-:Y:S01]  /*2570*/  STG.E.U16 desc[UR36][R2.64], R5 ;  /* 0x0000000502007986 */ /* 0x0011e2000c101524 */
[----:B------:R-:W-:Y:S05]  /*2580*/  BRA `(.L_x_5127) ;  /* 0x0000001000487947 */ /* 0x000fea0003800000 */
.L_x_5123:
        /* <DEDUP_REMOVED lines=17> */
.L_x_5131:
        /* <DEDUP_REMOVED lines=12> */
.L_x_5130:
        /* <DEDUP_REMOVED lines=18> */
.L_x_5133:
        /* <DEDUP_REMOVED lines=13> */
.L_x_5132:
[----:B------:R0:W-:Y:S01]  /*2950*/  STG.E.64 desc[UR36][R2.64], R4 ;  /* 0x0000000402007986 */ /* 0x0001e2000c101b24 */
[----:B------:R-:W-:Y:S05]  /*2960*/  BRA `(.L_x_5127) ;  /* 0x0000000c00507947 */ /* 0x000fea0003800000 */
.L_x_5122:
        /* <DEDUP_REMOVED lines=12> */
.L_x_5136:
[----:B------:R-:W-:-:S05]  /*2a30*/  CS2R R6, SRZ ;  /* 0x0000000000067805 */ /* 0x000fca000001ff00 */
[----:B------:R0:W-:Y:S01]  /*2a40*/  STG.E.128 desc[UR36][R2.64], R4 ;  /* 0x0000000402007986 */ /* 0x0001e2000c101d24 */
[----:B------:R-:W-:Y:S05]  /*2a50*/  BRA `(.L_x_5127) ;  /* 0x0000000c00147947 */ /* 0x000fea0003800000 */
.L_x_5135:
        /* <DEDUP_REMOVED lines=27> */
.L_x_5140:
[----:B------:R-:W-:Y:S05]  /*2c10*/  BSYNC.RECONVERGENT B0 ;  /* 0x0000000000007941 */ /* 0x000fea0003800200 */
.L_x_5139:
[----:B------:R-:W-:-:S05]  /*2c20*/  LOP3.LUT R7, R0, 0x80, R7, 0xf8, !PT ;  /* 0x0000008000077812 */ /* 0x000fca00078ef807 */
[----:B------:R0:W-:Y:S01]  /*2c30*/  STG.E.U8 desc[UR36][R2.64], R7 ;  /* 0x0000000702007986 */ /* 0x0001e2000c101124 */
[----:B------:R-:W-:Y:S05]  /*2c40*/  BRA `(.L_x_5127) ;  /* 0x0000000800987947 */ /* 0x000fea0003800000 */
.L_x_5138:
        /* <DEDUP_REMOVED lines=13> */
[----:B------:R-:W-:Y:S02]  /*2d20*/  @P1 ISETP.GT.U32.AND P0, PT, R6, 0x7f800000, PT ;  /* 0x7f8000000600180c */ /* 0x000fe40003f04070 */
[----:B------:R-:W-:-:S04]  /*2d30*/  @P1 MOV R0, 0x7f ;  /* 0x0000007f00001802 */ /* 0x000fc80000000f00 */
[----:B------:R-:W-:Y:S01]  /*2d40*/  @P1 SEL R0, R0, 0x7c, P0 ;  /* 0x0000007c00001807 */ /* 0x000fe20000000000 */
[----:B------:R-:W-:Y:S06]  /*2d50*/  @P1 BRA `(.L_x_5142) ;  /* 0x0000000000181947 */ /* 0x000fec0003800000 */
[----:B------:R-:W-:-:S13]  /*2d60*/  ISETP.GT.U32.AND P0, PT, R6, 0x387fffff, PT ;  /* 0x387fffff0600780c */ /* 0x000fda0003f04070 */
[----:B------:R-:W-:-:S04]  /*2d70*/  @P0 SHF.R.U32.HI R0, RZ, 0x15, R9 ;  /* 0x00000015ff000819 */ /* 0x000fc80000011609 */
[----:B------:R-:W-:Y:S01]  /*2d80*/  @P0 LOP3.LUT R4, R0, 0x1, RZ, 0xc0, !PT ;  /* 0x0000000100040812 */ /* 0x000fe200078ec0ff */
[----:B------:R-:W-:-:S03]  /*2d90*/  @!P0 FADD.FTZ R0, R6, 128 ;  /* 0x4300000006008421 */ /* 0x000fc60000010000 */
[----:B------:R-:W-:-:S04]  /*2da0*/  @P0 IADD3 R4, PT, PT, R9, 0x80fffff, R4 ;  /* 0x080fffff09040810 */ /* 0x000fc80007ffe004 */
[----:B------:R-:W-:-:S07]  /*2db0*/  @P0 SHF.R.U32.HI R0, RZ, 0x15, R4 ;  /* 0x00000015ff000819 */ /* 0x000fce0000011604 */
.L_x_5142:
[----:B------:R-:W-:Y:S05]  /*2dc0*/  BSYNC.RECONVERGENT B0 ;  /* 0x0000000000007941 */ /* 0x000fea0003800200 */
.L_x_5141:
[----:B------:R-:W-:-:S05]  /*2dd0*/  LOP3.LUT R7, R0, 0x80, R7, 0xf8, !PT ;  /* 0x0000008000077812 */ /* 0x000fca00078ef807 */
[----:B------:R0:W-:Y:S01]  /*2de0*/  STG.E.U8 desc[UR36][R2.64], R7 ;  /* 0x0000000702007986 */ /* 0x0001e2000c101124 */
[----:B------:R-:W-:Y:S05]  /*2df0*/  BRA `(.L_x_5127) ;  /* 0x00000008002c7947 */ /* 0x000fea0003800000 */
.L_x_5137:
        /* <DEDUP_REMOVED lines=12> */
.L_x_5134:
        /* <DEDUP_REMOVED lines=11> */
.L_x_5145:
        /* <DEDUP_REMOVED lines=21> */
.L_x_5148:
[----:B------:R-:W-:-:S04]  /*30c0*/  SHF.R.U32.HI R0, RZ, 0x14, R7 ;  /* 0x00000014ff007819 */ /* 0x000fc80000011607 */
[----:B------:R-:W-:-:S04]  /*30d0*/  LOP3.LUT R0, R0, 0x1, RZ, 0xc0, !PT ;  /* 0x0000000100007812 */ /* 0x000fc800078ec0ff */
[----:B------:R-:W-:-:S04]  /*30e0*/  IADD3 R0, PT, PT, R7, 0x487ffff, R0 ;  /* 0x0487ffff07007810 */ /* 0x000fc80007ffe000 */
[----:B------:R-:W-:-:S04]  /*30f0*/  SHF.R.U32.HI R0, RZ, 0x14, R0 ;  /* 0x00000014ff007819 */ /* 0x000fc80000011600 */
[----:B------:R-:W-:-:S07]  /*3100*/  LOP3.LUT R4, R0, 0xff, RZ, 0xc0, !PT ;  /* 0x000000ff00047812 */ /* 0x000fce00078ec0ff */
.L_x_5149:
[----:B------:R-:W-:-:S04]  /*3110*/  SHF.R.U32.HI R5, RZ, 0x18, R7 ;  /* 0x00000018ff057819 */ /* 0x000fc80000011607 */
[----:B------:R-:W-:-:S04]  /*3120*/  LOP3.LUT R4, R4, 0x80, R5, 0xf8, !PT ;  /* 0x0000008004047812 */ /* 0x000fc800078ef805 */
[----:B------:R-:W-:-:S07]  /*3130*/  PRMT R0, R4, 0x7610, R0 ;  /* 0x0000761004007816 */ /* 0x000fce0000000000 */
.L_x_5147:
[----:B------:R-:W-:Y:S05]  /*3140*/  BSYNC.RECONVERGENT B0 ;  /* 0x0000000000007941 */ /* 0x000fea0003800200 */
.L_x_5146:
[----:B------:R4:W-:Y:S01]  /*3150*/  STG.E.U8 desc[UR36][R2.64], R0 ;  /* 0x0000000002007986 */ /* 0x0009e2000c101124 */
[----:B------:R-:W-:Y:S05]  /*3160*/  BRA `(.L_x_5127) ;  /* 0x0000000400507947 */ /* 0x000fea0003800000 */
.L_x_5144:
        /* <DEDUP_REMOVED lines=21> */
.L_x_5152:
[----:B------:R-:W-:-:S04]  /*32c0*/  SHF.R.U32.HI R0, RZ, 0x15, R7 ;  /* 0x00000015ff007819 */ /* 0x000fc80000011607 */
[----:B------:R-:W-:-:S04]  /*32d0*/  LOP3.LUT R0, R0, 0x1, RZ, 0xc0, !PT ;  /* 0x0000000100007812 */ /* 0x000fc800078ec0ff */
[----:B------:R-:W-:-:S04]  /*32e0*/  IADD3 R0, PT, PT, R7, 0x88fffff, R0 ;  /* 0x088fffff07007810 */ /* 0x000fc80007ffe000 */
[----:B------:R-:W-:-:S04]  /*32f0*/  SHF.R.U32.HI R0, RZ, 0x15, R0 ;  /* 0x00000015ff007819 */ /* 0x000fc80000011600 */
[----:B------:R-:W-:-:S07]  /*3300*/  LOP3.LUT R4, R0, 0xff, RZ, 0xc0, !PT ;  /* 0x000000ff00047812 */ /* 0x000fce00078ec0ff */
.L_x_5153:
[----:B------:R-:W-:-:S04]  /*3310*/  SHF.R.U32.HI R5, RZ, 0x18, R7 ;  /* 0x00000018ff057819 */ /* 0x000fc80000011607 */
[----:B------:R-:W-:-:S04]  /*3320*/  LOP3.LUT R4, R4, 0x80, R5, 0xf8, !PT ;  /* 0x0000008004047812 */ /* 0x000fc800078ef805 */
[----:B------:R-:W-:-:S07]  /*3330*/  PRMT R0, R4, 0x7610, R0 ;  /* 0x0000761004007816 */ /* 0x000fce0000000000 */
.L_x_5151:
[----:B------:R-:W-:Y:S05]  /*3340*/  BSYNC.RECONVERGENT B0 ;  /* 0x0000000000007941 */ /* 0x000fea0003800200 */
.L_x_5150:
[----:B------:R3:W-:Y:S01]  /*3350*/  STG.E.U8 desc[UR36][R2.64], R0 ;  /* 0x0000000002007986 */ /* 0x0007e2000c101124 */
[----:B------:R-:W-:Y:S05]  /*3360*/  BRA `(.L_x_5127) ;  /* 0x0000000000d07947 */ /* 0x000fea0003800000 */
.L_x_5143:
[----:B------:R-:W-:-:S09]  /*3370*/  UISETP.NE.AND UP0, UPT, UR4, 0x1c, UPT ;  /* 0x0000001c0400788c */ /* 0x000fd2000bf05270 */
[----:B------:R-:W-:Y:S05]  /*3380*/  BRA.U !UP0, `(.L_x_5154) ;  /* 0x0000000108c07547 */ /* 0x000fea000b800000 */
[----:B------:R-:W-:-:S09]  /*3390*/  UISETP.NE.AND UP0, UPT, UR4, 0x1d, UPT ;  /* 0x0000001d0400788c */ /* 0x000fd2000bf05270 */
[----:B------:R-:W-:Y:S05]  /*33a0*/  BRA.U !UP0, `(.L_x_5155) ;  /* 0x0000000108ac7547 */ /* 0x000fea000b800000 */
[----:B------:R-:W-:-:S09]  /*33b0*/  UISETP.NE.AND UP0, UPT, UR4, 0x2c, UPT ;  /* 0x0000002c0400788c */ /* 0x000fd2000bf05270 */
[----:B------:R-:W-:Y:S05]  /*33c0*/  BRA.U !UP0, `(.L_x_5156) ;  /* 0x0000000108447547 */ /* 0x000fea000b800000 */
.L_x_5126:
        /* <DEDUP_REMOVED lines=16> */
.L_x_5157:
[----:B------:R-:W-:Y:S05]  /*34d0*/  BRA `(.L_x_5127) ;  /* 0x0000000000747947 */ /* 0x000fea0003800000 */
.L_x_5156:
        /* <DEDUP_REMOVED lines=24> */
.L_x_5155:
[----:B------:R-:W0:Y:S02]  /*3660*/  F2I.U64.F64.TRUNC R4, R4 ;  /* 0x0000000400047311 */ /* 0x000e24000030d800 */
[----:B0-----:R1:W-:Y:S01]  /*3670*/  STG.E.64 desc[UR36][R2.64], R4 ;  /* 0x0000000402007986 */ /* 0x0013e2000c101b24 */
[----:B------:R-:W-:Y:S05]  /*3680*/  BRA `(.L_x_5127) ;  /* 0x0000000000087947 */ /* 0x000fea0003800000 */
.L_x_5154:
[----:B------:R-:W0:Y:S02]  /*3690*/  F2I.U32.F64.TRUNC R5, R4 ;  /* 0x0000000400057311 */ /* 0x000e24000030d000 */
[----:B0-----:R0:W-:Y:S02]  /*36a0*/  STG.E desc[UR36][R2.64], R5 ;  /* 0x0000000502007986 */ /* 0x0011e4000c101924 */
.L_x_5127:
[----:B------:R-:W-:-:S07]  /*36b0*/  VIADD R17, R17, 0x80 ;  /* 0x0000008011117836 */ /* 0x000fce0000000000 */
.L_x_5091:
[----:B------:R-:W-:Y:S05]  /*36c0*/  BSYNC.RECONVERGENT B7 ;  /* 0x0000000000077941 */ /* 0x000fea0003800200 */
.L_x_5090:
        /* <DEDUP_REMOVED lines=307> */
.L_x_5160:
[----:B------:R-:W1:Y:S01]  /*4a00*/  LDCU.64 UR6, c[0x0][0x588] ;  /* 0x0000b100ff0677ac */ /* 0x000e620008000a00 */
[----:B------:R-:W-:Y:S01]  /*4a10*/  BSSY.RECONVERGENT B6, `(.L_x_5161) ;  /* 0x00000ec000067945 */ /* 0x000fe20003800200 */
[----:B------:R-:W-:-:S04]  /*4a20*/  UPRMT UR4, UR42, 0x9910, URZ ;  /* 0x000099102a047896 */ /* 0x000fc800080000ff */
[----:B------:R-:W-:Y:S01]  /*4a30*/  UISETP.GT.AND UP0, UPT, UR4, 0x9, UPT ;  /* 0x000000090400788c */ /* 0x000fe2000bf04270 */
[----:B-12---:R-:W-:-:S05]  /*4a40*/  IADD3 R2, P0, PT, R0, UR6, RZ ;  /* 0x0000000600027c10 */ /* 0x006fca000ff1e0ff */
        /* <DEDUP_REMOVED lines=13> */
.L_x_5165:
[----:B------:R-:W2:Y:S02]  /*4b20*/  LDG.E.U8 R2, desc[UR36][R2.64] ;  /* 0x0000002402027981 */ /* 0x000ea4000c1e1100 */
[----:B--2---:R4:W0:Y:S02]  /*4b30*/  I2F.F64.U16 R4, R2 ;  /* 0x0000000200047312 */ /* 0x0048240000101800 */
[----:B0---4-:R-:W-:Y:S05]  /*4b40*/  BRA `(.L_x_5167) ;  /* 0x0000000c00607947 */ /* 0x011fea0003800000 */
.L_x_5164:
        /* <DEDUP_REMOVED lines=9> */
.L_x_5169:
[----:B------:R-:W2:Y:S02]  /*4be0*/  LDG.E R2, desc[UR36][R2.64] ;  /* 0x0000002402027981 */ /* 0x000ea4000c1e1900 */
[----:B--2---:R4:W0:Y:S02]  /*4bf0*/  I2F.F64 R4, R2 ;  /* 0x0000000200047312 */ /* 0x0048240000201c00 */
[----:B0---4-:R-:W-:Y:S05]  /*4c00*/  BRA `(.L_x_5167) ;  /* 0x0000000c00307947 */ /* 0x011fea0003800000 */
.L_x_5168:
[----:B------:R-:W2:Y:S02]  /*4c10*/  LDG.E.U16 R2, desc[UR36][R2.64] ;  /* 0x0000002402027981 */ /* 0x000ea4000c1e1500 */
[----:B--2---:R4:W0:Y:S02]  /*4c20*/  I2F.F64.S16 R4, R2 ;  /* 0x0000000200047312 */ /* 0x0048240000101c00 */
[----:B0---4-:R-:W-:Y:S05]  /*4c30*/  BRA `(.L_x_5167) ;  /* 0x0000000c00247947 */ /* 0x011fea0003800000 */
.L_x_5163:
        /* <DEDUP_REMOVED lines=10> */
.L_x_5171:
[----:B------:R-:W2:Y:S02]  /*4ce0*/  LDG.E.U16 R0, desc[UR36][R2.64] ;  /* 0x0000002402007981 */ /* 0x000ea4000c1e1500 */
[----:B--2---:R-:W-:-:S05]  /*4cf0*/  HADD2.F32 R0, -RZ, R0.H0_H0 ;  /* 0x20000000ff007230 */ /* 0x004fca0000004100 */
[----:B------:R-:W-:-:S04]  /*4d00*/  FMUL.FTZ R0, R0, 1 ;  /* 0x3f80000000007820 */ /* 0x000fc80000410000 */
[----:B------:R3:W4:Y:S02]  /*4d10*/  F2F.F64.F32 R4, R0 ;  /* 0x0000000000047310 */ /* 0x0007240000201800 */
[----:B---34-:R-:W-:Y:S05]  /*4d20*/  BRA `(.L_x_5167) ;  /* 0x0000000800e87947 */ /* 0x018fea0003800000 */
.L_x_5170:
        /* <DEDUP_REMOVED lines=10> */
.L_x_5173:
[----:B------:R-:W2:Y:S02]  /*4dd0*/  LDG.E.U16 R2, desc[UR36][R2.64] ;  /* 0x0000002402027981 */ /* 0x000ea4000c1e1500 */
[----:B--2---:R-:W-:-:S05]  /*4de0*/  HADD2.F32 R0, -RZ, R2.H0_H0 ;  /* 0x20000002ff007230 */ /* 0x004fca0000004100 */
[----:B------:R-:W-:-:S04]  /*4df0*/  FMUL.FTZ R0, R0, 1 ;  /* 0x3f80000000007820 */ /* 0x000fc80000410000 */
[----:B------:R4:W0:Y:S02]  /*4e00*/  F2F.F64.F32 R4, R0 ;  /* 0x0000000000047310 */ /* 0x0008240000201800 */
[----:B0---4-:R-:W-:Y:S05]  /*4e10*/  BRA `(.L_x_5167) ;  /* 0x0000000800ac7947 */ /* 0x011fea0003800000 */
.L_x_5172:
[----:B------:R3:W5:Y:S01]  /*4e20*/  LDG.E.64 R4, desc[UR36][R2.64] ;  /* 0x0000002402047981 */ /* 0x000762000c1e1b00 */
[----:B------:R-:W-:Y:S05]  /*4e30*/  BRA `(.L_x_5167) ;  /* 0x0000000800a47947 */ /* 0x000fea0003800000 */
.L_x_5162:
        /* <DEDUP_REMOVED lines=9> */
[----:B------:R-:W-:Y:S01]  /*4ed0*/  HFMA2 R4, -RZ, RZ, 0, 0 ;  /* 0x00000000ff047431 */ /* 0x000fe200000001ff */
[----:B--2---:R-:W-:-:S04]  /*4ee0*/  ISETP.NE.AND P0, PT, R2, RZ, PT ;  /* 0x000000ff0200720c */ /* 0x004fc80003f05270 */
[----:B------:R-:W-:Y:S01]  /*4ef0*/  FSEL R5, RZ, 1.875, !P0 ;  /* 0x3ff00000ff057808 */ /* 0x000fe20004000000 */
[----:B------:R-:W-:Y:S08]  /*4f00*/  BRA `(.L_x_5167) ;  /* 0x0000000800707947 */ /* 0x000ff00003800000 */
.L_x_5176:
[----:B------:R0:W5:Y:S01]  /*4f10*/  LDG.E.64 R4, desc[UR36][R2.64] ;  /* 0x0000002402047981 */ /* 0x000162000c1e1b00 */
[----:B------:R-:W-:Y:S05]  /*4f20*/  BRA `(.L_x_5167) ;  /* 0x0000000800687947 */ /* 0x000fea0003800000 */
.L_x_5175:
        /* <DEDUP_REMOVED lines=24> */
[----:B------:R-:W-:-:S06]  /*50b0*/  FMUL.FTZ R5, R5, 1 ;  /* 0x3f80000005057820 */ /* 0x000fcc0000410000 */
[----:B------:R-:W0:Y:S02]  /*50c0*/  F2F.F64.F32 R4, R5 ;  /* 0x0000000500047310 */ /* 0x000e240000201800 */
[----:B0-----:R-:W-:Y:S05]  /*50d0*/  BRA `(.L_x_5167) ;  /* 0x0000000400fc7947 */ /* 0x001fea0003800000 */
.L_x_5178:
        /* <DEDUP_REMOVED lines=12> */
[----:B------:R0:W1:Y:S02]  /*51a0*/  F2F.F64.F32 R4, R0 ;  /* 0x0000000000047310 */ /* 0x0000640000201800 */
[----:B01----:R-:W-:Y:S05]  /*51b0*/  BRA `(.L_x_5167) ;  /* 0x0000000400c47947 */ /* 0x003fea0003800000 */
.L_x_5177:
[----:B------:R-:W2:Y:S02]  /*51c0*/  LDG.E.U16 R0, desc[UR36][R2.64] ;  /* 0x0000002402007981 */ /* 0x000ea4000c1e1500 */
[----:B--2---:R-:W-:-:S05]  /*51d0*/  SHF.L.U32 R0, R0, 0x10, RZ ;  /* 0x0000001000007819 */ /* 0x004fca00000006ff */
[----:B------:R-:W-:-:S04]  /*51e0*/  FMUL.FTZ R0, R0, 1 ;  /* 0x3f80000000007820 */ /* 0x000fc80000410000 */
[----:B------:R0:W1:Y:S02]  /*51f0*/  F2F.F64.F32 R4, R0 ;  /* 0x0000000000047310 */ /* 0x0000640000201800 */
[----:B01----:R-:W-:Y:S05]  /*5200*/  BRA `(.L_x_5167) ;  /* 0x0000000400b07947 */ /* 0x003fea0003800000 */
.L_x_5174:
        /* <DEDUP_REMOVED lines=11> */
.L_x_5181:
        /* <DEDUP_REMOVED lines=21> */
.L_x_5183:
[----:B------:R-:W-:Y:S05]  /*5410*/  BSYNC.RECONVERGENT B0 ;  /* 0x0000000000007941 */ /* 0x000fea0003800200 */
.L_x_5182:
[----:B------:R-:W-:Y:S01]  /*5420*/  IMAD.SHL.U32 R0, R0, 0x100000, RZ ;  /* 0x0010000000007824 */ /* 0x000fe200078e00ff */
[----:B------:R-:W-:-:S04]  /*5430*/  LEA R2, R2, 0x3b800000, 0x17 ;  /* 0x3b80000002027811 */ /* 0x000fc800078eb8ff */
[----:B------:R-:W-:-:S05]  /*5440*/  LOP3.LUT R0, R2, R0, R7, 0xfe, !PT ;  /* 0x0000000002007212 */ /* 0x000fca00078efe07 */
[----:B------:R-:W-:-:S04]  /*5450*/  FMUL.FTZ R0, R0, 1 ;  /* 0x3f80000000007820 */ /* 0x000fc80000410000 */
[----:B------:R3:W4:Y:S02]  /*5460*/  F2F.F64.F32 R4, R0 ;  /* 0x0000000000047310 */ /* 0x0007240000201800 */
[----:B---34-:R-:W-:Y:S05]  /*5470*/  BRA `(.L_x_5167) ;  /* 0x0000000400147947 */ /* 0x018fea0003800000 */
.L_x_5180:
        /* <DEDUP_REMOVED lines=21> */
.L_x_5185:
[----:B------:R-:W-:Y:S05]  /*55d0*/  BSYNC.RECONVERGENT B0 ;  /* 0x0000000000007941 */ /* 0x000fea0003800200 */
.L_x_5184:
[----:B------:R-:W-:Y:S02]  /*55e0*/  SHF.L.U32 R0, R0, 0x15, RZ ;  /* 0x0000001500007819 */ /* 0x000fe400000006ff */
[----:B------:R-:W-:-:S04]  /*55f0*/  LEA R2, R2, 0x37800000, 0x17 ;  /* 0x3780000002027811 */ /* 0x000fc800078eb8ff */
[----:B------:R-:W-:-:S05]  /*5600*/  LOP3.LUT R0, R2, R0, R7, 0xfe, !PT ;  /* 0x0000000002007212 */ /* 0x000fca00078efe07 */
[----:B------:R-:W-:-:S04]  /*5610*/  FMUL.FTZ R0, R0, 1 ;  /* 0x3f80000000007820 */ /* 0x000fc80000410000 */
[----:B------:R3:W4:Y:S02]  /*5620*/  F2F.F64.F32 R4, R0 ;  /* 0x0000000000047310 */ /* 0x0007240000201800 */
[----:B---34-:R-:W-:Y:S05]  /*5630*/  BRA `(.L_x_5167) ;  /* 0x0000000000a47947 */ /* 0x018fea0003800000 */
.L_x_5179:
        /* <DEDUP_REMOVED lines=16> */
[----:B------:R3:W4:Y:S02]  /*5740*/  @P0 F2F.F64.F32 R4, R0 ;  /* 0x0000000000040310 */ /* 0x0007240000201800 */
[----:B---34-:R-:W-:Y:S05]  /*5750*/  BRA `(.L_x_5167) ;  /* 0x00000000005c7947 */ /* 0x018fea0003800000 */
.L_x_5166:
        /* <DEDUP_REMOVED lines=16> */
.L_x_5188:
[----:B------:R-:W-:Y:S01]  /*5860*/  CS2R R4, SRZ ;  /* 0x0000000000047805 */ /* 0x000fe2000001ff00 */
[----:B------:R-:W-:Y:S06]  /*5870*/  BRA `(.L_x_5167) ;  /* 0x0000000000147947 */ /* 0x000fec0003800000 */
.L_x_5187:
[----:B------:R-:W2:Y:S02]  /*5880*/  LDG.E.64 R4, desc[UR36][R2.64] ;  /* 0x0000002402047981 */ /* 0x000ea4000c1e1b00 */
[----:B--2---:R-:W3:Y:S02]  /*5890*/  I2F.F64.U64 R4, R4 ;  /* 0x0000000400047312 */ /* 0x004ee40000301800 */
[----:B---3--:R-:W-:Y:S05]  /*58a0*/  BRA `(.L_x_5167) ;  /* 0x0000000000087947 */ /* 0x008fea0003800000 */
.L_x_5186:
[----:B------:R-:W2:Y:S02]  /*58b0*/  LDG.E R2, desc[UR36][R2.64] ;  /* 0x0000002402027981 */ /* 0x000ea4000c1e1900 */
[----:B--2---:R1:W2:Y:S02]  /*58c0*/  I2F.F64.U32 R4, R2 ;  /* 0x0000000200047312 */ /* 0x0042a40000201800 */
.L_x_5167:
[----:B------:R-:W-:Y:S05]  /*58d0*/  BSYNC.RECONVERGENT B6 ;  /* 0x0000000000067941 */ /* 0x000fea0003800200 */
.L_x_5161:
[----:B------:R-:W0:Y:S01]  /*58e0*/  LDCU.64 UR6, c[0x0][0x580] ;  /* 0x0000b000ff0677ac */ /* 0x000e220008000a00 */
[----:B--2--5:R-:W-:Y:S01]  /*58f0*/  DSETP.GT.AND P0, PT, R4, RZ, PT ;  /* 0x000000ff0400722a */ /* 0x024fe20003f04000 */
[----:B------:R-:W2:Y:S01]  /*5900*/  LDCU.64 UR8, c[0x0][0x590] ;  /* 0x0000b200ff0877ac */ /* 0x000ea20008000a00 */
[----:B------:R-:W-:-:S04]  /*5910*/  UPRMT UR4, UR41, 0x9910, URZ ;  /* 0x0000991029047896 */ /* 0x000fc800080000ff */
[----:B------:R-:W-:Y:S01]  /*5920*/  UISETP.GT.AND UP0, UPT, UR4, 0x9, UPT ;  /* 0x000000090400788c */ /* 0x000fe2000bf04270 */
[----:B01-3--:R-:W-:-:S05]  /*5930*/  IADD3 R2, P1, PT, R16, UR6, RZ ;  /* 0x0000000610027c10 */ /* 0x00bfca000ff3e0ff */
[----:B------:R-:W-:-:S15]  /*5940*/  IMAD.X R3, RZ, RZ, UR7, P1 ;  /* 0x00000007ff037e24 */ /* 0x000fde00088e06ff */
[----:B------:R-:W-:-:S15]  /*5950*/  NOP ;  /* 0x0000000000007918 */ /* 0x000fde0000000000 */
[----:B------:R-:W-:-:S15]  /*5960*/  NOP ;  /* 0x0000000000007918 */ /* 0x000fde0000000000 */
[----:B------:R-:W-:-:S07]  /*5970*/  NOP ;  /* 0x0000000000007918 */ /* 0x000fce0000000000 */
[----:B--2---:R-:W0:Y:S02]  /*5980*/  DMUL R6, R4, UR8 ;  /* 0x0000000804067c28 */ /* 0x004e240008000000 */
        /* <DEDUP_REMOVED lines=14> */
.L_x_5192:
[----:B------:R-:W0:Y:S02]  /*5a70*/  F2I.S64.F64.TRUNC R4, R4 ;  /* 0x0000000400047311 */ /* 0x000e24000030d900 */
[----:B0-----:R-:W-:-:S05]  /*5a80*/  MOV R7, R4 ;  /* 0x0000000400077202 */ /* 0x001fca0000000f00 */
[----:B------:R3:W-:Y:S01]  /*5a90*/  STG.E.U8 desc[UR36][R2.64], R7 ;  /* 0x0000000702007986 */ /* 0x0007e2000c101124 */
[----:B------:R-:W-:Y:S05]  /*5aa0*/  BRA `(.L_x_5194) ;  /* 0x0000001000807947 */ /* 0x000fea0003800000 */
.L_x_5191:
        /* <DEDUP_REMOVED lines=9> */
.L_x_5196:
[----:B------:R-:W0:Y:S02]  /*5b40*/  F2I.F64.TRUNC R5, R4 ;  /* 0x0000000400057311 */ /* 0x000e24000030d100 */
[----:B0-----:R2:W-:Y:S01]  /*5b50*/  STG.E desc[UR36][R2.64], R5 ;  /* 0x0000000502007986 */ /* 0x0015e2000c101924 */
[----:B------:R-:W-:Y:S05]  /*5b60*/  BRA `(.L_x_5194) ;  /* 0x0000001000507947 */ /* 0x000fea0003800000 */
.L_x_5195:
[----:B------:R-:W0:Y:S02]  /*5b70*/  F2I.F64.TRUNC R5, R4 ;  /* 0x0000000400057311 */ /* 0x000e24000030d100 */
[----:B0-----:R0:W-:Y:S01]  /*5b80*/  STG.E.U16 desc[UR36][R2.64], R5 ;  /* 0x0000000502007986 */ /* 0x0011e2000c101524 */
[----:B------:R-:W-:Y:S05]  /*5b90*/  BRA `(.L_x_5194) ;  /* 0x0000001000447947 */ /* 0x000fea0003800000 */
.L_x_5190:
        /* <DEDUP_REMOVED lines=17> */
.L_x_5198:
        /* <DEDUP_REMOVED lines=12> */
.L_x_5197:
        /* <DEDUP_REMOVED lines=18> */
.L_x_5200:
        /* <DEDUP_REMOVED lines=13> */
.L_x_5199:
[----:B------:R0:W-:Y:S01]  /*5f60*/  STG.E.64 desc[UR36][R2.64], R4 ;  /* 0x0000000402007986 */ /* 0x0001e2000c101b24 */
[----:B------:R-:W-:Y:S05]  /*5f70*/  BRA `(.L_x_5194) ;  /* 0x0000000c004c7947 */ /* 0x000fea0003800000 */
.L_x_5189:
        /* <DEDUP_REMOVED lines=13> */
.L_x_5204:
        /* <DEDUP_REMOVED lines=26> */
.L_x_5207:
[----:B------:R-:W-:-:S04]  /*61f0*/  SHF.R.U32.HI R5, RZ, 0x18, R7 ;  /* 0x00000018ff057819 */ /* 0x000fc80000011607 */
[----:B------:R-:W-:-:S07]  /*6200*/  LOP3.LUT R0, R0, 0x80, R5, 0xf8, !PT ;  /* 0x0000008000007812 */ /* 0x000fce00078ef805 */
.L_x_5206:
[----:B------:R-:W-:Y:S05]  /*6210*/  BSYNC.RECONVERGENT B0 ;  /* 0x0000000000007941 */ /* 0x000fea0003800200 */
.L_x_5205:
[----:B------:R0:W-:Y:S01]  /*6220*/  STG.E.U8 desc[UR36][R2.64], R0 ;  /* 0x0000000002007986 */ /* 0x0001e2000c101124 */
[----:B------:R-:W-:Y:S05]  /*6230*/  BRA `(.L_x_5194) ;  /* 0x00000008009c7947 */ /* 0x000fea0003800000 */
.L_x_5203:
        /* <DEDUP_REMOVED lines=26> */
.L_x_5210:
[----:B------:R-:W-:-:S04]  /*63e0*/  SHF.R.U32.HI R5, RZ, 0x18, R7 ;  /* 0x00000018ff057819 */ /* 0x000fc80000011607 */
[----:B------:R-:W-:-:S07]  /*63f0*/  LOP3.LUT R0, R0, 0x80, R5, 0xf8, !PT ;  /* 0x0000008000007812 */ /* 0x000fce00078ef805 */
.L_x_5209:
[----:B------:R-:W-:Y:S05]  /*6400*/  BSYNC.RECONVERGENT B0 ;  /* 0x0000000000007941 */ /* 0x000fea0003800200 */
.L_x_5208:
[----:B------:R0:W-:Y:S01]  /*6410*/  STG.E.U8 desc[UR36][R2.64], R0 ;  /* 0x0000000002007986 */ /* 0x0001e2000c101124 */
[----:B------:R-:W-:Y:S05]  /*6420*/  BRA `(.L_x_5194) ;  /* 0x0000000800207947 */ /* 0x000fea0003800000 */
.L_x_5202:
        /* <DEDUP_REMOVED lines=30> */
.L_x_5212:
[----:B------:R-:W0:Y:S02]  /*6610*/  F2I.U64.F64.TRUNC R4, R4 ;  /* 0x0000000400047311 */ /* 0x000e24000030d800 */
[----:B0-----:R0:W-:Y:S01]  /*6620*/  STG.E.64 desc[UR36][R2.64], R4 ;  /* 0x0000000402007986 */ /* 0x0011e2000c101b24 */
[----:B------:R-:W-:Y:S05]  /*6630*/  BRA `(.L_x_5194) ;  /* 0x00000004009c7947 */ /* 0x000fea0003800000 */
.L_x_5211:
[----:B------:R-:W0:Y:S02]  /*6640*/  F2I.U32.F64.TRUNC R5, R4 ;  /* 0x0000000400057311 */ /* 0x000e24000030d000 */
[----:B0-----:R0:W-:Y:S01]  /*6650*/  STG.E desc[UR36][R2.64], R5 ;  /* 0x0000000502007986 */ /* 0x0011e2000c101924 */
[----:B------:R-:W-:Y:S05]  /*6660*/  BRA `(.L_x_5194) ;  /* 0x0000000400907947 */ /* 0x000fea0003800000 */
.L_x_5201:
        /* <DEDUP_REMOVED lines=10> */
.L_x_5214:
[----:B------:R-:W-:-:S05]  /*6710*/  CS2R R6, SRZ ;  /* 0x0000000000067805 */ /* 0x000fca000001ff00 */
[----:B------:R0:W-:Y:S01]  /*6720*/  STG.E.128 desc[UR36][R2.64], R4 ;  /* 0x0000000402007986 */ /* 0x0001e2000c101d24 */
[----:B------:R-:W-:Y:S05]  /*6730*/  BRA `(.L_x_5194) ;  /* 0x00000004005c7947 */ /* 0x000fea0003800000 */
.L_x_5213:
[----:B------:R-:W-:-:S09]  /*6740*/  UISETP.NE.AND UP0, UPT, UR4, 0xf, UPT ;  /* 0x0000000f0400788c */ /* 0x000fd2000bf05270 */
[----:B------:R-:W-:Y:S05]  /*6750*/  BRA.U !UP0, `(.L_x_5215) ;  /* 0x0000000508287547 */ /* 0x000fea000b800000 */
[----:B------:R-:W-:-:S09]  /*6760*/  UISETP.NE.AND UP0, UPT, UR4, 0x17, UPT ;  /* 0x000000170400788c */ /* 0x000fd2000bf05270 */
[----:B------:R-:W-:Y:S05]  /*6770*/  BRA.U !UP0, `(.L_x_5216) ;  /* 0x0000000108b07547 */ /* 0x000fea000b800000 */
[----:B------:R-:W-:-:S09]  /*6780*/  UISETP.NE.AND UP0, UPT, UR4, 0x18, UPT ;  /* 0x000000180400788c */ /* 0x000fd2000bf05270 */
[----:B------:R-:W-:Y:S05]  /*6790*/  BRA.U !UP0, `(.L_x_5217) ;  /* 0x0000000108447547 */ /* 0x000fea000b800000 */
.L_x_5193:
        /* <DEDUP_REMOVED lines=16> */
.L_x_5218:
[----:B------:R-:W-:Y:S05]  /*68a0*/  BRA `(.L_x_5194) ;  /* 0x0000000400007947 */ /* 0x000fea0003800000 */
.L_x_5217:
        /* <DEDUP_REMOVED lines=21> */
.L_x_5220:
[----:B------:R-:W-:Y:S05]  /*6a00*/  BSYNC.RECONVERGENT B0 ;  /* 0x0000000000007941 */ /* 0x000fea0003800200 */
.L_x_5219:
[----:B------:R-:W-:-:S05]  /*6a10*/  LOP3.LUT R7, R0, 0x80, R7, 0xf8, !PT ;  /* 0x0000008000077812 */ /* 0x000fca00078ef807 */
[----:B------:R0:W-:Y:S01]  /*6a20*/  STG.E.U8 desc[UR36][R2.64], R7 ;  /* 0x0000000702007986 */ /* 0x0001e2000c101124 */
[----:B------:R-:W-:Y:S05]  /*6a30*/  BRA `(.L_x_5194) ;  /* 0x00000000009c7947 */ /* 0x000fea0003800000 */
.L_x_5216:
        /* <DEDUP_REMOVED lines=20> */
.L_x_5222:
[----:B------:R-:W-:Y:S02]  /*6b80*/  ISETP.GT.U32.AND P0, PT, R6, 0x7f800000, PT ;  /* 0x7f8000000600780c */ /* 0x000fe40003f04070 */
[----:B------:R-:W-:-:S04]  /*6b90*/  MOV R0, 0x7f ;  /* 0x0000007f00007802 */ /* 0x000fc80000000f00 */
[----:B------:R-:W-:-:S07]  /*6ba0*/  SEL R0, R0, 0x7c, P0 ;  /* 0x0000007c00007807 */ /* 0x000fce0000000000 */
.L_x_5223:
[----:B------:R-:W-:Y:S05]  /*6bb0*/  BSYNC.RECONVERGENT B0 ;  /* 0x0000000000007941 */ /* 0x000fea0003800200 */
.L_x_5221:
[----:B------:R-:W-:-:S04]  /*6bc0*/  SHF.R.U32.HI R5, RZ, 0x18, R7 ;  /* 0x00000018ff057819 */ /* 0x000fc80000011607 */
[----:B------:R-:W-:-:S05]  /*6bd0*/  LOP3.LUT R5, R0, 0x80, R5, 0xf8, !PT ;  /* 0x0000008000057812 */ /* 0x000fca00078ef805 */
[----:B------:R0:W-:Y:S01]  /*6be0*/  STG.E.U8 desc[UR36][R2.64], R5 ;  /* 0x0000000502007986 */ /* 0x0001e2000c101124 */
[----:B------:R-:W-:Y:S05]  /*6bf0*/  BRA `(.L_x_5194) ;  /* 0x00000000002c7947 */ /* 0x000fea0003800000 */
.L_x_5215:
        /* <DEDUP_REMOVED lines=11> */
.L_x_5194:
[----:B------:R-:W-:-:S07]  /*6cb0*/  VIADD R17, R17, 0x80 ;  /* 0x0000008011117836 */ /* 0x000fce0000000000 */
.L_x_5159:
[----:B------:R-:W-:Y:S05]  /*6cc0*/  BSYNC.RECONVERGENT B7 ;  /* 0x0000000000077941 */ /* 0x000fea0003800200 */
.L_x_5158:
[----:B------:R-:W5:Y:S01]  /*6cd0*/  LDCU UR4, c[0x0][0x380] ;  /* 0x00007000ff0477ac */ /* 0x000f620008000800 */
[----:B------:R-:W-:Y:S01]  /*6ce0*/  BSSY.RECONVERGENT B7, `(.L_x_5224) ;  /* 0x000035e000077945 */ /* 0x000fe20003800200 */
[----:B-----5:R-:W-:-:S13]  /*6cf0*/  ISETP.GE.AND P0, PT, R17, UR4, PT ;  /* 0x0000000411007c0c */ /* 0x020fda000bf06270 */
[----:B------:R-:W-:Y:S05]  /*6d00*/  @P0 BRA `(.L_x_5225) ;  /* 0x00000034006c0947 */ /* 0x000fea0003800000 */
[----:B------:R-:W5:Y:S01]  /*6d10*/  LDCU UR4, c[0x0][0x388] ;  /* 0x00007100ff0477ac */ /* 0x000f620008000800 */
[----:B0--34-:R-:W-:Y:S01]  /*6d20*/  MOV R0, RZ ;  /* 0x000000ff00007202 */ /* 0x019fe20000000f00 */
[----:B------:R-:W-:Y:S01]  /*6d30*/  IMAD.MOV.U32 R16, RZ, RZ, RZ ;  /* 0x000000ffff107224 */ /* 0x000fe200078e00ff */
[----:B-----5:R-:W-:-:S09]  /*6d40*/  UISETP.NE.AND UP0, UPT, UR4, URZ, UPT ;  /* 0x000000ff0400728c */ /* 0x020fd2000bf05270 */
[----:B------:R-:W-:Y:S05]  /*6d50*/  BRA.U !UP0, `(.L_x_5226) ;  /* 0x0000001108a87547 */ /* 0x000fea000b800000 */
[----:B------:R-:W1:Y:S01]  /*6d60*/  LDCU.64 UR4, c[0x0][0x390] ;  /* 0x00007200ff0477ac */ /* 0x000e620008000a00 */
[----:B------:R-:W-:Y:S01]  /*6d70*/  HFMA2 R16, -RZ, RZ, 0, 0 ;  /* 0x00000000ff107431 */ /* 0x000fe200000001ff */
        /* <DEDUP_REMOVED lines=296> */
.L_x_5226:
        /* <DEDUP_REMOVED lines=18> */
.L_x_5231:
[----:B------:R-:W2:Y:S02]  /*8120*/  LDG.E.U8 R2, desc[UR36][R2.64] ;  /* 0x0000002402027981 */ /* 0x000ea4000c1e1100 */
[----:B--2---:R0:W1:Y:S02]  /*8130*/  I2F.F64.U16 R4, R2 ;  /* 0x0000000200047312 */ /* 0x0040640000101800 */
[----:B01----:R-:W-:Y:S05]  /*8140*/  BRA `(.L_x_5233) ;  /* 0x0000000c00607947 */ /* 0x003fea0003800000 */
.L_x_5230:
        /* <DEDUP_REMOVED lines=9> */
.L_x_5235:
[----:B------:R-:W2:Y:S02]  /*81e0*/  LDG.E R2, desc[UR36][R2.64] ;  /* 0x0000002402027981 */ /* 0x000ea4000c1e1900 */
[----:B--2---:R0:W1:Y:S02]  /*81f0*/  I2F.F64 R4, R2 ;  /* 0x0000000200047312 */ /* 0x0040640000201c00 */
[----:B01----:R-:W-:Y:S05]  /*8200*/  BRA `(.L_x_5233) ;  /* 0x0000000c00307947 */ /* 0x003fea0003800000 */
.L_x_5234:
[----:B------:R-:W2:Y:S02]  /*8210*/  LDG.E.U16 R2, desc[UR36][R2.64] ;  /* 0x0000002402027981 */ /* 0x000ea4000c1e1500 */
[----:B--2---:R0:W1:Y:S02]  /*8220*/  I2F.F64.S16 R4, R2 ;  /* 0x0000000200047312 */ /* 0x0040640000101c00 */
[----:B01----:R-:W-:Y:S05]  /*8230*/  BRA `(.L_x_5233) ;  /* 0x0000000c00247947 */ /* 0x003fea0003800000 */
.L_x_5229:
        /* <DEDUP_REMOVED lines=10> */
.L_x_5237:
[----:B------:R-:W2:Y:S02]  /*82e0*/  LDG.E.U16 R0, desc[UR36][R2.64] ;  /* 0x0000002402007981 */ /* 0x000ea4000c1e1500 */
[----:B--2---:R-:W-:-:S05]  /*82f0*/  HADD2.F32 R0, -RZ, R0.H0_H0 ;  /* 0x20000000ff007230 */ /* 0x004fca0000004100 */
[----:B------:R-:W-:-:S04]  /*8300*/  FMUL.FTZ R0, R0, 1 ;  /* 0x3f80000000007820 */ /* 0x000fc80000410000 */
[----:B------:R1:W2:Y:S02]  /*8310*/  F2F.F64.F32 R4, R0 ;  /* 0x0000000000047310 */ /* 0x0002a40000201800 */
[----:B-12---:R-:W-:Y:S05]  /*8320*/  BRA `(.L_x_5233) ;  /* 0x0000000800e87947 */ /* 0x006fea0003800000 */
.L_x_5236:
        /* <DEDUP_REMOVED lines=10> */
.L_x_5239:
[----:B------:R-:W2:Y:S02]  /*83d0*/  LDG.E.U16 R2, desc[UR36][R2.64] ;  /* 0x0000002402027981 */ /* 0x000ea4000c1e1500 */
[----:B--2---:R-:W-:-:S05]  /*83e0*/  HADD2.F32 R0, -RZ, R2.H0_H0 ;  /* 0x20000002ff007230 */ /* 0x004fca0000004100 */
[----:B------:R-:W-:-:S04]  /*83f0*/  FMUL.FTZ R0, R0, 1 ;  /* 0x3f80000000007820 */ /* 0x000fc80000410000 */
[----:B------:R1:W2:Y:S02]  /*8400*/  F2F.F64.F32 R4, R0 ;  /* 0x0000000000047310 */ /* 0x0002a40000201800 */
[----:B-12---:R-:W-:Y:S05]  /*8410*/  BRA `(.L_x_5233) ;  /* 0x0000000800ac7947 */ /* 0x006fea0003800000 */
.L_x_5238:
[----:B------:R0:W5:Y:S01]  /*8420*/  LDG.E.64 R4, desc[UR36][R2.64] ;  /* 0x0000002402047981 */ /* 0x000162000c1e1b00 */
[----:B------:R-:W-:Y:S05]  /*8430*/  BRA `(.L_x_5233) ;  /* 0x0000000800a47947 */ /* 0x000fea0003800000 */
.L_x_5228:
        /* <DEDUP_REMOVED lines=13> */
.L_x_5242:
[----:B------:R1:W5:Y:S01]  /*8510*/  LDG.E.64 R4, desc[UR36][R2.64] ;  /* 0x0000002402047981 */ /* 0x000362000c1e1b00 */
[----:B------:R-:W-:Y:S05]  /*8520*/  BRA `(.L_x_5233) ;  /* 0x0000000800687947 */ /* 0x000fea0003800000 */
.L_x_5241:
        /* <DEDUP_REMOVED lines=25> */
[----:B------:R-:W2:Y:S02]  /*86c0*/  F2F.F64.F32 R4, R5 ;  /* 0x0000000500047310 */ /* 0x000ea40000201800 */
[----:B--2---:R-:W-:Y:S05]  /*86d0*/  BRA `(.L_x_5233) ;  /* 0x0000000400fc7947 */ /* 0x004fea0003800000 */
.L_x_5244:
        /* <DEDUP_REMOVED lines=14> */
.L_x_5243:
[----:B------:R-:W2:Y:S02]  /*87c0*/  LDG.E.U16 R0, desc[UR36][R2.64] ;  /* 0x0000002402007981 */ /* 0x000ea4000c1e1500 */
[----:B--2---:R-:W-:-:S04]  /*87d0*/  IMAD.U32 R0, R0, 0x10000, RZ ;  /* 0x0001000000007824 */ /* 0x004fc800078e00ff */
[----:B------:R-:W-:-:S04]  /*87e0*/  FMUL.FTZ R0, R0, 1 ;  /* 0x3f80000000007820 */ /* 0x000fc80000410000 */
[----:B------:R2:W3:Y:S02]  /*87f0*/  F2F.F64.F32 R4, R0 ;  /* 0x0000000000047310 */ /* 0x0004e40000201800 */
[----:B--23--:R-:W-:Y:S05]  /*8800*/  BRA `(.L_x_5233) ;  /* 0x0000000400b07947 */ /* 0x00cfea0003800000 */
.L_x_5240:
        /* <DEDUP_REMOVED lines=11> */
.L_x_5247:
        /* <DEDUP_REMOVED lines=21> */
.L_x_5249:
[----:B------:R-:W-:Y:S05]  /*8a10*/  BSYNC.RECONVERGENT B0 ;  /* 0x0000000000007941 */ /* 0x000fea0003800200 */
.L_x_5248:
[----:B------:R-:W-:Y:S02]  /*8a20*/  SHF.L.U32 R0, R0, 0x14, RZ ;  /* 0x0000001400007819 */ /* 0x000fe400000006ff */
[----:B------:R-:W-:-:S04]  /*8a30*/  LEA R2, R2, 0x3b800000, 0x17 ;  /* 0x3b80000002027811 */ /* 0x000fc800078eb8ff */
[----:B------:R-:W-:-:S05]  /*8a40*/  LOP3.LUT R0, R2, R0, R7, 0xfe, !PT ;  /* 0x0000000002007212 */ /* 0x000fca00078efe07 */
[----:B------:R-:W-:-:S04]  /*8a50*/  FMUL.FTZ R0, R0, 1 ;  /* 0x3f80000000007820 */ /* 0x000fc80000410000 */
[----:B------:R4:W0:Y:S02]  /*8a60*/  F2F.F64.F32 R4, R0 ;  /* 0x0000000000047310 */ /* 0x0008240000201800 */
[----:B0---4-:R-:W-:Y:S05]  /*8a70*/  BRA `(.L_x_5233) ;  /* 0x0000000400147947 */ /* 0x011fea0003800000 */
.L_x_5246:
        /* <DEDUP_REMOVED lines=21> */
.L_x_5251:
[----:B------:R-:W-:Y:S05]  /*8bd0*/  BSYNC.RECONVERGENT B0 ;  /* 0x0000000000007941 */ /* 0x000fea0003800200 */
.L_x_5250:
[----:B------:R-:W-:Y:S01]  /*8be0*/  IMAD.SHL.U32 R0, R0, 0x200000, RZ ;  /* 0x0020000000007824 */ /* 0x000fe200078e00ff */
[----:B------:R-:W-:-:S04]  /*8bf0*/  LEA R2, R2, 0x37800000, 0x17 ;  /* 0x3780000002027811 */ /* 0x000fc800078eb8ff */
[----:B------:R-:W-:-:S05]  /*8c00*/  LOP3.LUT R0, R2, R0, R7, 0xfe, !PT ;  /* 0x0000000002007212 */ /* 0x000fca00078efe07 */
[----:B------:R-:W-:-:S04]  /*8c10*/  FMUL.FTZ R0, R0, 1 ;  /* 0x3f80000000007820 */ /* 0x000fc80000410000 */
[----:B------:R4:W0:Y:S02]  /*8c20*/  F2F.F64.F32 R4, R0 ;  /* 0x0000000000047310 */ /* 0x0008240000201800 */
[----:B0---4-:R-:W-:Y:S05]  /*8c30*/  BRA `(.L_x_5233) ;  /* 0x0000000000a47947 */ /* 0x011fea0003800000 */
.L_x_5245:
        /* <DEDUP_REMOVED lines=16> */
[----:B------:R4:W0:Y:S02]  /*8d40*/  @P0 F2F.F64.F32 R4, R0 ;  /* 0x0000000000040310 */ /* 0x0008240000201800 */
[----:B0---4-:R-:W-:Y:S05]  /*8d50*/  BRA `(.L_x_5233) ;  /* 0x00000000005c7947 */ /* 0x011fea0003800000 */
.L_x_5232:
        /* <DEDUP_REMOVED lines=16> */
.L_x_5254:
[----:B------:R-:W-:Y:S01]  /*8e60*/  CS2R R4, SRZ ;  /* 0x0000000000047805 */ /* 0x000fe2000001ff00 */
[----:B------:R-:W-:Y:S06]  /*8e70*/  BRA `(.L_x_5233) ;  /* 0x0000000000147947 */ /* 0x000fec0003800000 */
.L_x_5253:
[----:B------:R-:W2:Y:S02]  /*8e80*/  LDG.E.64 R4, desc[UR36][R2.64] ;  /* 0x0000002402047981 */ /* 0x000ea4000c1e1b00 */
[----:B--2---:R-:W4:Y:S02]  /*8e90*/  I2F.F64.U64 R4, R4 ;  /* 0x0000000400047312 */ /* 0x004f240000301800 */
[----:B----4-:R-:W-:Y:S05]  /*8ea0*/  BRA `(.L_x_5233) ;  /* 0x0000000000087947 */ /* 0x010fea0003800000 */
.L_x_5252:
[----:B------:R-:W2:Y:S02]  /*8eb0*/  LDG.E R2, desc[UR36][R2.64] ;  /* 0x0000002402027981 */ /* 0x000ea4000c1e1900 */
[----:B--2---:R2:W3:Y:S02]  /*8ec0*/  I2F.F64.U32 R4, R2 ;  /* 0x0000000200047312 */ /* 0x0044e40000201800 */
.L_x_5233:
[----:B------:R-:W-:Y:S05]  /*8ed0*/  BSYNC.RECONVERGENT B6 ;  /* 0x0000000000067941 */ /* 0x000fea0003800200 */
.L_x_5227:
[----:B------:R-:W0:Y:S01]  /*8ee0*/  LDCU.64 UR6, c[0x0][0x580] ;  /* 0x0000b000ff0677ac */ /* 0x000e220008000a00 */
[----:B---3-5:R-:W-:Y:S01]  /*8ef0*/  DSETP.GT.AND P0, PT, R4, RZ, PT ;  /* 0x000000ff0400722a */ /* 0x028fe20003f04000 */
[----:B------:R-:W3:Y:S01]  /*8f00*/  LDCU.64 UR8, c[0x0][0x590] ;  /* 0x0000b200ff0877ac */ /* 0x000ee20008000a00 */
[----:B------:R-:W-:-:S04]  /*8f10*/  UPRMT UR4, UR41, 0x9910, URZ ;  /* 0x0000991029047896 */ /* 0x000fc800080000ff */
[----:B------:R-:W-:Y:S01]  /*8f20*/  UISETP.GT.AND UP0, UPT, UR4, 0x9, UPT ;  /* 0x000000090400788c */ /* 0x000fe2000bf04270 */
[----:B012---:R-:W-:-:S04]  /*8f30*/  IADD3 R2, P1, PT, R16, UR6, RZ ;  /* 0x0000000610027c10 */ /* 0x007fc8000ff3e0ff */
[----:B------:R-:W-:-:S15]  /*8f40*/  IADD3.X R3, PT, PT, RZ, UR7, RZ, P1, !PT ;  /* 0x00000007ff037c10 */ /* 0x000fde0008ffe4ff */
[----:B------:R-:W-:-:S15]  /*8f50*/  NOP ;  /* 0x0000000000007918 */ /* 0x000fde0000000000 */
[----:B------:R-:W-:-:S15]  /*8f60*/  NOP ;  /* 0x0000000000007918 */ /* 0x000fde0000000000 */
[----:B------:R-:W-:-:S08]  /*8f70*/  NOP ;  /* 0x0000000000007918 */ /* 0x000fd00000000000 */
[----:B---3--:R-:W0:Y:S02]  /*8f80*/  DMUL R6, R4, UR8 ;  /* 0x0000000804067c28 */ /* 0x008e240008000000 */
        /* <DEDUP_REMOVED lines=14> */
.L_x_5258:
[----:B------:R-:W0:Y:S02]  /*9070*/  F2I.S64.F64.TRUNC R4, R4 ;  /* 0x0000000400047311 */ /* 0x000e24000030d900 */
[----:B0-----:R-:W-:-:S05]  /*9080*/  IMAD.MOV.U32 R7, RZ, RZ, R4 ;  /* 0x000000ffff077224 */ /* 0x001fca00078e0004 */
[----:B------:R0:W-:Y:S01]  /*9090*/  STG.E.U8 desc[UR36][R2.64], R7 ;  /* 0x0000000702007986 */ /* 0x0001e2000c101124 */
[----:B------:R-:W-:Y:S05]  /*90a0*/  BRA `(.L_x_5260) ;  /* 0x0000001000807947 */ /* 0x000fea0003800000 */
.L_x_5257:
        /* <DEDUP_REMOVED lines=9> */
.L_x_5262:
[----:B------:R-:W0:Y:S02]  /*9140*/  F2I.F64.TRUNC R5, R4 ;  /* 0x0000000400057311 */ /* 0x000e24000030d100 */
[----:B0-----:R0:W-:Y:S01]  /*9150*/  STG.E desc[UR36][R2.64], R5 ;  /* 0x0000000502007986 */ /* 0x0011e2000c101924 */
[----:B------:R-:W-:Y:S05]  /*9160*/  BRA `(.L_x_5260) ;  /* 0x0000001000507947 */ /* 0x000fea0003800000 */
.L_x_5261:
[----:B------:R-:W0:Y:S02]  /*9170*/  F2I.F64.TRUNC R5, R4 ;  /* 0x0000000400057311 */ /* 0x000e24000030d100 */
[----:B0-----:R0:W-:Y:S01]  /*9180*/  STG.E.U16 desc[UR36][R2.64], R5 ;  /* 0x0000000502007986 */ /* 0x0011e2000c101524 */
[----:B------:R-:W-:Y:S05]  /*9190*/  BRA `(.L_x_5260) ;  /* 0x0000001000447947 */ /* 0x000fea0003800000 */
.L_x_5256:
        /* <DEDUP_REMOVED lines=17> */
.L_x_5264:
        /* <DEDUP_REMOVED lines=12> */
.L_x_5263:
        /* <DEDUP_REMOVED lines=14> */
[----:B------:R-:W-:Y:S01]  /*9450*/  MOV R7, RZ ;  /* 0x000000ff00077202 */ /* 0x000fe20000000f00 */
[----:B0-----:R-:W-:-:S05]  /*9460*/  @!P0 FMUL R6, R6, 1.175494350822287508e-38 ;  /* 0x0080000006068820 */ /* 0x001fca0000400000 */
[----:B------:R0:W-:Y:S01]  /*9470*/  STG.E.64 desc[UR36][R2.64], R6 ;  /* 0x0000000602007986 */ /* 0x0001e2000c101b24 */
[----:B------:R-:W-:Y:S05]  /*9480*/  BRA `(.L_x_5260) ;  /* 0x0000000c00887947 */ /* 0x000fea0003800000 */
.L_x_5266:
        /* <DEDUP_REMOVED lines=13> */
.L_x_5265:
[----:B------:R0:W-:Y:S01]  /*9560*/  STG.E.64 desc[UR36][R2.64], R4 ;  /* 0x0000000402007986 */ /* 0x0001e2000c101b24 */
[----:B------:R-:W-:Y:S05]  /*9570*/  BRA `(.L_x_5260) ;  /* 0x0000000c004c7947 */ /* 0x000fea0003800000 */
.L_x_5255:
        /* <DEDUP_REMOVED lines=13> */
.L_x_5270:
        /* <DEDUP_REMOVED lines=26> */
.L_x_5273:
[----:B------:R-:W-:-:S04]  /*97f0*/  SHF.R.U32.HI R5, RZ, 0x18, R7 ;  /* 0x00000018ff057819 */ /* 0x000fc80000011607 */
[----:B------:R-:W-:-:S07]  /*9800*/  LOP3.LUT R0, R0, 0x80, R5, 0xf8, !PT ;  /* 0x0000008000007812 */ /* 0x000fce00078ef805 */
.L_x_5272:
[----:B------:R-:W-:Y:S05]  /*9810*/  BSYNC.RECONVERGENT B0 ;  /* 0x0000000000007941 */ /* 0x000fea0003800200 */
.L_x_5271:
[----:B------:R3:W-:Y:S01]  /*9820*/  STG.E.U8 desc[UR36][R2.64], R0 ;  /* 0x0000000002007986 */ /* 0x0007e2000c101124 */
[----:B------:R-:W-:Y:S05]  /*9830*/  BRA `(.L_x_5260) ;  /* 0x00000008009c7947 */ /* 0x000fea0003800000 */
.L_x_5269:
        /* <DEDUP_REMOVED lines=26> */
.L_x_5276:
[----:B------:R-:W-:-:S04]  /*99e0*/  SHF.R.U32.HI R5, RZ, 0x18, R7 ;  /* 0x00000018ff057819 */ /* 0x000fc80000011607 */
[----:B------:R-:W-:-:S07]  /*99f0*/  LOP3.LUT R0, R0, 0x80, R5, 0xf8, !PT ;  /* 0x0000008000007812 */ /* 0x000fce00078ef805 */
.L_x_5275:
[----:B------:R-:W-:Y:S05]  /*9a00*/  BSYNC.RECONVERGENT B0 ;  /* 0x0000000000007941 */ /* 0x000fea0003800200 */
.L_x_5274:
[----:B------:R0:W-:Y:S01]  /*9a10*/  STG.E.U8 desc[UR36][R2.64], R0 ;  /* 0x0000000002007986 */ /* 0x0001e2000c101124 */
[----:B------:R-:W-:Y:S05]  /*9a20*/  BRA `(.L_x_5260) ;  /* 0x0000000800207947 */ /* 0x000fea0003800000 */
.L_x_5268:
        /* <DEDUP_REMOVED lines=22> */
[----:B------:R-:W-:Y:S02]  /*9b90*/  @P1 ISETP.EQ.U32.AND P2, PT, R0, 0x1, P0 ;  /* 0x000000010000180c */ /* 0x000fe40000742070 */
[----:B------:R-:W-:Y:S02]  /*9ba0*/  PLOP3.LUT P0, PT, PT, PT, PT, 0x80, 0x8 ;  /* 0x000000000008781c */ /* 0x000fe40003f0f070 */
[----:B------:R-:W-:Y:S02]  /*9bb0*/  @P1 PLOP3.LUT P0, PT, P2, PT, PT, 0x80, 0x8 ;  /* 0x000000000008181c */ /* 0x000fe4000170f070 */
[----:B------:R-:W-:-:S11]  /*9bc0*/  @P1 IADD3 R0, PT, PT, R6, 0x1, RZ ;  /* 0x0000000106001810 */ /* 0x000fd60007ffe0ff */
[----:B------:R-:W-:-:S05]  /*9bd0*/  @!P0 IMAD.MOV R0, RZ, RZ, R6 ;  /* 0x000000ffff008224 */ /* 0x000fca00078e0206 */
[----:B------:R-:W-:-:S05]  /*9be0*/  @P1 MOV R5, R0 ;  /* 0x0000000000051202 */ /* 0x000fca0000000f00 */
[----:B------:R2:W-:Y:S01]  /*9bf0*/  STG.E.U8 desc[UR36][R2.64], R5 ;  /* 0x0000000502007986 */ /* 0x0005e2000c101124 */
[----:B------:R-:W-:Y:S05]  /*9c00*/  BRA `(.L_x_5260) ;  /* 0x0000000400a87947 */ /* 0x000fea0003800000 */
.L_x_5278:
[----:B------:R-:W0:Y:S02]  /*9c10*/  F2I.U64.F64.TRUNC R4, R4 ;  /* 0x0000000400047311 */ /* 0x000e24000030d800 */
[----:B0-----:R1:W-:Y:S01]  /*9c20*/  STG.E.64 desc[UR36][R2.64], R4 ;  /* 0x0000000402007986 */ /* 0x0013e2000c101b24 */
[----:B------:R-:W-:Y:S05]  /*9c30*/  BRA `(.L_x_5260) ;  /* 0x00000004009c7947 */ /* 0x000fea0003800000 */
.L_x_5277:
[----:B------:R-:W0:Y:S02]  /*9c40*/  F2I.U32.F64.TRUNC R5, R4 ;  /* 0x0000000400057311 */ /* 0x000e24000030d000 */
[----:B0-----:R0:W-:Y:S01]  /*9c50*/  STG.E desc[UR36][R2.64], R5 ;  /* 0x0000000502007986 */ /* 0x0011e2000c101924 */
[----:B------:R-:W-:Y:S05]  /*9c60*/  BRA `(.L_x_5260) ;  /* 0x0000000400907947 */ /* 0x000fea0003800000 */
.L_x_5267:
        /* <DEDUP_REMOVED lines=10> */
.L_x_5280:
[----:B------:R-:W-:-:S05]  /*9d10*/  CS2R R6, SRZ ;  /* 0x0000000000067805 */ /* 0x000fca000001ff00 */
[----:B------:R0:W-:Y:S01]  /*9d20*/  STG.E.128 desc[UR36][R2.64], R4 ;  /* 0x0000000402007986 */ /* 0x0001e2000c101d24 */
[----:B------:R-:W-:Y:S05]  /*9d30*/  BRA `(.L_x_5260) ;  /* 0x00000004005c7947 */ /* 0x000fea0003800000 */
.L_x_5279:
[----:B------:R-:W-:-:S09]  /*9d40*/  UISETP.NE.AND UP0, UPT, UR4, 0xf, UPT ;  /* 0x0000000f0400788c */ /* 0x000fd2000bf05270 */
[----:B------:R-:W-:Y:S05]  /*9d50*/  BRA.U !UP0, `(.L_x_5281) ;  /* 0x0000000508287547 */ /* 0x000fea000b800000 */
[----:B------:R-:W-:-:S09]  /*9d60*/  UISETP.NE.AND UP0, UPT, UR4, 0x17, UPT ;  /* 0x000000170400788c */ /* 0x000fd2000bf05270 */
[----:B------:R-:W-:Y:S05]  /*9d70*/  BRA.U !UP0, `(.L_x_5282) ;  /* 0x0000000108b07547 */ /* 0x000fea000b800000 */
[----:B------:R-:W-:-:S09]  /*9d80*/  UISETP.NE.AND UP0, UPT, UR4, 0x18, UPT ;  /* 0x000000180400788c */ /* 0x000fd2000bf05270 */
[----:B------:R-:W-:Y:S05]  /*9d90*/  BRA.U !UP0, `(.L_x_5283) ;  /* 0x0000000108447547 */ /* 0x000fea000b800000 */
.L_x_5259:
        /* <DEDUP_REMOVED lines=16> */
.L_x_5284:
[----:B------:R-:W-:Y:S05]  /*9ea0*/  BRA `(.L_x_5260) ;  /* 0x0000000400007947 */ /* 0x000fea0003800000 */
.L_x_5283:
        /* <DEDUP_REMOVED lines=21> */
.L_x_5286:
[----:B------:R-:W-:Y:S05]  /*a000*/  BSYNC.RECONVERGENT B0 ;  /* 0x0000000000007941 */ /* 0x000fea0003800200 */
.L_x_5285:
[----:B------:R-:W-:-:S05]  /*a010*/  LOP3.LUT R7, R0, 0x80, R7, 0xf8, !PT ;  /* 0x0000008000077812 */ /* 0x000fca00078ef807 */
[----:B------:R0:W-:Y:S01]  /*a020*/  STG.E.U8 desc[UR36][R2.64], R7 ;  /* 0x0000000702007986 */ /* 0x0001e2000c101124 */
[----:B------:R-:W-:Y:S05]  /*a030*/  BRA `(.L_x_5260) ;  /* 0x00000000009c7947 */ /* 0x000fea0003800000 */
.L_x_5282:
        /* <DEDUP_REMOVED lines=20> */
.L_x_5288:
[----:B------:R-:W-:Y:S01]  /*a180*/  IMAD.MOV.U32 R0, RZ, RZ, 0x7f ;  /* 0x0000007fff007424 */ /* 0x000fe200078e00ff */
[----:B------:R-:W-:-:S04]  /*a190*/  ISETP.GT.U32.AND P0, PT, R6, 0x7f800000, PT ;  /* 0x7f8000000600780c */ /* 0x000fc80003f04070 */
[----:B------:R-:W-:-:S09]  /*a1a0*/  SEL R0, R0, 0x7c, P0 ;  /* 0x0000007c00007807 */ /* 0x000fd20000000000 */
.L_x_5289:
[----:B------:R-:W-:Y:S05]  /*a1b0*/  BSYNC.RECONVERGENT B0 ;  /* 0x0000000000007941 */ /* 0x000fea0003800200 */
.L_x_5287:
[----:B------:R-:W-:-:S04]  /*a1c0*/  SHF.R.U32.HI R5, RZ, 0x18, R7 ;  /* 0x00000018ff057819 */ /* 0x000fc80000011607 */
[----:B------:R-:W-:-:S05]  /*a1d0*/  LOP3.LUT R5, R0, 0x80, R5, 0xf8, !PT ;  /* 0x0000008000057812 */ /* 0x000fca00078ef805 */
[----:B------:R0:W-:Y:S01]  /*a1e0*/  STG.E.U8 desc[UR36][R2.64], R5 ;  /* 0x0000000502007986 */ /* 0x0001e2000c101124 */
[----:B------:R-:W-:Y:S05]  /*a1f0*/  BRA `(.L_x_5260) ;  /* 0x00000000002c7947 */ /* 0x000fea0003800000 */
.L_x_5281:
        /* <DEDUP_REMOVED lines=11> */
.L_x_5260:
[----:B------:R-:W-:-:S07]  /*a2b0*/  IADD3 R17, PT, PT, R17, 0x80, RZ ;  /* 0x0000008011117810 */ /* 0x000fce0007ffe0ff */
.L_x_5225:
[----:B------:R-:W-:Y:S05]  /*a2c0*/  BSYNC.RECONVERGENT B7 ;  /* 0x0000000000077941 */ /* 0x000fea0003800200 */
.L_x_5224:
[----:B------:R-:W5:Y:S02]  /*a2d0*/  LDCU UR4, c[0x0][0x380] ;  /* 0x00007000ff0477ac */ /* 0x000f640008000800 */
[----:B-----5:R-:W-:-:S13]  /*a2e0*/  ISETP.GE.AND P0, PT, R17, UR4, PT ;  /* 0x0000000411007c0c */ /* 0x020fda000bf06270 */
[----:B------:R-:W-:Y:S05]  /*a2f0*/  @P0 EXIT ;  /* 0x000000000000094d */ /* 0x000fea0003800000 */
[----:B------:R-:W5:Y:S01]  /*a300*/  LDCU UR4, c[0x0][0x388] ;  /* 0x00007100ff0477ac */ /* 0x000f620008000800 */
[----:B0--34-:R-:W-:Y:S01]  /*a310*/  IMAD.MOV.U32 R0, RZ, RZ, RZ ;  /* 0x000000ffff007224 */ /* 0x019fe200078e00ff */
[----:B------:R-:W-:Y:S01]  /*a320*/  MOV R16, RZ ;  /* 0x000000ff00107202 */ /* 0x000fe20000000f00 */
        /* <DEDUP_REMOVED lines=8> */
[----:B------:R-:W-:-:S04]  /*a3b0*/  SHF.R.U32.HI R3, RZ, UR5, R2 ;  /* 0x00000005ff037c19 */ /* 0x000fc80008011602 */
[----:B------:R-:W-:-:S05]  /*a3c0*/  IADD3 R0, PT, PT, -R3, RZ, RZ ;  /* 0x000000ff03007210 */ /* 0x000fca0007ffe1ff */
        /* <DEDUP_REMOVED lines=290> */
.L_x_5290:
[----:B------:R-:W0:Y:S01]  /*b5f0*/  LDCU.128 UR8, c[0x0][0x580] ;  /* 0x0000b000ff0877ac */ /* 0x000e220008000c00 */
[----:B------:R-:W-:Y:S01]  /*b600*/  BSSY.RECONVERGENT B6, `(.L_x_5291) ;  /* 0x00000ee000067945 */ /* 0x000fe20003800200 */
[----:B------:R-:W-:-:S04]  /*b610*/  UPRMT UR4, UR42, 0x9910, URZ ;  /* 0x000099102a047896 */ /* 0x000fc800080000ff */
[----:B------:R-:W-:Y:S01]  /*b620*/  UISETP.GT.AND UP0, UPT, UR4, 0x9, UPT ;  /* 0x000000090400788c */ /* 0x000fe2000bf04270 */
[----:B0-----:R-:W-:Y:S02]  /*b630*/  IADD3 R16, P0, PT, R16, UR8, RZ ;  /* 0x0000000810107c10 */ /* 0x001fe4000ff1e0ff */
[----:B-1----:R-:W-:-:S03]  /*b640*/  IADD3 R4, P1, PT, R0, UR10, RZ ;  /* 0x0000000a00047c10 */ /* 0x002fc6000ff3e0ff */
[----:B------:R-:W-:Y:S01]  /*b650*/  IMAD.X R17, RZ, RZ, UR9, P0 ;  /* 0x00000009ff117e24 */ /* 0x000fe200080e06ff */
[----:B--2---:R-:W-:Y:S02]  /*b660*/  IADD3.X R5, PT, PT, RZ, UR11, RZ, P1, !PT ;  /* 0x0000000bff057c10 */ /* 0x004fe40008ffe4ff */
        /* <DEDUP_REMOVED lines=10> */
[----:B--2---:R-:W0:Y:S02]  /*b710*/  I2F.F64.S16 R2, R2 ;  /* 0x0000000200027312 */ /* 0x004e240000101c00 */
[----:B0-----:R-:W-:Y:S05]  /*b720*/  BRA `(.L_x_5297) ;  /* 0x0000000c006c7947 */ /* 0x001fea0003800000 */
.L_x_5295:
[----:B------:R-:W2:Y:S02]  /*b730*/  LDG.E.U8 R2, desc[UR36][R4.64] ;  /* 0x0000002404027981 */ /* 0x000ea4000c1e1100 */
[----:B--2---:R-:W0:Y:S02]  /*b740*/  I2F.F64.U16 R2, R2 ;  /* 0x0000000200027312 */ /* 0x004e240000101800 */
[----:B0-----:R-:W-:Y:S05]  /*b750*/  BRA `(.L_x_5297) ;  /* 0x0000000c00607947 */ /* 0x001fea0003800000 */
.L_x_5294:
        /* <DEDUP_REMOVED lines=9> */
.L_x_5299:
[----:B------:R-:W2:Y:S02]  /*b7f0*/  LDG.E R2, desc[UR36][R4.64] ;  /* 0x0000002404027981 */ /* 0x000ea4000c1e1900 */
[----:B--2---:R-:W0:Y:S02]  /*b800*/  I2F.F64 R2, R2 ;  /* 0x0000000200027312 */ /* 0x004e240000201c00 */
[----:B0-----:R-:W-:Y:S05]  /*b810*/  BRA `(.L_x_5297) ;  /* 0x0000000c00307947 */ /* 0x001fea0003800000 */
.L_x_5298:
[----:B------:R-:W2:Y:S02]  /*b820*/  LDG.E.U16 R2, desc[UR36][R4.64] ;  /* 0x0000002404027981 */ /* 0x000ea4000c1e1500 */
[----:B--2---:R-:W0:Y:S02]  /*b830*/  I2F.F64.S16 R2, R2 ;  /* 0x0000000200027312 */ /* 0x004e240000101c00 */
[----:B0-----:R-:W-:Y:S05]  /*b840*/  BRA `(.L_x_5297) ;  /* 0x0000000c00247947 */ /* 0x001fea0003800000 */
.L_x_5293:
        /* <DEDUP_REMOVED lines=10> */
.L_x_5301:
[----:B------:R-:W2:Y:S02]  /*b8f0*/  LDG.E.U16 R0, desc[UR36][R4.64] ;  /* 0x0000002404007981 */ /* 0x000ea4000c1e1500 */
[----:B--2---:R-:W-:-:S05]  /*b900*/  HADD2.F32 R0, -RZ, R0.H0_H0 ;  /* 0x20000000ff007230 */ /* 0x004fca0000004100 */
[----:B------:R-:W-:-:S04]  /*b910*/  FMUL.FTZ R0, R0, 1 ;  /* 0x3f80000000007820 */ /* 0x000fc80000410000 */
[----:B------:R1:W2:Y:S02]  /*b920*/  F2F.F64.F32 R2, R0 ;  /* 0x0000000000027310 */ /* 0x0002a40000201800 */
[----:B-12---:R-:W-:Y:S05]  /*b930*/  BRA `(.L_x_5297) ;  /* 0x0000000800e87947 */ /* 0x006fea0003800000 */
.L_x_5300:
        /* <DEDUP_REMOVED lines=10> */
.L_x_5303:
[----:B------:R-:W2:Y:S02]  /*b9e0*/  LDG.E.U16 R4, desc[UR36][R4.64] ;  /* 0x0000002404047981 */ /* 0x000ea4000c1e1500 */
[----:B--2---:R-:W-:-:S05]  /*b9f0*/  HADD2.F32 R0, -RZ, R4.H0_H0 ;  /* 0x20000004ff007230 */ /* 0x004fca0000004100 */
[----:B------:R-:W-:-:S04]  /*ba00*/  FMUL.FTZ R0, R0, 1 ;  /* 0x3f80000000007820 */ /* 0x000fc80000410000 */
[----:B------:R1:W2:Y:S02]  /*ba10*/  F2F.F64.F32 R2, R0 ;  /* 0x0000000000027310 */ /* 0x0002a40000201800 */
[----:B-12---:R-:W-:Y:S05]  /*ba20*/  BRA `(.L_x_5297) ;  /* 0x0000000800ac7947 */ /* 0x006fea0003800000 */
.L_x_5302:
[----:B------:R0:W5:Y:S01]  /*ba30*/  LDG.E.64 R2, desc[UR36][R4.64] ;  /* 0x0000002404027981 */ /* 0x000162000c1e1b00 */
[----:B------:R-:W-:Y:S05]  /*ba40*/  BRA `(.L_x_5297) ;  /* 0x0000000800a47947 */ /* 0x000fea0003800000 */
.L_x_5292:
        /* <DEDUP_REMOVED lines=13> */
.L_x_5306:
[----:B------:R2:W5:Y:S01]  /*bb20*/  LDG.E.64 R2, desc[UR36][R4.64] ;  /* 0x0000002404027981 */ /* 0x000562000c1e1b00 */
[----:B------:R-:W-:Y:S05]  /*bb30*/  BRA `(.L_x_5297) ;  /* 0x0000000800687947 */ /* 0x000fea0003800000 */
.L_x_5305:
        /* <DEDUP_REMOVED lines=27> */
.L_x_5308:
        /* <DEDUP_REMOVED lines=14> */
.L_x_5307:
[----:B------:R-:W2:Y:S02]  /*bdd0*/  LDG.E.U16 R0, desc[UR36][R4.64] ;  /* 0x0000002404007981 */ /* 0x000ea4000c1e1500 */
[----:B--2---:R-:W-:-:S04]  /*bde0*/  IMAD.U32 R0, R0, 0x10000, RZ ;  /* 0x0001000000007824 */ /* 0x004fc800078e00ff */
[----:B------:R-:W-:-:S04]  /*bdf0*/  FMUL.FTZ R0, R0, 1 ;  /* 0x3f80000000007820 */ /* 0x000fc80000410000 */
[----:B------:R3:W4:Y:S02]  /*be00*/  F2F.F64.F32 R2, R0 ;  /* 0x0000000000027310 */ /* 0x0007240000201800 */
[----:B---34-:R-:W-:Y:S05]  /*be10*/  BRA `(.L_x_5297) ;  /* 0x0000000400b07947 */ /* 0x018fea0003800000 */
.L_x_5304:
        /* <DEDUP_REMOVED lines=9> */
[----:B--2---:R-:W2:Y:S02]  /*beb0*/  I2F.F64.U16 R2, R2 ;  /* 0x0000000200027312 */ /* 0x004ea40000101800 */
[----:B--2---:R-:W-:Y:S05]  /*bec0*/  BRA `(.L_x_5297) ;  /* 0x0000000400847947 */ /* 0x004fea0003800000 */
.L_x_5311:
        /* <DEDUP_REMOVED lines=21> */
.L_x_5313:
[----:B------:R-:W-:Y:S05]  /*c020*/  BSYNC.RECONVERGENT B0 ;  /* 0x0000000000007941 */ /* 0x000fea0003800200 */
.L_x_5312:
[----:B------:R-:W-:Y:S02]  /*c030*/  SHF.L.U32 R0, R0, 0x14, RZ ;  /* 0x0000001400007819 */ /* 0x000fe400000006ff */
[----:B------:R-:W-:-:S04]  /*c040*/  LEA R2, R2, 0x3b800000, 0x17 ;  /* 0x3b80000002027811 */ /* 0x000fc800078eb8ff */
[----:B------:R-:W-:-:S05]  /*c050*/  LOP3.LUT R0, R2, R0, R7, 0xfe, !PT ;  /* 0x0000000002007212 */ /* 0x000fca00078efe07 */
[----:B------:R-:W-:-:S04]  /*c060*/  FMUL.FTZ R0, R0, 1 ;  /* 0x3f80000000007820 */ /* 0x000fc80000410000 */
[----:B------:R2:W3:Y:S02]  /*c070*/  F2F.F64.F32 R2, R0 ;  /* 0x0000000000027310 */ /* 0x0004e40000201800 */
[----:B--23--:R-:W-:Y:S05]  /*c080*/  BRA `(.L_x_5297) ;  /* 0x0000000400147947 */ /* 0x00cfea0003800000 */
.L_x_5310:
        /* <DEDUP_REMOVED lines=21> */
.L_x_5315:
[----:B------:R-:W-:Y:S05]  /*c1e0*/  BSYNC.RECONVERGENT B0 ;  /* 0x0000000000007941 */ /* 0x000fea0003800200 */
.L_x_5314:
[----:B------:R-:W-:Y:S01]  /*c1f0*/  IMAD.SHL.U32 R0, R0, 0x200000, RZ ;  /* 0x0020000000007824 */ /* 0x000fe200078e00ff */
[----:B------:R-:W-:-:S04]  /*c200*/  LEA R2, R2, 0x37800000, 0x17 ;  /* 0x3780000002027811 */ /* 0x000fc800078eb8ff */
[----:B------:R-:W-:-:S05]  /*c210*/  LOP3.LUT R0, R2, R0, R7, 0xfe, !PT ;  /* 0x0000000002007212 */ /* 0x000fca00078efe07 */
[----:B------:R-:W-:-:S04]  /*c220*/  FMUL.FTZ R0, R0, 1 ;  /* 0x3f80000000007820 */ /* 0x000fc80000410000 */
[----:B------:R2:W3:Y:S02]  /*c230*/  F2F.F64.F32 R2, R0 ;  /* 0x0000000000027310 */ /* 0x0004e40000201800 */
[----:B--23--:R-:W-:Y:S05]  /*c240*/  BRA `(.L_x_5297) ;  /* 0x0000000000a47947 */ /* 0x00cfea0003800000 */
.L_x_5309:
        /* <DEDUP_REMOVED lines=16> */
[----:B------:R2:W3:Y:S02]  /*c350*/  @P0 F2F.F64.F32 R2, R0 ;  /* 0x0000000000020310 */ /* 0x0004e40000201800 */
[----:B--23--:R-:W-:Y:S05]  /*c360*/  BRA `(.L_x_5297) ;  /* 0x00000000005c7947 */ /* 0x00cfea0003800000 */
.L_x_5296:
        /* <DEDUP_REMOVED lines=16> */
.L_x_5318:
[----:B------:R-:W-:Y:S01]  /*c470*/  CS2R R2, SRZ ;  /* 0x0000000000027805 */ /* 0x000fe2000001ff00 */
[----:B------:R-:W-:Y:S06]  /*c480*/  BRA `(.L_x_5297) ;  /* 0x0000000000147947 */ /* 0x000fec0003800000 */
.L_x_5317:
[----:B------:R-:W2:Y:S02]  /*c490*/  LDG.E.64 R2, desc[UR36][R4.64] ;  /* 0x0000002404027981 */ /* 0x000ea4000c1e1b00 */
[----:B--2---:R-:W2:Y:S02]  /*c4a0*/  I2F.F64.U64 R2, R2 ;  /* 0x0000000200027312 */ /* 0x004ea40000301800 */
[----:B--2---:R-:W-:Y:S05]  /*c4b0*/  BRA `(.L_x_5297) ;  /* 0x0000000000087947 */ /* 0x004fea0003800000 */
.L_x_5316:
[----:B------:R-:W2:Y:S02]  /*c4c0*/  LDG.E R2, desc[UR36][R4.64] ;  /* 0x0000002404027981 */ /* 0x000ea4000c1e1900 */
[----:B--2---:R-:W1:Y:S02]  /*c4d0*/  I2F.F64.U32 R2, R2 ;  /* 0x0000000200027312 */ /* 0x004e640000201800 */
.L_x_5297:
[----:B------:R-:W-:Y:S05]  /*c4e0*/  BSYNC.RECONVERGENT B6 ;  /* 0x0000000000067941 */ /* 0x000fea0003800200 */
.L_x_5291:
[----:B------:R-:W0:Y:S01]  /*c4f0*/  LDCU.64 UR6, c[0x0][0x590] ;  /* 0x0000b200ff0677ac */ /* 0x000e220008000a00 */
[----:B-1---5:R-:W-:Y:S01]  /*c500*/  DSETP.GT.AND P0, PT, R2, RZ, PT ;  /* 0x000000ff0200722a */ /* 0x022fe20003f04000 */
[----:B------:R-:W-:-:S04]  /*c510*/  UPRMT UR4, UR41, 0x9910, URZ ;  /* 0x0000991029047896 */ /* 0x000fc800080000ff */
[----:B------:R-:W-:-:S15]  /*c520*/  UISETP.GT.AND UP0, UPT, UR4, 0x9, UPT ;  /* 0x000000090400788c */ /* 0x000fde000bf04270 */
[----:B------:R-:W-:-:S15]  /*c530*/  NOP ;  /* 0x0000000000007918 */ /* 0x000fde0000000000 */
[----:B------:R-:W-:-:S15]  /*c540*/  NOP ;  /* 0x0000000000007918 */ /* 0x000fde0000000000 */
[----:B------:R-:W-:-:S14]  /*c550*/  NOP ;  /* 0x0000000000007918 */ /* 0x000fdc0000000000 */
[----:B0-2---:R-:W0:Y:S02]  /*c560*/  DMUL R4, R2, UR6 ;  /* 0x0000000602047c28 */ /* 0x005e240008000000 */
        /* <DEDUP_REMOVED lines=12> */
[----:B0-----:R-:W-:Y:S01]  /*c630*/  STG.E.U8 desc[UR36][R16.64], R5 ;  /* 0x0000000510007986 */ /* 0x001fe2000c101124 */
[----:B------:R-:W-:Y:S05]  /*c640*/  EXIT ;  /* 0x000000000000794d */ /* 0x000fea0003800000 */
.L_x_5322:
[----:B------:R-:W0:Y:S02]  /*c650*/  F2I.S64.F64.TRUNC R4, R4 ;  /* 0x0000000400047311 */ /* 0x000e24000030d900 */
[----:B0-----:R-:W-:-:S05]  /*c660*/  MOV R3, R4 ;  /* 0x0000000400037202 */ /* 0x001fca0000000f00 */
[----:B------:R-:W-:Y:S01]  /*c670*/  STG.E.U8 desc[UR36][R16.64], R3 ;  /* 0x0000000310007986 */ /* 0x000fe2000c101124 */
[----:B------:R-:W-:Y:S05]  /*c680*/  EXIT ;  /* 0x000000000000794d */ /* 0x000fea0003800000 */
.L_x_5321:
[----:B------:R-:W-:-:S09]  /*c690*/  UISETP.NE.AND UP0, UPT, UR4, 0x2, UPT ;  /* 0x000000020400788c */ /* 0x000fd2000bf05270 */
[----:B------:R-:W-:Y:S05]  /*c6a0*/  BRA.U !UP0, `(.L_x_5324) ;  /* 0x0000000108287547 */ /* 0x000fea000b800000 */
[----:B------:R-:W-:-:S09]  /*c6b0*/  UISETP.NE.AND UP0, UPT, UR4, 0x3, UPT ;  /* 0x000000030400788c */ /* 0x000fd2000bf05270 */
[----:B------:R-:W-:Y:S05]  /*c6c0*/  BRA.U !UP0, `(.L_x_5325) ;  /* 0x0000000108147547 */ /* 0x000fea000b800000 */
[----:B------:R-:W-:-:S09]  /*c6d0*/  UISETP.NE.AND UP0, UPT, UR4, 0x4, UPT ;  /* 0x000000040400788c */ /* 0x000fd2000bf05270 */
[----:B------:R-:W-:Y:S05]  /*c6e0*/  BRA.U UP0, `(.L_x_5323) ;  /* 0x0000000d00247547 */ /* 0x000fea000b800000 */
[----:B------:R-:W0:Y:S02]  /*c6f0*/  F2I.S64.F64.TRUNC R4, R4 ;  /* 0x0000000400047311 */ /* 0x000e24000030d900 */
[----:B0-----:R-:W-:Y:S01]  /*c700*/  STG.E.64 desc[UR36][R16.64], R4 ;  /* 0x0000000410007986 */ /* 0x001fe2000c101b24 */
[----:B------:R-:W-:Y:S05]  /*c710*/  EXIT ;  /* 0x000000000000794d */ /* 0x000fea0003800000 */
.L_x_5325:
[----:B------:R-:W0:Y:S02]  /*c720*/  F2I.F64.TRUNC R5, R4 ;  /* 0x0000000400057311 */ /* 0x000e24000030d100 */
[----:B0-----:R-:W-:Y:S01]  /*c730*/  STG.E desc[UR36][R16.64], R5 ;  /* 0x0000000510007986 */ /* 0x001fe2000c101924 */
[----:B------:R-:W-:Y:S05]  /*c740*/  EXIT ;  /* 0x000000000000794d */ /* 0x000fea0003800000 */
.L_x_5324:
[----:B------:R-:W0:Y:S02]  /*c750*/  F2I.F64.TRUNC R5, R4 ;  /* 0x0000000400057311 */ /* 0x000e24000030d100 */
[----:B0-----:R-:W-:Y:S01]  /*c760*/  STG.E.U16 desc[UR36][R16.64], R5 ;  /* 0x0000000510007986 */ /* 0x001fe2000c101524 */
[----:B------:R-:W-:Y:S05]  /*c770*/  EXIT ;  /* 0x000000000000794d */ /* 0x000fea0003800000 */
.L_x_5320:
        /* <DEDUP_REMOVED lines=17> */
.L_x_5327:
        /* <DEDUP_REMOVED lines=12> */
.L_x_5326:
        /* <DEDUP_REMOVED lines=18> */
.L_x_5329:
        /* <DEDUP_REMOVED lines=13> */
.L_x_5328:
[----:B------:R-:W-:Y:S01]  /*cb40*/  STG.E.64 desc[UR36][R16.64], R4 ;  /* 0x0000000410007986 */ /* 0x000fe2000c101b24 */
[----:B------:R-:W-:Y:S05]  /*cb50*/  EXIT ;  /* 0x000000000000794d */ /* 0x000fea0003800000 */
.L_x_5319:
        /* <DEDUP_REMOVED lines=11> */
[----:B0-----:R-:W-:Y:S01]  /*cc10*/  STG.E.U16 desc[UR36][R16.64], R5 ;  /* 0x0000000510007986 */ /* 0x001fe2000c101524 */
[----:B------:R-:W-:Y:S05]  /*cc20*/  EXIT ;  /* 0x000000000000794d */ /* 0x000fea0003800000 */
.L_x_5333:
        /* <DEDUP_REMOVED lines=25> */
.L_x_5336:
[----:B------:R-:W-:-:S04]  /*cdc0*/  SHF.R.U32.HI R3, RZ, 0x18, R3 ;  /* 0x00000018ff037819 */ /* 0x000fc80000011603 */
[----:B------:R-:W-:-:S04]  /*cdd0*/  LOP3.LUT R0, R0, 0x80, R3, 0xf8, !PT ;  /* 0x0000008000007812 */ /* 0x000fc800078ef803 */
[----:B------:R-:W-:-:S07]  /*cde0*/  PRMT R8, R0, 0x7610, R8 ;  /* 0x0000761000087816 */ /* 0x000fce0000000008 */
.L_x_5335:
[----:B------:R-:W-:Y:S05]  /*cdf0*/  BSYNC.RECONVERGENT B0 ;  /* 0x0000000000007941 */ /* 0x000fea0003800200 */
.L_x_5334:
[----:B------:R-:W-:Y:S01]  /*ce00*/  STG.E.U8 desc[UR36][R16.64], R8 ;  /* 0x0000000810007986 */ /* 0x000fe2000c101124 */
[----:B------:R-:W-:Y:S05]  /*ce10*/  EXIT ;  /* 0x000000000000794d */ /* 0x000fea0003800000 */
.L_x_5332:
        /* <DEDUP_REMOVED lines=25> */
.L_x_5339:
[----:B------:R-:W-:-:S04]  /*cfb0*/  SHF.R.U32.HI R3, RZ, 0x18, R3 ;  /* 0x00000018ff037819 */ /* 0x000fc80000011603 */
[----:B------:R-:W-:-:S04]  /*cfc0*/  LOP3.LUT R0, R0, 0x80, R3, 0xf8, !PT ;  /* 0x0000008000007812 */ /* 0x000fc800078ef803 */
[----:B------:R-:W-:-:S07]  /*cfd0*/  PRMT R8, R0, 0x7610, R8 ;  /* 0x0000761000087816 */ /* 0x000fce0000000008 */
.L_x_5338:
[----:B------:R-:W-:Y:S05]  /*cfe0*/  BSYNC.RECONVERGENT B0 ;  /* 0x0000000000007941 */ /* 0x000fea0003800200 */
.L_x_5337:
[----:B------:R-:W-:Y:S01]  /*cff0*/  STG.E.U8 desc[UR36][R16.64], R8 ;  /* 0x0000000810007986 */ /* 0x000fe2000c101124 */
[----:B------:R-:W-:Y:S05]  /*d000*/  EXIT ;  /* 0x000000000000794d */ /* 0x000fea0003800000 */
.L_x_5331:
        /* <DEDUP_REMOVED lines=30> */
.L_x_5341:
[----:B------:R-:W0:Y:S02]  /*d1f0*/  F2I.U64.F64.TRUNC R4, R4 ;  /* 0x0000000400047311 */ /* 0x000e24000030d800 */
[----:B0-----:R-:W-:Y:S01]  /*d200*/  STG.E.64 desc[UR36][R16.64], R4 ;  /* 0x0000000410007986 */ /* 0x001fe2000c101b24 */
[----:B------:R-:W-:Y:S05]  /*d210*/  EXIT ;  /* 0x000000000000794d */ /* 0x000fea0003800000 */
.L_x_5340:
[----:B------:R-:W0:Y:S02]  /*d220*/  F2I.U32.F64.TRUNC R5, R4 ;  /* 0x0000000400057311 */ /* 0x000e24000030d000 */
[----:B0-----:R-:W-:Y:S01]  /*d230*/  STG.E desc[UR36][R16.64], R5 ;  /* 0x0000000510007986 */ /* 0x001fe2000c101924 */
[----:B------:R-:W-:Y:S05]  /*d240*/  EXIT ;  /* 0x000000000000794d */ /* 0x000fea0003800000 */
.L_x_5330:
        /* <DEDUP_REMOVED lines=8> */
[----:B------:R-:W-:Y:S01]  /*d2d0*/  STG.E.U8 desc[UR36][R16.64], R3 ;  /* 0x0000000310007986 */ /* 0x000fe2000c101124 */
[----:B------:R-:W-:Y:S05]  /*d2e0*/  EXIT ;  /* 0x000000000000794d */ /* 0x000fea0003800000 */
.L_x_5343:
[----:B------:R-:W-:-:S05]  /*d2f0*/  CS2R R6, SRZ ;  /* 0x0000000000067805 */ /* 0x000fca000001ff00 */
[----:B------:R-:W-:Y:S01]  /*d300*/  STG.E.128 desc[UR36][R16.64], R4 ;  /* 0x0000000410007986 */ /* 0x000fe2000c101d24 */
[----:B------:R-:W-:Y:S05]  /*d310*/  EXIT ;  /* 0x000000000000794d */ /* 0x000fea0003800000 */
.L_x_5342:
[----:B------:R-:W-:-:S09]  /*d320*/  UISETP.NE.AND UP0, UPT, UR4, 0xf, UPT ;  /* 0x0000000f0400788c */ /* 0x000fd2000bf05270 */
[----:B------:R-:W-:Y:S05]  /*d330*/  BRA.U !UP0, `(.L_x_5344) ;  /* 0x0000000508287547 */ /* 0x000fea000b800000 */
[----:B------:R-:W-:-:S09]  /*d340*/  UISETP.NE.AND UP0, UPT, UR4, 0x17, UPT ;  /* 0x000000170400788c */ /* 0x000fd2000bf05270 */
[----:B------:R-:W-:Y:S05]  /*d350*/  BRA.U !UP0, `(.L_x_5345) ;  /* 0x0000000108b07547 */ /* 0x000fea000b800000 */
[----:B------:R-:W-:-:S09]  /*d360*/  UISETP.NE.AND UP0, UPT, UR4, 0x18, UPT ;  /* 0x000000180400788c */ /* 0x000fd2000bf05270 */
[----:B------:R-:W-:Y:S05]  /*d370*/  BRA.U !UP0, `(.L_x_5346) ;  /* 0x0000000108447547 */ /* 0x000fea000b800000 */
.L_x_5323:
        /* <DEDUP_REMOVED lines=16> */
.L_x_5347:
[----:B------:R-:W-:Y:S05]  /*d480*/  EXIT ;  /* 0x000000000000794d */ /* 0x000fea0003800000 */
.L_x_5346:
        /* <DEDUP_REMOVED lines=21> */
.L_x_5349:
[----:B------:R-:W-:Y:S05]  /*d5e0*/  BSYNC.RECONVERGENT B0 ;  /* 0x0000000000007941 */ /* 0x000fea0003800200 */
.L_x_5348:
[----:B------:R-:W-:-:S05]  /*d5f0*/  LOP3.LUT R3, R0, 0x80, R3, 0xf8, !PT ;  /* 0x0000008000037812 */ /* 0x000fca00078ef803 */
[----:B------:R-:W-:Y:S01]  /*d600*/  STG.E.U8 desc[UR36][R16.64], R3 ;  /* 0x0000000310007986 */ /* 0x000fe2000c101124 */
[----:B------:R-:W-:Y:S05]  /*d610*/  EXIT ;  /* 0x000000000000794d */ /* 0x000fea0003800000 */
.L_x_5345:
        /* <DEDUP_REMOVED lines=20> */
.L_x_5351:
[----:B------:R-:W-:Y:S02]  /*d760*/  ISETP.GT.U32.AND P0, PT, R2, 0x7f800000, PT ;  /* 0x7f8000000200780c */ /* 0x000fe40003f04070 */
[----:B------:R-:W-:-:S04]  /*d770*/  MOV R0, 0x7f ;  /* 0x0000007f00007802 */ /* 0x000fc80000000f00 */
[----:B------:R-:W-:-:S07]  /*d780*/  SEL R0, R0, 0x7c, P0 ;  /* 0x0000007c00007807 */ /* 0x000fce0000000000 */
.L_x_5352:
[----:B------:R-:W-:Y:S05]  /*d790*/  BSYNC.RECONVERGENT B0 ;  /* 0x0000000000007941 */ /* 0x000fea0003800200 */
.L_x_5350:
[----:B------:R-:W-:-:S04]  /*d7a0*/  SHF.R.U32.HI R3, RZ, 0x18, R3 ;  /* 0x00000018ff037819 */ /* 0x000fc80000011603 */
[----:B------:R-:W-:-:S05]  /*d7b0*/  LOP3.LUT R3, R0, 0x80, R3, 0xf8, !PT ;  /* 0x0000008000037812 */ /* 0x000fca00078ef803 */
[----:B------:R-:W-:Y:S01]  /*d7c0*/  STG.E.U8 desc[UR36][R16.64], R3 ;  /* 0x0000000310007986 */ /* 0x000fe2000c101124 */
[----:B------:R-:W-:Y:S05]  /*d7d0*/  EXIT ;  /* 0x000000000000794d */ /* 0x000fea0003800000 */
.L_x_5344:
        /* <DEDUP_REMOVED lines=12> */
.L_x_5353:
        /* <DEDUP_REMOVED lines=14> */
.L_x_5701:


//--------------------- .text._ZN2at6native27unrolled_elementwise_kernelIZZZNS0_66_GLOBAL__N__d53a5ca4_28_ActivationLeakyReluKernel_cu_9e10b42f_310617leaky_relu_kernelERNS_18TensorIteratorBaseERKN3c106ScalarEENKUlvE_clEvENKUlvE_clEvEUldE_St5arrayIPcLm2EELi4E23TrivialOffsetCalculatorILi1EjESG_NS0_6memory12LoadWithCastILi1EEENSH_13StoreWithCastILi1EEEEEviT_T0_T2_T3_T4_T5_ --------------------------
	.section	.text._ZN2at6native27unrolled_elementwise_kernelIZZZNS0_66_GLOBAL__N__d53a5ca4_28_ActivationLeakyReluKernel_cu_9e10b42f_310617leaky_relu_kernelERNS_18TensorIteratorBaseERKN3c106ScalarEENKUlvE_clEvENKUlvE_clEvEUldE_St5arrayIPcLm2EELi4E23TrivialOffsetCalculatorILi1EjESG_NS0_6memory12LoadWithCastILi1EEENSH_13StoreWithCastILi1EEEEEviT_T0_T2_T3_T4_T5_,"ax",@progbits
	.align	128
        .global         _ZN2at6native27unrolled_elementwise_kernelIZZZNS0_66_GLOBAL__N__d53a5ca4_28_ActivationLeakyReluKernel_cu_9e10b42f_310617leaky_relu_kernelERNS_18TensorIteratorBaseERKN3c106ScalarEENKUlvE_clEvENKUlvE_clEvEUldE_St5arrayIPcLm2EELi4E23TrivialOffsetCalculatorILi1EjESG_NS0_6memory12LoadWithCastILi1EEENSH_13StoreWithCastILi1EEEEEviT_T0_T2_T3_T4_T5_
        .type           _ZN2at6native27unrolled_elementwise_kernelIZZZNS0_66_GLOBAL__N__d53a5ca4_28_ActivationLeakyReluKernel_cu_9e10b42f_310617leaky_relu_kernelERNS_18TensorIteratorBaseERKN3c106ScalarEENKUlvE_clEvENKUlvE_clEvEUldE_St5arrayIPcLm2EELi4E23TrivialOffsetCalculatorILi1EjESG_NS0_6memory12LoadWithCastILi1EEENSH_13StoreWithCastILi1EEEEEviT_T0_T2_T3_T4_T5_,@function
        .size           _ZN2at6native27unrolled_elementwise_kernelIZZZNS0_66_GLOBAL__N__d53a5ca4_28_ActivationLeakyReluKernel_cu_9e10b42f_310617leaky_relu_kernelERNS_18TensorIteratorBaseERKN3c106ScalarEENKUlvE_clEvENKUlvE_clEvEUldE_St5arrayIPcLm2EELi4E23TrivialOffsetCalculatorILi1EjESG_NS0_6memory12LoadWithCastILi1EEENSH_13StoreWithCastILi1EEEEEviT_T0_T2_T3_T4_T5_,(.L_x_5702 - _ZN2at6native27unrolled_elementwise_kernelIZZZNS0_66_GLOBAL__N__d53a5ca4_28_ActivationLeakyReluKernel_cu_9e10b42f_310617leaky_relu_kernelERNS_18TensorIteratorBaseERKN3c106ScalarEENKUlvE_clEvENKUlvE_clEvEUldE_St5arrayIPcLm2EELi4E23TrivialOffsetCalculatorILi1EjESG_NS0_6memory12LoadWithCastILi1EEENSH_13StoreWithCastILi1EEEEEviT_T0_T2_T3_T4_T5_)
        .other          _ZN2at6native27unrolled_elementwise_kernelIZZZNS0_66_GLOBAL__N__d53a5ca4_28_ActivationLeakyReluKernel_cu_9e10b42f_310617leaky_relu_kernelERNS_18TensorIteratorBaseERKN3c106ScalarEENKUlvE_clEvENKUlvE_clEvEUldE_St5arrayIPcLm2EELi4E23TrivialOffsetCalculatorILi1EjESG_NS0_6memory12LoadWithCastILi1EEENSH_13StoreWithCastILi1EEEEEviT_T0_T2_T3_T4_T5_,@"STO_CUDA_ENTRY STV_DEFAULT"
_ZN2at6native27unrolled_elementwise_kernelIZZZNS0_66_GLOBAL__N__d53a5ca4_28_ActivationLeakyReluKernel_cu_9e10b42f_310617leaky_relu_kernelERNS_18TensorIteratorBaseERKN3c106ScalarEENKUlvE_clEvENKUlvE_clEvEUldE_St5arrayIPcLm2EELi4E23TrivialOffsetCalculatorILi1EjESG_NS0_6memory12LoadWithCastILi1EEENSH_13StoreWithCastILi1EEEEEviT_T0_T2_T3_T4_T5_:
.text._ZN2at6native27unrolled_elementwise_kernelIZZZNS0_66_GLOBAL__N__d53a5ca4_28_ActivationLeakyReluKernel_cu_9e10b42f_310617leaky_relu_kernelERNS_18TensorIteratorBaseERKN3c106ScalarEENKUlvE_clEvENKUlvE_clEvEUldE_St5arrayIPcLm2EELi4E23TrivialOffsetCalculatorILi1EjESG_NS0_6memory12LoadWithCastILi1EEENSH_13StoreWithCastILi1EEEEEviT_T0_T2_T3_T4_T5_:
[----:B------:R-:W0:Y:S01]  /*0000*/  LDC R1, c[0x0][0x37c] ;  /* 0x0000df00ff017b82 */ /* 0x000e220000000800 */
[----:B------:R-:W1:Y:S07]  /*0010*/  S2R R18, SR_CTAID.X ;  /* 0x0000000000127919 */ /* 0x000e6e0000002500 */
[----:B------:R-:W1:Y:S01]  /*0020*/  LDC R19, c[0x0][0x380] ;  /* 0x0000e000ff137b82 */ /* 0x000e620000000800 */
[----:B------:R-:W2:Y:S01]  /*0030*/  LDCU.64 UR36, c[0x0][0x358] ;  /* 0x00006b00ff2477ac */ /* 0x000ea20008000a00 */
[----:B------:R-:W-:Y:S01]  /*0040*/  BSSY.RECONVERGENT B7, `(.L_x_5354) ;  /* 0x00000fa000077945 */ /* 0x000fe20003800200 */
[----:B------:R-:W3:Y:S01]  /*0050*/  S2R R2, SR_TID.X ;  /* 0x0000000000027919 */ /* 0x000ee20000002100 */
[----:B------:R-:W-:Y:S01]  /*0060*/  CS2R R28, SRZ ;  /* 0x00000000001c7805 */ /* 0x000fe2000001ff00 */
        /* <DEDUP_REMOVED lines=26> */
.L_x_5360:
[----:B------:R-:W2:Y:S02]  /*0210*/  LDG.E.U8 R2, desc[UR36][R2.64] ;  /* 0x0000002402027981 */ /* 0x000ea4000c1e1100 */
[----:B--2---:R0:W1:Y:S02]  /*0220*/  I2F.F64.U16 R28, R2 ;  /* 0x00000002001c7312 */ /* 0x0040640000101800 */
[----:B01----:R-:W-:Y:S05]  /*0230*/  BRA `(.L_x_5362) ;  /* 0x0000000c00607947 */ /* 0x003fea0003800000 */
.L_x_5359:
        /* <DEDUP_REMOVED lines=9> */
.L_x_5364:
[----:B------:R-:W2:Y:S02]  /*02d0*/  LDG.E R2, desc[UR36][R2.64] ;  /* 0x0000002402027981 */ /* 0x000ea4000c1e1900 */
[----:B--2---:R0:W1:Y:S02]  /*02e0*/  I2F.F64 R28, R2 ;  /* 0x00000002001c7312 */ /* 0x0040640000201c00 */
[----:B01----:R-:W-:Y:S05]  /*02f0*/  BRA `(.L_x_5362) ;  /* 0x0000000c00307947 */ /* 0x003fea0003800000 */
.L_x_5363:
[----:B------:R-:W2:Y:S02]  /*0300*/  LDG.E.U16 R2, desc[UR36][R2.64] ;  /* 0x0000002402027981 */ /* 0x000ea4000c1e1500 */
[----:B--2---:R0:W1:Y:S02]  /*0310*/  I2F.F64.S16 R28, R2 ;  /* 0x00000002001c7312 */ /* 0x0040640000101c00 */
[----:B01----:R-:W-:Y:S05]  /*0320*/  BRA `(.L_x_5362) ;  /* 0x0000000c00247947 */ /* 0x003fea0003800000 */
.L_x_5358:
        /* <DEDUP_REMOVED lines=10> */
.L_x_5366:
[----:B------:R-:W2:Y:S02]  /*03d0*/  LDG.E.U16 R0, desc[UR36][R2.64] ;  /* 0x0000002402007981 */ /* 0x000ea4000c1e1500 */
[----:B--2---:R-:W-:-:S05]  /*03e0*/  HADD2.F32 R0, -RZ, R0.H0_H0 ;  /* 0x20000000ff007230 */ /* 0x004fca0000004100 */
[----:B------:R-:W-:-:S04]  /*03f0*/  FMUL.FTZ R0, R0, 1 ;  /* 0x3f80000000007820 */ /* 0x000fc80000410000 */
[----:B------:R1:W2:Y:S02]  /*0400*/  F2F.F64.F32 R28, R0 ;  /* 0x00000000001c7310 */ /* 0x0002a40000201800 */
[----:B-12---:R-:W-:Y:S05]  /*0410*/  BRA `(.L_x_5362) ;  /* 0x0000000800e87947 */ /* 0x006fea0003800000 */
.L_x_5365:
        /* <DEDUP_REMOVED lines=10> */
.L_x_5368:
[----:B------:R-:W2:Y:S02]  /*04c0*/  LDG.E.U16 R2, desc[UR36][R2.64] ;  /* 0x0000002402027981 */ /* 0x000ea4000c1e1500 */
[----:B--2---:R-:W-:-:S05]  /*04d0*/  HADD2.F32 R0, -RZ, R2.H0_H0 ;  /* 0x20000002ff007230 */ /* 0x004fca0000004100 */
[----:B------:R-:W-:-:S04]  /*04e0*/  FMUL.FTZ R0, R0, 1 ;  /* 0x3f80000000007820 */ /* 0x000fc80000410000 */
[----:B------:R1:W2:Y:S02]  /*04f0*/  F2F.F64.F32 R28, R0 ;  /* 0x00000000001c7310 */ /* 0x0002a40000201800 */
[----:B-12---:R-:W-:Y:S05]  /*0500*/  BRA `(.L_x_5362) ;  /* 0x0000000800ac7947 */ /* 0x006fea0003800000 */
.L_x_5367:
[----:B------:R0:W5:Y:S01]  /*0510*/  LDG.E.64 R28, desc[UR36][R2.64] ;  /* 0x00000024021c7981 */ /* 0x000162000c1e1b00 */
[----:B------:R-:W-:Y:S05]  /*0520*/  BRA `(.L_x_5362) ;  /* 0x0000000800a47947 */ /* 0x000fea0003800000 */
.L_x_5357:
        /* <DEDUP_REMOVED lines=13> */
.L_x_5371:
[----:B------:R1:W5:Y:S01]  /*0600*/  LDG.E.64 R28, desc[UR36][R2.64] ;  /* 0x00000024021c7981 */ /* 0x000362000c1e1b00 */
[----:B------:R-:W-:Y:S05]  /*0610*/  BRA `(.L_x_5362) ;  /* 0x0000000800687947 */ /* 0x000fea0003800000 */
.L_x_5370:
        /* <DEDUP_REMOVED lines=27> */
.L_x_5373:
        /* <DEDUP_REMOVED lines=14> */
.L_x_5372:
[----:B------:R-:W2:Y:S02]  /*08b0*/  LDG.E.U16 R0, desc[UR36][R2.64] ;  /* 0x0000002402007981 */ /* 0x000ea4000c1e1500 */
[----:B--2---:R-:W-:-:S04]  /*08c0*/  IMAD.U32 R0, R0, 0x10000, RZ ;  /* 0x0001000000007824 */ /* 0x004fc800078e00ff */
[----:B------:R-:W-:-:S04]  /*08d0*/  FMUL.FTZ R0, R0, 1 ;  /* 0x3f80000000007820 */ /* 0x000fc80000410000 */
[----:B------:R2:W3:Y:S02]  /*08e0*/  F2F.F64.F32 R28, R0 ;  /* 0x00000000001c7310 */ /* 0x0004e40000201800 */
[----:B--23--:R-:W-:Y:S05]  /*08f0*/  BRA `(.L_x_5362) ;  /* 0x0000000400b07947 */ /* 0x00cfea0003800000 */
.L_x_5369:
        /* <DEDUP_REMOVED lines=11> */
.L_x_5376:
        /* <DEDUP_REMOVED lines=21> */
.L_x_5378:
[----:B------:R-:W-:Y:S05]  /*0b00*/  BSYNC.RECONVERGENT B0 ;  /* 0x0000000000007941 */ /* 0x000fea0003800200 */
.L_x_5377:
[----:B------:R-:W-:Y:S01]  /*0b10*/  IMAD.SHL.U32 R0, R0, 0x100000, RZ ;  /* 0x0010000000007824 */ /* 0x000fe200078e00ff */
[----:B------:R-:W-:-:S04]  /*0b20*/  LEA R2, R2, 0x3b800000, 0x17 ;  /* 0x3b80000002027811 */ /* 0x000fc800078eb8ff */
[----:B------:R-:W-:-:S05]  /*0b30*/  LOP3.LUT R0, R2, R0, R7, 0xfe, !PT ;  /* 0x0000000002007212 */ /* 0x000fca00078efe07 */
[----:B------:R-:W-:-:S04]  /*0b40*/  FMUL.FTZ R0, R0, 1 ;  /* 0x3f80000000007820 */ /* 0x000fc80000410000 */
[----:B------:R4:W0:Y:S02]  /*0b50*/  F2F.F64.F32 R28, R0 ;  /* 0x00000000001c7310 */ /* 0x0008240000201800 */
[----:B0---4-:R-:W-:Y:S05]  /*0b60*/  BRA `(.L_x_5362) ;  /* 0x0000000400147947 */ /* 0x011fea0003800000 */
.L_x_5375:
        /* <DEDUP_REMOVED lines=21> */
.L_x_5380:
[----:B------:R-:W-:Y:S05]  /*0cc0*/  BSYNC.RECONVERGENT B0 ;  /* 0x0000000000007941 */ /* 0x000fea0003800200 */
.L_x_5379:
[----:B------:R-:W-:Y:S01]  /*0cd0*/  IMAD.SHL.U32 R0, R0, 0x200000, RZ ;  /* 0x0020000000007824 */ /* 0x000fe200078e00ff */
[----:B------:R-:W-:-:S04]  /*0ce0*/  LEA R2, R2, 0x37800000, 0x17 ;  /* 0x3780000002027811 */ /* 0x000fc800078eb8ff */
[----:B------:R-:W-:-:S05]  /*0cf0*/  LOP3.LUT R0, R2, R0, R7, 0xfe, !PT ;  /* 0x0000000002007212 */ /* 0x000fca00078efe07 */
[----:B------:R-:W-:-:S04]  /*0d00*/  FMUL.FTZ R0, R0, 1 ;  /* 0x3f80000000007820 */ /* 0x000fc80000410000 */
[----:B------:R4:W0:Y:S02]  /*0d10*/  F2F.F64.F32 R28, R0 ;  /* 0x00000000001c7310 */ /* 0x0008240000201800 */
[----:B0---4-:R-:W-:Y:S05]  /*0d20*/  BRA `(.L_x_5362) ;  /* 0x0000000000a47947 */ /* 0x011fea0003800000 */
.L_x_5374:
[----:B------:R-:W-:-:S09]  /*0d30*/  UISETP.NE.AND UP0, UPT, UR4, 0x1c, UPT ;  /* 0x0000001c0400788c */ /* 0x000fd2000bf05270 */
[----:B------:R-:W-:Y:S05]  /*0d40*/  BRA.U !UP0, `(.L_x_5381) ;  /* 0x0000000108947547 */ /* 0x000fea000b800000 */
[----:B------:R-:W-:-:S09]  /*0d50*/  UISETP.NE.AND UP0, UPT, UR4, 0x1d, UPT ;  /* 0x0000001d0400788c */ /* 0x000fd2000bf05270 */
[----:B------:R-:W-:Y:S05]  /*0d60*/  BRA.U !UP0, `(.L_x_5382) ;  /* 0x0000000108807547 */ /* 0x000fea000b800000 */
[----:B------:R-:W-:-:S09]  /*0d70*/  UISETP.NE.AND UP0, UPT, UR4, 0x2c, UPT ;  /* 0x0000002c0400788c */ /* 0x000fd2000bf05270 */
[----:B------:R-:W-:Y:S05]  /*0d80*/  BRA.U !UP0, `(.L_x_5383) ;  /* 0x0000000108487547 */ /* 0x000fea000b800000 */
.L_x_5361:
        /* <DEDUP_REMOVED lines=16> */
.L_x_5384:
[----:B------:R-:W-:Y:S01]  /*0e90*/  CS2R R28, SRZ ;  /* 0x00000000001c7805 */ /* 0x000fe2000001ff00 */
[----:B------:R-:W-:Y:S06]  /*0ea0*/  BRA `(.L_x_5362) ;  /* 0x0000000000447947 */ /* 0x000fec0003800000 */
.L_x_5383:
        /* <DEDUP_REMOVED lines=12> */
.L_x_5382:
[----:B------:R-:W2:Y:S02]  /*0f70*/  LDG.E.64 R28, desc[UR36][R2.64] ;  /* 0x00000024021c7981 */ /* 0x000ea4000c1e1b00 */
[----:B--2---:R-:W4:Y:S02]  /*0f80*/  I2F.F64.U64 R28, R28 ;  /* 0x0000001c001c7312 */ /* 0x004f240000301800 */
[----:B----4-:R-:W-:Y:S05]  /*0f90*/  BRA `(.L_x_5362) ;  /* 0x0000000000087947 */ /* 0x010fea0003800000 */
.L_x_5381:
[----:B------:R-:W2:Y:S02]  /*0fa0*/  LDG.E R2, desc[UR36][R2.64] ;  /* 0x0000002402027981 */ /* 0x000ea4000c1e1900 */
[----:B--2---:R2:W3:Y:S02]  /*0fb0*/  I2F.F64.U32 R28, R2 ;  /* 0x00000002001c7312 */ /* 0x0044e40000201800 */
.L_x_5362:
[----:B------:R-:W-:Y:S05]  /*0fc0*/  BSYNC.RECONVERGENT B6 ;  /* 0x0000000000067941 */ /* 0x000fea0003800200 */
.L_x_5356:
[----:B012---:R-:W-:-:S07]  /*0fd0*/  VIADD R2, R23, 0x80 ;  /* 0x0000008017027836 */ /* 0x007fce0000000000 */
.L_x_5355:
[----:B------:R-:W-:Y:S05]  /*0fe0*/  BSYNC.RECONVERGENT B7 ;  /* 0x0000000000077941 */ /* 0x000fea0003800200 */
.L_x_5354:
[----:B------:R-:W-:Y:S01]  /*0ff0*/  ISETP.GE.AND P0, PT, R2, R19, PT ;  /* 0x000000130200720c */ /* 0x000fe20003f06270 */
[----:B------:R-:W-:Y:S01]  /*1000*/  BSSY.RECONVERGENT B7, `(.L_x_5385) ;  /* 0x00000f6000077945 */ /* 0x000fe20003800200 */
[----:B------:R-:W-:-:S11]  /*1010*/  CS2R R26, SRZ ;  /* 0x00000000001a7805 */ /* 0x000fd6000001ff00 */
        /* <DEDUP_REMOVED lines=22> */
.L_x_5391:
[----:B------:R-:W2:Y:S02]  /*1180*/  LDG.E.U8 R4, desc[UR36][R4.64] ;  /* 0x0000002404047981 */ /* 0x000ea4000c1e1100 */
[----:B--2---:R1:W2:Y:S02]  /*1190*/  I2F.F64.U16 R26, R4 ;  /* 0x00000004001a7312 */ /* 0x0042a40000101800 */
[----:B-12---:R-:W-:Y:S05]  /*11a0*/  BRA `(.L_x_5393) ;  /* 0x0000000c00647947 */ /* 0x006fea0003800000 */
.L_x_5390:
        /* <DEDUP_REMOVED lines=9> */
.L_x_5395:
[----:B------:R-:W2:Y:S02]  /*1240*/  LDG.E R4, desc[UR36][R4.64] ;  /* 0x0000002404047981 */ /* 0x000ea4000c1e1900 */
[----:B--2---:R1:W2:Y:S02]  /*1250*/  I2F.F64 R26, R4 ;  /* 0x00000004001a7312 */ /* 0x0042a40000201c00 */
[----:B-12---:R-:W-:Y:S05]  /*1260*/  BRA `(.L_x_5393) ;  /* 0x0000000c00347947 */ /* 0x006fea0003800000 */
.L_x_5394:
[----:B------:R-:W2:Y:S02]  /*1270*/  LDG.E.U16 R4, desc[UR36][R4.64] ;  /* 0x0000002404047981 */ /* 0x000ea4000c1e1500 */
[----:B--2---:R1:W2:Y:S02]  /*1280*/  I2F.F64.S16 R26, R4 ;  /* 0x00000004001a7312 */ /* 0x0042a40000101c00 */
[----:B-12---:R-:W-:Y:S05]  /*1290*/  BRA `(.L_x_5393) ;  /* 0x0000000c00287947 */ /* 0x006fea0003800000 */
.L_x_5389:
        /* <DEDUP_REMOVED lines=10> */
.L_x_5397:
[----:B------:R-:W2:Y:S02]  /*1340*/  LDG.E.U16 R0, desc[UR36][R4.64] ;  /* 0x0000002404007981 */ /* 0x000ea4000c1e1500 */
[----:B--2---:R-:W-:-:S05]  /*1350*/  HADD2.F32 R0, -RZ, R0.H0_H0 ;  /* 0x20000000ff007230 */ /* 0x004fca0000004100 */
[----:B------:R-:W-:-:S04]  /*1360*/  FMUL.FTZ R0, R0, 1 ;  /* 0x3f80000000007820 */ /* 0x000fc80000410000 */
[----:B------:R0:W1:Y:S02]  /*1370*/  F2F.F64.F32 R26, R0 ;  /* 0x00000000001a7310 */ /* 0x0000640000201800 */
[----:B01----:R-:W-:Y:S05]  /*1380*/  BRA `(.L_x_5393) ;  /* 0x0000000800ec7947 */ /* 0x003fea0003800000 */
.L_x_5396:
        /* <DEDUP_REMOVED lines=10> */
.L_x_5399:
[----:B------:R-:W2:Y:S02]  /*1430*/  LDG.E.U16 R4, desc[UR36][R4.64] ;  /* 0x0000002404047981 */ /* 0x000ea4000c1e1500 */
[----:B--2---:R-:W-:-:S05]  /*1440*/  HADD2.F32 R0, -RZ, R4.H0_H0 ;  /* 0x20000004ff007230 */ /* 0x004fca0000004100 */
[----:B------:R-:W-:-:S04]  /*1450*/  FMUL.FTZ R0, R0, 1 ;  /* 0x3f80000000007820 */ /* 0x000fc80000410000 */
[----:B------:R0:W1:Y:S02]  /*1460*/  F2F.F64.F32 R26, R0 ;  /* 0x00000000001a7310 */ /* 0x0000640000201800 */
[----:B01----:R-:W-:Y:S05]  /*1470*/  BRA `(.L_x_5393) ;  /* 0x0000000800b07947 */ /* 0x003fea0003800000 */
.L_x_5398:
[----:B------:R0:W5:Y:S01]  /*1480*/  LDG.E.64 R26, desc[UR36][R4.64] ;  /* 0x00000024041a7981 */ /* 0x000162000c1e1b00 */
[----:B------:R-:W-:Y:S05]  /*1490*/  BRA `(.L_x_5393) ;  /* 0x0000000800a87947 */ /* 0x000fea0003800000 */
.L_x_5388:
        /* <DEDUP_REMOVED lines=13> */
.L_x_5402:
[----:B------:R4:W5:Y:S01]  /*1570*/  LDG.E.64 R26, desc[UR36][R4.64] ;  /* 0x00000024041a7981 */ /* 0x000962000c1e1b00 */
[----:B------:R-:W-:Y:S05]  /*1580*/  BRA `(.L_x_5393) ;  /* 0x00000008006c7947 */ /* 0x000fea0003800000 */
.L_x_5401:
        /* <DEDUP_REMOVED lines=27> */
.L_x_5404:
        /* <DEDUP_REMOVED lines=15> */
.L_x_5403:
[----:B------:R-:W2:Y:S02]  /*1830*/  LDG.E.U16 R0, desc[UR36][R4.64] ;  /* 0x0000002404007981 */ /* 0x000ea4000c1e1500 */
[----:B--2---:R-:W-:-:S04]  /*1840*/  IMAD.U32 R0, R0, 0x10000, RZ ;  /* 0x0001000000007824 */ /* 0x004fc800078e00ff */
[----:B------:R-:W-:-:S04]  /*1850*/  FMUL.FTZ R0, R0, 1 ;  /* 0x3f80000000007820 */ /* 0x000fc80000410000 */
[----:B------:R4:W0:Y:S02]  /*1860*/  F2F.F64.F32 R26, R0 ;  /* 0x00000000001a7310 */ /* 0x0008240000201800 */
[----:B0---4-:R-:W-:Y:S05]  /*1870*/  BRA `(.L_x_5393) ;  /* 0x0000000400b07947 */ /* 0x011fea0003800000 */
.L_x_5400:
        /* <DEDUP_REMOVED lines=11> */
.L_x_5407:
        /* <DEDUP_REMOVED lines=21> */
.L_x_5409:
[----:B------:R-:W-:Y:S05]  /*1a80*/  BSYNC.RECONVERGENT B0 ;  /* 0x0000000000007941 */ /* 0x000fea0003800200 */
.L_x_5408:
[----:B------:R-:W-:Y:S01]  /*1a90*/  IMAD.SHL.U32 R0, R0, 0x100000, RZ ;  /* 0x0010000000007824 */ /* 0x000fe200078e00ff */
[----:B------:R-:W-:-:S04]  /*1aa0*/  LEA R3, R3, 0x3b800000, 0x17 ;  /* 0x3b80000003037811 */ /* 0x000fc800078eb8ff */
[----:B------:R-:W-:-:S05]  /*1ab0*/  LOP3.LUT R0, R3, R0, R7, 0xfe, !PT ;  /* 0x0000000003007212 */ /* 0x000fca00078efe07 */
[----:B------:R-:W-:-:S04]  /*1ac0*/  FMUL.FTZ R0, R0, 1 ;  /* 0x3f80000000007820 */ /* 0x000fc80000410000 */
[----:B------:R4:W0:Y:S02]  /*1ad0*/  F2F.F64.F32 R26, R0 ;  /* 0x00000000001a7310 */ /* 0x0008240000201800 */
[----:B0---4-:R-:W-:Y:S05]  /*1ae0*/  BRA `(.L_x_5393) ;  /* 0x0000000400147947 */ /* 0x011fea0003800000 */
.L_x_5406:
        /* <DEDUP_REMOVED lines=21> */
.L_x_5411:
[----:B------:R-:W-:Y:S05]  /*1c40*/  BSYNC.RECONVERGENT B0 ;  /* 0x0000000000007941 */ /* 0x000fea0003800200 */
.L_x_5410:
[----:B------:R-:W-:Y:S01]  /*1c50*/  IMAD.SHL.U32 R0, R0, 0x200000, RZ ;  /* 0x0020000000007824 */ /* 0x000fe200078e00ff */
[----:B------:R-:W-:-:S04]  /*1c60*/  LEA R3, R3, 0x37800000, 0x17 ;  /* 0x3780000003037811 */ /* 0x000fc800078eb8ff */
[----:B------:R-:W-:-:S05]  /*1c70*/  LOP3.LUT R0, R3, R0, R7, 0xfe, !PT ;  /* 0x0000000003007212 */ /* 0x000fca00078efe07 */
[----:B------:R-:W-:-:S04]  /*1c80*/  FMUL.FTZ R0, R0, 1 ;  /* 0x3f80000000007820 */ /* 0x000fc80000410000 */
[----:B------:R4:W0:Y:S02]  /*1c90*/  F2F.F64.F32 R26, R0 ;  /* 0x00000000001a7310 */ /* 0x0008240000201800 */
[----:B0---4-:R-:W-:Y:S05]  /*1ca0*/  BRA `(.L_x_5393) ;  /* 0x0000000000a47947 */ /* 0x011fea0003800000 */
.L_x_5405:
        /* <DEDUP_REMOVED lines=18> */
.L_x_5392:
        /* <DEDUP_REMOVED lines=16> */
.L_x_5414:
[----:B------:R-:W-:Y:S01]  /*1ed0*/  CS2R R26, SRZ ;  /* 0x00000000001a7805 */ /* 0x000fe2000001ff00 */
[----:B------:R-:W-:Y:S06]  /*1ee0*/  BRA `(.L_x_5393) ;  /* 0x0000000000147947 */ /* 0x000fec0003800000 */
.L_x_5413:
[----:B------:R-:W2:Y:S02]  /*1ef0*/  LDG.E.64 R26, desc[UR36][R4.64] ;  /* 0x00000024041a7981 */ /* 0x000ea4000c1e1b00 */
[----:B--2---:R-:W1:Y:S02]  /*1f00*/  I2F.F64.U64 R26, R26 ;  /* 0x0000001a001a7312 */ /* 0x004e640000301800 */
[----:B-1----:R-:W-:Y:S05]  /*1f10*/  BRA `(.L_x_5393) ;  /* 0x0000000000087947 */ /* 0x002fea0003800000 */
.L_x_5412:
[----:B------:R-:W2:Y:S02]  /*1f20*/  LDG.E R4, desc[UR36][R4.64] ;  /* 0x0000002404047981 */ /* 0x000ea4000c1e1900 */
[----:B--2---:R1:W2:Y:S02]  /*1f30*/  I2F.F64.U32 R26, R4 ;  /* 0x00000004001a7312 */ /* 0x0042a40000201800 */
.L_x_5393:
[----:B------:R-:W-:Y:S05]  /*1f40*/  BSYNC.RECONVERGENT B6 ;  /* 0x0000000000067941 */ /* 0x000fea0003800200 */
.L_x_5387:
[----:B------:R-:W-:-:S07]  /*1f50*/  VIADD R2, R2, 0x80 ;  /* 0x0000008002027836 */ /* 0x000fce0000000000 */
.L_x_5386:
[----:B------:R-:W-:Y:S05]  /*1f60*/  BSYNC.RECONVERGENT B7 ;  /* 0x0000000000077941 */ /* 0x000fea0003800200 */
.L_x_5385:
[----:B------:R-:W-:Y:S01]  /*1f70*/  ISETP.GE.AND P0, PT, R2, R19, PT ;  /* 0x000000130200720c */ /* 0x000fe20003f06270 */
[----:B------:R-:W-:Y:S01]  /*1f80*/  BSSY.RECONVERGENT B7, `(.L_x_5415) ;  /* 0x00000f6000077945 */ /* 0x000fe20003800200 */
[----:B------:R-:W-:-:S11]  /*1f90*/  CS2R R24, SRZ ;  /* 0x0000000000187805 */ /* 0x000fd6000001ff00 */
[----:B------:R-:W-:Y:S05]  /*1fa0*/  @P0 BRA `(.L_x_5416) ;  /* 0x0000000c00cc0947 */ /* 0x000fea0003800000 */
[----:B01--4-:R-:W0:Y:S01]  /*1fb0*/  LDC.64 R4, c[0x0][0x3a0] ;  /* 0x0000e800ff047b82 */ /* 0x013e220000000a00 */
        /* <DEDUP_REMOVED lines=18> */
[----:B----4-:R0:W1:Y:S02]  /*20e0*/  I2F.F64.S16 R24, R4 ;  /* 0x0000000400187312 */ /* 0x0100640000101c00 */
[----:B01----:R-:W-:Y:S05]  /*20f0*/  BRA `(.L_x_5423) ;  /* 0x0000000c00707947 */ /* 0x003fea0003800000 */
.L_x_5421:
[----:B------:R-:W4:Y:S02]  /*2100*/  LDG.E.U8 R4, desc[UR36][R4.64] ;  /* 0x0000002404047981 */ /* 0x000f24000c1e1100 */
[----:B----4-:R0:W1:Y:S02]  /*2110*/  I2F.F64.U16 R24, R4 ;  /* 0x0000000400187312 */ /* 0x0100640000101800 */
[----:B01----:R-:W-:Y:S05]  /*2120*/  BRA `(.L_x_5423) ;  /* 0x0000000c00647947 */ /* 0x003fea0003800000 */
.L_x_5420:
[----:B------:R-:W-:-:S09]  /*2130*/  UISETP.NE.AND UP0, UPT, UR4, 0x2, UPT ;  /* 0x000000020400788c */ /* 0x000fd2000bf05270 */
[----:B------:R-:W-:Y:S05]  /*2140*/  BRA.U !UP0, `(.L_x_5424) ;  /* 0x0000000108287547 */ /* 0x000fea000b800000 */
[----:B------:R-:W-:-:S09]  /*2150*/  UISETP.NE.AND UP0, UPT, UR4, 0x3, UPT ;  /* 0x000000030400788c */ /* 0x000fd2000bf05270 */
[----:B------:R-:W-:Y:S05]  /*2160*/  BRA.U !UP0, `(.L_x_5425) ;  /* 0x0000000108147547 */ /* 0x000fea000b800000 */
[----:B------:R-:W-:-:S09]  /*2170*/  UISETP.NE.AND UP0, UPT, UR4, 0x4, UPT ;  /* 0x000000040400788c */ /* 0x000fd2000bf05270 */
[----:B------:R-:W-:Y:S05]  /*2180*/  BRA.U UP0, `(.L_x_5422) ;  /* 0x0000000900f07547 */ /* 0x000fea000b800000 */
[----:B------:R-:W4:Y:S02]  /*2190*/  LDG.E.64 R24, desc[UR36][R4.64] ;  /* 0x0000002404187981 */ /* 0x000f24000c1e1b00 */
[----:B----4-:R-:W0:Y:S02]  /*21a0*/  I2F.F64.S64 R24, R24 ;  /* 0x0000001800187312 */ /* 0x010e240000301c00 */
[----:B0-----:R-:W-:Y:S05]  /*21b0*/  BRA `(.L_x_5423) ;  /* 0x0000000c00407947 */ /* 0x001fea0003800000 */
.L_x_5425:
[----:B------:R-:W4:Y:S02]  /*21c0*/  LDG.E R4, desc[UR36][R4.64] ;  /* 0x0000002404047981 */ /* 0x000f24000c1e1900 */
[----:B----4-:R0:W1:Y:S02]  /*21d0*/  I2F.F64 R24, R4 ;  /* 0x0000000400187312 */ /* 0x0100640000201c00 */
[----:B01----:R-:W-:Y:S05]  /*21e0*/  BRA `(.L_x_5423) ;  /* 0x0000000c00347947 */ /* 0x003fea0003800000 */
.L_x_5424:
[----:B------:R-:W4:Y:S02]  /*21f0*/  LDG.E.U16 R4, desc[UR36][R4.64] ;  /* 0x0000002404047981 */ /* 0x000f24000c1e1500 */
[----:B----4-:R0:W1:Y:S02]  /*2200*/  I2F.F64.S16 R24, R4 ;  /* 0x0000000400187312 */ /* 0x0100640000101c00 */
[----:B01----:R-:W-:Y:S05]  /*2210*/  BRA `(.L_x_5423) ;  /* 0x0000000c00287947 */ /* 0x003fea0003800000 */
.L_x_5419:
        /* <DEDUP_REMOVED lines=8> */
[----:B------:R-:W1:Y:S02]  /*22a0*/  F2F.F64.F32 R24, R24 ;  /* 0x0000001800187310 */ /* 0x000e640000201800 */
[----:B-1----:R-:W-:Y:S05]  /*22b0*/  BRA `(.L_x_5423) ;  /* 0x0000000c00007947 */ /* 0x002fea0003800000 */
.L_x_5427:
[----:B------:R-:W4:Y:S02]  /*22c0*/  LDG.E.U16 R0, desc[UR36][R4.64] ;  /* 0x0000002404007981 */ /* 0x000f24000c1e1500 */
[----:B----4-:R-:W-:-:S05]  /*22d0*/  HADD2.F32 R0, -RZ, R0.H0_H0 ;  /* 0x20000000ff007230 */ /* 0x010fca0000004100 */
[----:B------:R-:W-:-:S04]  /*22e0*/  FMUL.FTZ R0, R0, 1 ;  /* 0x3f80000000007820 */ /* 0x000fc80000410000 */
[----:B------:R1:W4:Y:S02]  /*22f0*/  F2F.F64.F32 R24, R0 ;  /* 0x0000000000187310 */ /* 0x0003240000201800 */
[----:B-1--4-:R-:W-:Y:S05]  /*2300*/  BRA `(.L_x_5423) ;  /* 0x0000000800ec7947 */ /* 0x012fea0003800000 */
.L_x_5426:
        /* <DEDUP_REMOVED lines=10> */
.L_x_5429:
[----:B------:R-:W4:Y:S02]  /*23b0*/  LDG.E.U16 R4, desc[UR36][R4.64] ;  /* 0x0000002404047981 */ /* 0x000f24000c1e1500 */
[----:B----4-:R-:W-:-:S05]  /*23c0*/  HADD2.F32 R0, -RZ, R4.H0_H0 ;  /* 0x20000004ff007230 */ /* 0x010fca0000004100 */
[----:B------:R-:W-:-:S04]  /*23d0*/  FMUL.FTZ R0, R0, 1 ;  /* 0x3f80000000007820 */ /* 0x000fc80000410000 */
[----:B------:R1:W4:Y:S02]  /*23e0*/  F2F.F64.F32 R24, R0 ;  /* 0x0000000000187310 */ /* 0x0003240000201800 */
[----:B-1--4-:R-:W-:Y:S05]  /*23f0*/  BRA `(.L_x_5423) ;  /* 0x0000000800b07947 */ /* 0x012fea0003800000 */
.L_x_5428:
[----:B------:R0:W5:Y:S01]  /*2400*/  LDG.E.64 R24, desc[UR36][R4.64] ;  /* 0x0000002404187981 */ /* 0x000162000c1e1b00 */
[----:B------:R-:W-:Y:S05]  /*2410*/  BRA `(.L_x_5423) ;  /* 0x0000000800a87947 */ /* 0x000fea0003800000 */
.L_x_5418:
        /* <DEDUP_REMOVED lines=13> */
.L_x_5432:
[----:B------:R1:W5:Y:S01]  /*24f0*/  LDG.E.64 R24, desc[UR36][R4.64] ;  /* 0x0000002404187981 */ /* 0x000362000c1e1b00 */
[----:B------:R-:W-:Y:S05]  /*2500*/  BRA `(.L_x_5423) ;  /* 0x00000008006c7947 */ /* 0x000fea0003800000 */
.L_x_5431:
        /* <DEDUP_REMOVED lines=27> */
.L_x_5434:
[----:B------:R-:W4:Y:S02]  /*26c0*/  LDG.E.U8 R4, desc[UR36][R4.64] ;  /* 0x0000002404047981 */ /* 0x000f24000c1e1100 */
[C---:B----4-:R-:W-:Y:S02]  /*26d0*/  IMAD.SHL.U32 R0, R4.reuse, 0x2000000, RZ ;  /* 0x0200000004007824 */ /* 0x050fe400078e00ff */
        /* <DEDUP_REMOVED lines=13> */
.L_x_5433:
[----:B------:R-:W4:Y:S02]  /*27b0*/  LDG.E.U16 R0, desc[UR36][R4.64] ;  /* 0x0000002404007981 */ /* 0x000f24000c1e1500 */
[----:B----4-:R-:W-:-:S04]  /*27c0*/  IMAD.U32 R0, R0, 0x10000, RZ ;  /* 0x0001000000007824 */ /* 0x010fc800078e00ff */
[----:B------:R-:W-:-:S04]  /*27d0*/  FMUL.FTZ R0, R0, 1 ;  /* 0x3f80000000007820 */ /* 0x000fc80000410000 */
[----:B------:R4:W0:Y:S02]  /*27e0*/  F2F.F64.F32 R24, R0 ;  /* 0x0000000000187310 */ /* 0x0008240000201800 */
[----:B0---4-:R-:W-:Y:S05]  /*27f0*/  BRA `(.L_x_5423) ;  /* 0x0000000400b07947 */ /* 0x011fea0003800000 */
.L_x_5430:
        /* <DEDUP_REMOVED lines=9> */
[----:B----4-:R0:W1:Y:S02]  /*2890*/  I2F.F64.U16 R24, R4 ;  /* 0x0000000400187312 */ /* 0x0100640000101800 */
[----:B01----:R-:W-:Y:S05]  /*28a0*/  BRA `(.L_x_5423) ;  /* 0x0000000400847947 */ /* 0x003fea0003800000 */
.L_x_5437:
        /* <DEDUP_REMOVED lines=21> */
.L_x_5439:
[----:B------:R-:W-:Y:S05]  /*2a00*/  BSYNC.RECONVERGENT B0 ;  /* 0x0000000000007941 */ /* 0x000fea0003800200 */
.L_x_5438:
[----:B------:R-:W-:Y:S01]  /*2a10*/  IMAD.SHL.U32 R0, R0, 0x100000, RZ ;  /* 0x0010000000007824 */ /* 0x000fe200078e00ff */
[----:B------:R-:W-:-:S04]  /*2a20*/  LEA R3, R3, 0x3b800000, 0x17 ;  /* 0x3b80000003037811 */ /* 0x000fc800078eb8ff */
[----:B------:R-:W-:-:S05]  /*2a30*/  LOP3.LUT R0, R3, R0, R7, 0xfe, !PT ;  /* 0x0000000003007212 */ /* 0x000fca00078efe07 */
[----:B------:R-:W-:-:S04]  /*2a40*/  FMUL.FTZ R0, R0, 1 ;  /* 0x3f80000000007820 */ /* 0x000fc80000410000 */
[----:B------:R0:W1:Y:S02]  /*2a50*/  F2F.F64.F32 R24, R0 ;  /* 0x0000000000187310 */ /* 0x0000640000201800 */
[----:B01----:R-:W-:Y:S05]  /*2a60*/  BRA `(.L_x_5423) ;  /* 0x0000000400147947 */ /* 0x003fea0003800000 */
.L_x_5436:
        /* <DEDUP_REMOVED lines=21> */
.L_x_5441:
[----:B------:R-:W-:Y:S05]  /*2bc0*/  BSYNC.RECONVERGENT B0 ;  /* 0x0000000000007941 */ /* 0x000fea0003800200 */
.L_x_5440:
[----:B------:R-:W-:Y:S01]  /*2bd0*/  IMAD.SHL.U32 R0, R0, 0x200000, RZ ;  /* 0x0020000000007824 */ /* 0x000fe200078e00ff */
[----:B------:R-:W-:-:S04]  /*2be0*/  LEA R3, R3, 0x37800000, 0x17 ;  /* 0x3780000003037811 */ /* 0x000fc800078eb8ff */
[----:B------:R-:W-:-:S05]  /*2bf0*/  LOP3.LUT R0, R3, R0, R7, 0xfe, !PT ;  /* 0x0000000003007212 */ /* 0x000fca00078efe07 */
[----:B------:R-:W-:-:S04]  /*2c00*/  FMUL.FTZ R0, R0, 1 ;  /* 0x3f80000000007820 */ /* 0x000fc80000410000 */
[----:B------:R0:W1:Y:S02]  /*2c10*/  F2F.F64.F32 R24, R0 ;  /* 0x0000000000187310 */ /* 0x0000640000201800 */
[----:B01----:R-:W-:Y:S05]  /*2c20*/  BRA `(.L_x_5423) ;  /* 0x0000000000a47947 */ /* 0x003fea0003800000 */
.L_x_5435:
        /* <DEDUP_REMOVED lines=8> */
[----:B------:R-:W-:Y:S01]  /*2cb0*/  IMAD.MOV.U32 R25, RZ, RZ, 0x38000000 ;  /* 0x38000000ff197424 */ /* 0x000fe200078e00ff */
[----:B----4-:R-:W-:-:S13]  /*2cc0*/  ISETP.NE.AND P0, PT, R0, RZ, PT ;  /* 0x000000ff0000720c */ /* 0x010fda0003f05270 */
        /* <DEDUP_REMOVED lines=8> */
.L_x_5422:
[----:B------:R-:W-:Y:S01]  /*2d50*/  MOV R14, 0x0 ;  /* 0x00000000000e7802 */ /* 0x000fe20000000f00 */
[----:B------:R-:W0:Y:S01]  /*2d60*/  LDCU.64 UR4, c[0x4][0x128] ;  /* 0x01002500ff0477ac */ /* 0x000e220008000a00 */
[----:B------:R-:W-:Y:S02]  /*2d70*/  IMAD.MOV.U32 R8, RZ, RZ, 0x4e ;  /* 0x0000004eff087424 */ /* 0x000fe400078e00ff */
[----:B------:R-:W-:Y:S01]  /*2d80*/  IMAD.MOV.U32 R12, RZ, RZ, 0x1 ;  /* 0x00000001ff0c7424 */ /* 0x000fe200078e00ff */
[----:B------:R-:W1:Y:S01]  /*2d90*/  LDCU.64 UR6, c[0x4][0x130] ;  /* 0x01002600ff0677ac */ /* 0x000e620008000a00 */
[----:B------:R-:W4:Y:S01]  /*2da0*/  LDC.64 R14, c[0x4][R14] ;  /* 0x010000000e0e7b82 */ /* 0x000f220000000a00 */
        /* <DEDUP_REMOVED lines=10> */
.L_x_5444:
[----:B------:R-:W-:Y:S01]  /*2e50*/  CS2R R24, SRZ ;  /* 0x0000000000187805 */ /* 0x000fe2000001ff00 */
[----:B------:R-:W-:Y:S06]  /*2e60*/  BRA `(.L_x_5423) ;  /* 0x0000000000147947 */ /* 0x000fec0003800000 */
.L_x_5443:
[----:B------:R-:W4:Y:S02]  /*2e70*/  LDG.E.64 R24, desc[UR36][R4.64] ;  /* 0x0000002404187981 */ /* 0x000f24000c1e1b00 */
[----:B----4-:R-:W0:Y:S02]  /*2e80*/  I2F.F64.U64 R24, R24 ;  /* 0x0000001800187312 */ /* 0x010e240000301800 */
[----:B0-----:R-:W-:Y:S05]  /*2e90*/  BRA `(.L_x_5423) ;  /* 0x0000000000087947 */ /* 0x001fea0003800000 */
.L_x_5442:
[----:B------:R-:W4:Y:S02]  /*2ea0*/  LDG.E R4, desc[UR36][R4.64] ;  /* 0x0000002404047981 */ /* 0x000f24000c1e1900 */
[----:B----4-:R4:W0:Y:S02]  /*2eb0*/  I2F.F64.U32 R24, R4 ;  /* 0x0000000400187312 */ /* 0x0108240000201800 */
.L_x_5423:
[----:B------:R-:W-:Y:S05]  /*2ec0*/  BSYNC.RECONVERGENT B6 ;  /* 0x0000000000067941 */ /* 0x000fea0003800200 */
.L_x_5417:
[----:B------:R-:W-:-:S07]  /*2ed0*/  VIADD R2, R2, 0x80 ;  /* 0x0000008002027836 */ /* 0x000fce0000000000 */
.L_x_5416:
[----:B------:R-:W-:Y:S05]  /*2ee0*/  BSYNC.RECONVERGENT B7 ;  /* 0x0000000000077941 */ /* 0x000fea0003800200 */
.L_x_5415:
[----:B------:R-:W-:Y:S01]  /*2ef0*/  ISETP.GE.AND P0, PT, R2, R19, PT ;  /* 0x000000130200720c */ /* 0x000fe20003f06270 */
[----:B------:R-:W-:Y:S01]  /*2f00*/  BSSY.RECONVERGENT B6, `(.L_x_5445) ;  /* 0x00000ef000067945 */ /* 0x000fe20003800200 */
[----:B------:R-:W-:-:S11]  /*2f10*/  CS2R R16, SRZ ;  /* 0x0000000000107805 */ /* 0x000fd6000001ff00 */
[----:B------:R-:W-:Y:S05]  /*2f20*/  @P0 BRA `(.L_x_5446) ;  /* 0x0000000c00b00947 */ /* 0x000fea0003800000 */
[----:B01--4-:R-:W0:Y:S01]  /*2f30*/  LDC.64 R4, c[0x0][0x3a0] ;  /* 0x0000e800ff047b82 */ /* 0x013e220000000a00 */
        /* <DEDUP_REMOVED lines=19> */
.L_x_5450:
[----:B------:R-:W4:Y:S02]  /*3070*/  LDG.E.U8 R2, desc[UR36][R2.64] ;  /* 0x0000002402027981 */ /* 0x000f24000c1e1100 */
[----:B----4-:R0:W1:Y:S02]  /*3080*/  I2F.F64.U16 R16, R2 ;  /* 0x0000000200107312 */ /* 0x0100640000101800 */
[----:B01----:R-:W-:Y:S05]  /*3090*/  BRA `(.L_x_5446) ;  /* 0x0000000c00547947 */ /* 0x003fea0003800000 */
.L_x_5449:
        /* <DEDUP_REMOVED lines=9> */
.L_x_5453:
[----:B------:R-:W4:Y:S02]  /*3130*/  LDG.E R2, desc[UR36][R2.64] ;  /* 0x0000002402027981 */ /* 0x000f24000c1e1900 */
[----:B----4-:R0:W1:Y:S02]  /*3140*/  I2F.F64 R16, R2 ;  /* 0x0000000200107312 */ /* 0x0100640000201c00 */
[----:B01----:R-:W-:Y:S05]  /*3150*/  BRA `(.L_x_5446) ;  /* 0x0000000c00247947 */ /* 0x003fea0003800000 */
.L_x_5452:
[----:B------:R-:W4:Y:S02]  /*3160*/  LDG.E.U16 R2, desc[UR36][R2.64] ;  /* 0x0000002402027981 */ /* 0x000f24000c1e1500 */
[----:B----4-:R0:W1:Y:S02]  /*3170*/  I2F.F64.S16 R16, R2 ;  /* 0x0000000200107312 */ /* 0x0100640000101c00 */
[----:B01----:R-:W-:Y:S05]  /*3180*/  BRA `(.L_x_5446) ;  /* 0x0000000c00187947 */ /* 0x003fea0003800000 */
.L_x_5448:
        /* <DEDUP_REMOVED lines=8> */
[----:B------:R-:W0:Y:S02]  /*3210*/  F2F.F64.F32 R16, R16 ;  /* 0x0000001000107310 */ /* 0x000e240000201800 */
[----:B0-----:R-:W-:Y:S05]  /*3220*/  BRA `(.L_x_5446) ;  /* 0x0000000800f07947 */ /* 0x001fea0003800000 */
.L_x_5455:
[----:B------:R-:W4:Y:S02]  /*3230*/  LDG.E.U16 R0, desc[UR36][R2.64] ;  /* 0x0000002402007981 */ /* 0x000f24000c1e1500 */
[----:B----4-:R-:W-:-:S05]  /*3240*/  HADD2.F32 R0, -RZ, R0.H0_H0 ;  /* 0x20000000ff007230 */ /* 0x010fca0000004100 */
[----:B------:R-:W-:-:S04]  /*3250*/  FMUL.FTZ R0, R0, 1 ;  /* 0x3f80000000007820 */ /* 0x000fc80000410000 */
[----:B------:R0:W1:Y:S02]  /*3260*/  F2F.F64.F32 R16, R0 ;  /* 0x0000000000107310 */ /* 0x0000640000201800 */
[----:B01----:R-:W-:Y:S05]  /*3270*/  BRA `(.L_x_5446) ;  /* 0x0000000800dc7947 */ /* 0x003fea0003800000 */
.L_x_5454:
        /* <DEDUP_REMOVED lines=10> */
.L_x_5457:
[----:B------:R-:W4:Y:S02]  /*3320*/  LDG.E.U16 R2, desc[UR36][R2.64] ;  /* 0x0000002402027981 */ /* 0x000f24000c1e1500 */
[----:B----4-:R-:W-:-:S05]  /*3330*/  HADD2.F32 R0, -RZ, R2.H0_H0 ;  /* 0x20000002ff007230 */ /* 0x010fca0000004100 */
[----:B------:R-:W-:-:S04]  /*3340*/  FMUL.FTZ R0, R0, 1 ;  /* 0x3f80000000007820 */ /* 0x000fc80000410000 */
[----:B------:R0:W1:Y:S02]  /*3350*/  F2F.F64.F32 R16, R0 ;  /* 0x0000000000107310 */ /* 0x0000640000201800 */
[----:B01----:R-:W-:Y:S05]  /*3360*/  BRA `(.L_x_5446) ;  /* 0x0000000800a07947 */ /* 0x003fea0003800000 */
.L_x_5456:
[----:B------:R0:W5:Y:S01]  /*3370*/  LDG.E.64 R16, desc[UR36][R2.64] ;  /* 0x0000002402107981 */ /* 0x000162000c1e1b00 */
[----:B------:R-:W-:Y:S05]  /*3380*/  BRA `(.L_x_5446) ;  /* 0x0000000800987947 */ /* 0x000fea0003800000 */
.L_x_5447:
        /* <DEDUP_REMOVED lines=13> */
.L_x_5460:
[----:B------:R0:W5:Y:S01]  /*3460*/  LDG.E.64 R16, desc[UR36][R2.64] ;  /* 0x0000002402107981 */ /* 0x000162000c1e1b00 */
[----:B------:R-:W-:Y:S05]  /*3470*/  BRA `(.L_x_5446) ;  /* 0x00000008005c7947 */ /* 0x000fea0003800000 */
.L_x_5459:
        /* <DEDUP_REMOVED lines=27> */
.L_x_5462:
[----:B------:R-:W4:Y:S02]  /*3630*/  LDG.E.U8 R2, desc[UR36][R2.64] ;  /* 0x0000002402027981 */ /* 0x000f24000c1e1100 */
[C---:B----4-:R-:W-:Y:S02]  /*3640*/  IMAD.SHL.U32 R0, R2.reuse, 0x2000000, RZ ;  /* 0x0200000002007824 */ /* 0x050fe400078e00ff */
        /* <DEDUP_REMOVED lines=12> */
.L_x_5461:
[----:B------:R-:W4:Y:S02]  /*3710*/  LDG.E.U16 R0, desc[UR36][R2.64] ;  /* 0x0000002402007981 */ /* 0x000f24000c1e1500 */
[----:B----4-:R-:W-:-:S04]  /*3720*/  IMAD.U32 R0, R0, 0x10000, RZ ;  /* 0x0001000000007824 */ /* 0x010fc800078e00ff */
[----:B------:R-:W-:-:S04]  /*3730*/  FMUL.FTZ R0, R0, 1 ;  /* 0x3f80000000007820 */ /* 0x000fc80000410000 */
[----:B------:R0:W1:Y:S02]  /*3740*/  F2F.F64.F32 R16, R0 ;  /* 0x0000000000107310 */ /* 0x0000640000201800 */
[----:B01----:R-:W-:Y:S05]  /*3750*/  BRA `(.L_x_5446) ;  /* 0x0000000400a47947 */ /* 0x003fea0003800000 */
.L_x_5458:
        /* <DEDUP_REMOVED lines=11> */
.L_x_5465:
[----:B------:R-:W4:Y:S02]  /*3810*/  LDG.E.U8 R3, desc[UR36][R2.64] ;  /* 0x0000002402037981 */ /* 0x000f24000c1e1100 */
        /* <DEDUP_REMOVED lines=19> */
.L_x_5467:
[----:B------:R-:W-:Y:S05]  /*3950*/  BSYNC.RECONVERGENT B0 ;  /* 0x0000000000007941 */ /* 0x000fea0003800200 */
.L_x_5466:
[----:B------:R-:W-:Y:S01]  /*3960*/  IMAD.SHL.U32 R0, R0, 0x100000, RZ ;  /* 0x0010000000007824 */ /* 0x000fe200078e00ff */
[----:B------:R-:W-:-:S04]  /*3970*/  LEA R2, R2, 0x3b800000, 0x17 ;  /* 0x3b80000002027811 */ /* 0x000fc800078eb8ff */
[----:B------:R-:W-:-:S05]  /*3980*/  LOP3.LUT R0, R2, R0, R7, 0xfe, !PT ;  /* 0x0000000002007212 */ /* 0x000fca00078efe07 */
[----:B------:R-:W-:-:S04]  /*3990*/  FMUL.FTZ R0, R0, 1 ;  /* 0x3f80000000007820 */ /* 0x000fc80000410000 */
[----:B------:R0:W1:Y:S02]  /*39a0*/  F2F.F64.F32 R16, R0 ;  /* 0x0000000000107310 */ /* 0x0000640000201800 */
[----:B01----:R-:W-:Y:S05]  /*39b0*/  BRA `(.L_x_5446) ;  /* 0x00000004000c7947 */ /* 0x003fea0003800000 */
.L_x_5464:
        /* <DEDUP_REMOVED lines=20> */
.L_x_5469:
[----:B------:R-:W-:Y:S05]  /*3b00*/  BSYNC.RECONVERGENT B0 ;  /* 0x0000000000007941 */ /* 0x000fea0003800200 */
.L_x_5468:
[----:B------:R-:W-:Y:S01]  /*3b10*/  IMAD.SHL.U32 R0, R0, 0x200000, RZ ;  /* 0x0020000000007824 */ /* 0x000fe200078e00ff */
[----:B------:R-:W-:-:S04]  /*3b20*/  LEA R2, R2, 0x37800000, 0x17 ;  /* 0x3780000002027811 */ /* 0x000fc800078eb8ff */
[----:B------:R-:W-:-:S05]  /*3b30*/  LOP3.LUT R0, R2, R0, R7, 0xfe, !PT ;  /* 0x0000000002007212 */ /* 0x000fca00078efe07 */
[----:B------:R-:W-:-:S04]  /*3b40*/  FMUL.FTZ R0, R0, 1 ;  /* 0x3f80000000007820 */ /* 0x000fc80000410000 */
[----:B------:R0:W1:Y:S02]  /*3b50*/  F2F.F64.F32 R16, R0 ;  /* 0x0000000000107310 */ /* 0x0000640000201800 */
[----:B01----:R-:W-:Y:S05]  /*3b60*/  BRA `(.L_x_5446) ;  /* 0x0000000000a07947 */ /* 0x003fea0003800000 */
.L_x_5463:
        /* <DEDUP_REMOVED lines=18> */
.L_x_5451:
        /* <DEDUP_REMOVED lines=16> */
.L_x_5472:
[----:B------:R-:W-:Y:S05]  /*3d90*/  BRA `(.L_x_5446) ;  /* 0x0000000000147947 */ /* 0x000fea0003800000 */
.L_x_5471:
[----:B------:R-:W4:Y:S02]  /*3da0*/  LDG.E.64 R16, desc[UR36][R2.64] ;  /* 0x0000002402107981 */ /* 0x000f24000c1e1b00 */
[----:B----4-:R-:W0:Y:S02]  /*3db0*/  I2F.F64.U64 R16, R16 ;  /* 0x0000001000107312 */ /* 0x010e240000301800 */
[----:B0-----:R-:W-:Y:S05]  /*3dc0*/  BRA `(.L_x_5446) ;  /* 0x0000000000087947 */ /* 0x001fea0003800000 */
.L_x_5470:
[----:B------:R-:W4:Y:S02]  /*3dd0*/  LDG.E R2, desc[UR36][R2.64] ;  /* 0x0000002402027981 */ /* 0x000f24000c1e1900 */
[----:B----4-:R0:W1:Y:S02]  /*3de0*/  I2F.F64.U32 R16, R2 ;  /* 0x0000000200107312 */ /* 0x0100640000201800 */
.L_x_5446:
[----:B------:R-:W-:Y:S05]  /*3df0*/  BSYNC.RECONVERGENT B6 ;  /* 0x0000000000067941 */ /* 0x000fea0003800200 */
.L_x_5445:
[----:B------:R-:W1:Y:S01]  /*3e00*/  LDCU.64 UR4, c[0x0][0x388] ;  /* 0x00007100ff0477ac */ /* 0x000e620008000a00 */
[----:B0-----:R-:W0:Y:S01]  /*3e10*/  LDC.U8 R2, c[0x0][0x3b4] ;  /* 0x0000ed00ff027b82 */ /* 0x001e220000000000 */
[----:B---3-5:R-:W-:Y:S01]  /*3e20*/  DSETP.GT.AND P2, PT, R28, RZ, PT ;  /* 0x000000ff1c00722a */ /* 0x028fe20003f44000 */
[----:B------:R-:W-:Y:S04]  /*3e30*/  BSSY.RECONVERGENT B7, `(.L_x_5473) ;  /* 0x00003e2000077945 */ /* 0x000fe80003800200 */
[----:B------:R-:W-:-:S15]  /*3e40*/  BSSY.RELIABLE B6, `(.L_x_5474) ;  /* 0x00002a6000067945 */ /* 0x000fde0003800100 */
[----:B------:R-:W-:-:S15]  /*3e50*/  NOP ;  /* 0x0000000000007918 */ /* 0x000fde0000000000 */
[----:B------:R-:W-:-:S15]  /*3e60*/  NOP ;  /* 0x0000000000007918 */ /* 0x000fde0000000000 */
[----:B------:R-:W-:-:S14]  /*3e70*/  NOP ;  /* 0x0000000000007918 */ /* 0x000fdc0000000000 */
[----:B-1----:R-:W1:Y:S02]  /*3e80*/  DMUL R6, R28, UR4 ;  /* 0x000000041c067c28 */ /* 0x002e640008000000 */
[----:B-1----:R-:W-:Y:S02]  /*3e90*/  FSEL R0, R28, R6, P2 ;  /* 0x000000061c007208 */ /* 0x002fe40001000000 */
[----:B------:R-:W-:Y:S02]  /*3ea0*/  FSEL R29, R29, R7, P2 ;  /* 0x000000071d1d7208 */ /* 0x000fe40001000000 */
[----:B------:R-:W-:-:S15]  /*3eb0*/  ISETP.GE.AND P2, PT, R23, R19, PT ;  /* 0x000000131700720c */ /* 0x000fde0003f46270 */
[----:B------:R-:W-:-:S15]  /*3ec0*/  NOP ;  /* 0x0000000000007918 */ /* 0x000fde0000000000 */
[----:B------:R-:W-:-:S15]  /*3ed0*/  NOP ;  /* 0x0000000000007918 */ /* 0x000fde0000000000 */
[----:B------:R-:W-:-:S13]  /*3ee0*/  NOP ;  /* 0x0000000000007918 */ /* 0x000fda0000000000 */
[----:B--2---:R-:W-:-:S15]  /*3ef0*/  DSETP.GT.AND P3, PT, R26, RZ, PT ;  /* 0x000000ff1a00722a */ /* 0x004fde0003f64000 */
        /* <DEDUP_REMOVED lines=15> */
[----:B----4-:R-:W1:Y:S02]  /*3ff0*/  DMUL R4, R24, UR4 ;  /* 0x0000000418047c28 */ /* 0x010e640008000000 */
[----:B-1----:R-:W-:Y:S01]  /*4000*/  FSEL R25, R25, R5, P1 ;  /* 0x0000000519197208 */ /* 0x002fe20000800000 */
[----:B------:R-:W-:Y:S01]  /*4010*/  IMAD.MOV.U32 R5, RZ, RZ, R29 ;  /* 0x000000ffff057224 */ /* 0x000fe200078e001d */
[----:B------:R-:W-:Y:S01]  /*4020*/  FSEL R24, R24, R4, P1 ;  /* 0x0000000418187208 */ /* 0x000fe20000800000 */
[----:B------:R-:W-:Y:S02]  /*4030*/  IMAD.MOV.U32 R4, RZ, RZ, R0 ;  /* 0x000000ffff047224 */ /* 0x000fe400078e0000 */
[----:B------:R-:W-:-:S15]  /*4040*/  IMAD.MOV.U32 R29, RZ, RZ, R9 ;  /* 0x000000ffff1d7224 */ /* 0x000fde00078e0009 */
[----:B------:R-:W-:-:S15]  /*4050*/  NOP ;  /* 0x0000000000007918 */ /* 0x000fde0000000000 */
[----:B------:R-:W-:-:S15]  /*4060*/  NOP ;  /* 0x0000000000007918 */ /* 0x000fde0000000000 */
[----:B------:R-:W-:-:S12]  /*4070*/  NOP ;  /* 0x0000000000007918 */ /* 0x000fd80000000000 */
[----:B------:R-:W-:-:S15]  /*4080*/  DMUL R6, R16, UR4 ;  /* 0x0000000410067c28 */ /* 0x000fde0008000000 */
[----:B------:R-:W-:-:S15]  /*4090*/  NOP ;  /* 0x0000000000007918 */ /* 0x000fde0000000000 */
[----:B------:R-:W-:-:S15]  /*40a0*/  NOP ;  /* 0x0000000000007918 */ /* 0x000fde0000000000 */
[----:B------:R-:W-:-:S15]  /*40b0*/  NOP ;  /* 0x0000000000007918 */ /* 0x000fde0000000000 */
[----:B------:R-:W-:-:S04]  /*40c0*/  NOP ;  /* 0x0000000000007918 */ /* 0x000fc80000000000 */
[----:B------:R-:W1:Y:S02]  /*40d0*/  DSETP.GT.AND P0, PT, R16, RZ, PT ;  /* 0x000000ff1000722a */ /* 0x000e640003f04000 */
[----:B-1----:R-:W-:Y:S02]  /*40e0*/  FSEL R16, R16, R6, P0 ;  /* 0x0000000610107208 */ /* 0x002fe40000000000 */
[----:B------:R-:W-:Y:S01]  /*40f0*/  FSEL R17, R17, R7, P0 ;  /* 0x0000000711117208 */ /* 0x000fe20000000000 */
[----:B0-----:R-:W-:Y:S06]  /*4100*/  @P2 BRA `(.L_x_5475) ;  /* 0x0000002400d82947 */ /* 0x001fec0003800000 */
        /* <DEDUP_REMOVED lines=22> */
.L_x_5479:
[----:B------:R-:W0:Y:S02]  /*4270*/  F2I.S64.F64.TRUNC R4, R4 ;  /* 0x0000000400047311 */ /* 0x000e24000030d900 */
[----:B0-----:R-:W-:-:S05]  /*4280*/  IMAD.MOV.U32 R3, RZ, RZ, R4 ;  /* 0x000000ffff037224 */ /* 0x001fca00078e0004 */
[----:B------:R0:W-:Y:S01]  /*4290*/  STG.E.U8 desc[UR36][R8.64], R3 ;  /* 0x0000000308007986 */ /* 0x0001e2000c101124 */
[----:B------:R-:W-:Y:S05]  /*42a0*/  BRA `(.L_x_5481) ;  /* 0x00000010007c7947 */ /* 0x000fea0003800000 */
.L_x_5478:
        /* <DEDUP_REMOVED lines=9> */
.L_x_5483:
[----:B------:R-:W0:Y:S02]  /*4340*/  F2I.F64.TRUNC R5, R4 ;  /* 0x0000000400057311 */ /* 0x000e24000030d100 */
[----:B0-----:R0:W-:Y:S01]  /*4350*/  STG.E desc[UR36][R8.64], R5 ;  /* 0x0000000508007986 */ /* 0x0011e2000c101924 */
[----:B------:R-:W-:Y:S05]  /*4360*/  BRA `(.L_x_5481) ;  /* 0x00000010004c7947 */ /* 0x000fea0003800000 */
.L_x_5482:
[----:B------:R-:W0:Y:S02]  /*4370*/  F2I.F64.TRUNC R5, R4 ;  /* 0x0000000400057311 */ /* 0x000e24000030d100 */
[----:B0-----:R0:W-:Y:S01]  /*4380*/  STG.E.U16 desc[UR36][R8.64], R5 ;  /* 0x0000000508007986 */ /* 0x0011e2000c101524 */
[----:B------:R-:W-:Y:S05]  /*4390*/  BRA `(.L_x_5481) ;  /* 0x0000001000407947 */ /* 0x000fea0003800000 */
.L_x_5477:
        /* <DEDUP_REMOVED lines=17> */
.L_x_5485:
        /* <DEDUP_REMOVED lines=12> */
.L_x_5484:
        /* <DEDUP_REMOVED lines=18> */
.L_x_5487:
        /* <DEDUP_REMOVED lines=13> */
.L_x_5486:
[----:B------:R0:W-:Y:S01]  /*4760*/  STG.E.64 desc[UR36][R8.64], R4 ;  /* 0x0000000408007986 */ /* 0x0001e2000c101b24 */
[----:B------:R-:W-:Y:S05]  /*4770*/  BRA `(.L_x_5481) ;  /* 0x0000000c00487947 */ /* 0x000fea0003800000 */
.L_x_5476:
        /* <DEDUP_REMOVED lines=12> */
.L_x_5490:
[----:B------:R-:W-:-:S05]  /*4840*/  CS2R R6, SRZ ;  /* 0x0000000000067805 */ /* 0x000fca000001ff00 */
[----:B------:R0:W-:Y:S01]  /*4850*/  STG.E.128 desc[UR36][R8.64], R4 ;  /* 0x0000000408007986 */ /* 0x0001e2000c101d24 */
[----:B------:R-:W-:Y:S05]  /*4860*/  BRA `(.L_x_5481) ;  /* 0x0000000c000c7947 */ /* 0x000fea0003800000 */
.L_x_5489:
        /* <DEDUP_REMOVED lines=27> */
.L_x_5494:
[----:B------:R-:W-:Y:S05]  /*4a20*/  BSYNC.RECONVERGENT B0 ;  /* 0x0000000000007941 */ /* 0x000fea0003800200 */
.L_x_5493:
[----:B------:R-:W-:-:S05]  /*4a30*/  LOP3.LUT R7, R0, 0x80, R7, 0xf8, !PT ;  /* 0x0000008000077812 */ /* 0x000fca00078ef807 */
[----:B------:R0:W-:Y:S01]  /*4a40*/  STG.E.U8 desc[UR36][R8.64], R7 ;  /* 0x0000000708007986 */ /* 0x0001e2000c101124 */
[----:B------:R-:W-:Y:S05]  /*4a50*/  BRA `(.L_x_5481) ;  /* 0x0000000800907947 */ /* 0x000fea0003800000 */
.L_x_5492:
        /* <DEDUP_REMOVED lines=23> */
.L_x_5496:
[----:B------:R-:W-:Y:S05]  /*4bd0*/  BSYNC.RECONVERGENT B0 ;  /* 0x0000000000007941 */ /* 0x000fea0003800200 */
.L_x_5495:
[----:B------:R-:W-:-:S05]  /*4be0*/  LOP3.LUT R7, R0, 0x80, R7, 0xf8, !PT ;  /* 0x0000008000077812 */ /* 0x000fca00078ef807 */
[----:B------:R0:W-:Y:S01]  /*4bf0*/  STG.E.U8 desc[UR36][R8.64], R7 ;  /* 0x0000000708007986 */ /* 0x0001e2000c101124 */
[----:B------:R-:W-:Y:S05]  /*4c00*/  BRA `(.L_x_5481) ;  /* 0x0000000800247947 */ /* 0x000fea0003800000 */
.L_x_5491:
        /* <DEDUP_REMOVED lines=12> */
.L_x_5488:
        /* <DEDUP_REMOVED lines=11> */
.L_x_5499:
        /* <DEDUP_REMOVED lines=21> */
.L_x_5502:
[----:B------:R-:W-:-:S04]  /*4ed0*/  SHF.R.U32.HI R0, RZ, 0x14, R7 ;  /* 0x00000014ff007819 */ /* 0x000fc80000011607 */
[----:B------:R-:W-:-:S04]  /*4ee0*/  LOP3.LUT R0, R0, 0x1, RZ, 0xc0, !PT ;  /* 0x0000000100007812 */ /* 0x000fc800078ec0ff */
[----:B------:R-:W-:-:S04]  /*4ef0*/  IADD3 R0, PT, PT, R7, 0x487ffff, R0 ;  /* 0x0487ffff07007810 */ /* 0x000fc80007ffe000 */
[----:B------:R-:W-:-:S04]  /*4f00*/  SHF.R.U32.HI R0, RZ, 0x14, R0 ;  /* 0x00000014ff007819 */ /* 0x000fc80000011600 */
[----:B------:R-:W-:-:S07]  /*4f10*/  LOP3.LUT R3, R0, 0xff, RZ, 0xc0, !PT ;  /* 0x000000ff00037812 */ /* 0x000fce00078ec0ff */
.L_x_5503:
[----:B------:R-:W-:-:S04]  /*4f20*/  SHF.R.U32.HI R0, RZ, 0x18, R7 ;  /* 0x00000018ff007819 */ /* 0x000fc80000011607 */
[----:B------:R-:W-:-:S07]  /*4f30*/  LOP3.LUT R0, R3, 0x80, R0, 0xf8, !PT ;  /* 0x0000008003007812 */ /* 0x000fce00078ef800 */
.L_x_5501:
[----:B------:R-:W-:Y:S05]  /*4f40*/  BSYNC.RECONVERGENT B0 ;  /* 0x0000000000007941 */ /* 0x000fea0003800200 */
.L_x_5500:
[----:B------:R1:W-:Y:S01]  /*4f50*/  STG.E.U8 desc[UR36][R8.64], R0 ;  /* 0x0000000008007986 */ /* 0x0003e2000c101124 */
[----:B------:R-:W-:Y:S05]  /*4f60*/  BRA `(.L_x_5481) ;  /* 0x00000004004c7947 */ /* 0x000fea0003800000 */
.L_x_5498:
        /* <DEDUP_REMOVED lines=21> */
.L_x_5506:
[----:B------:R-:W-:-:S04]  /*50c0*/  SHF.R.U32.HI R0, RZ, 0x15, R7 ;  /* 0x00000015ff007819 */ /* 0x000fc80000011607 */
[----:B------:R-:W-:-:S04]  /*50d0*/  LOP3.LUT R0, R0, 0x1, RZ, 0xc0, !PT ;  /* 0x0000000100007812 */ /* 0x000fc800078ec0ff */
[----:B------:R-:W-:-:S04]  /*50e0*/  IADD3 R0, PT, PT, R7, 0x88fffff, R0 ;  /* 0x088fffff07007810 */ /* 0x000fc80007ffe000 */
[----:B------:R-:W-:-:S04]  /*50f0*/  SHF.R.U32.HI R0, RZ, 0x15, R0 ;  /* 0x00000015ff007819 */ /* 0x000fc80000011600 */
[----:B------:R-:W-:-:S07]  /*5100*/  LOP3.LUT R3, R0, 0xff, RZ, 0xc0, !PT ;  /* 0x000000ff00037812 */ /* 0x000fce00078ec0ff */
.L_x_5507:
[----:B------:R-:W-:-:S04]  /*5110*/  SHF.R.U32.HI R0, RZ, 0x18, R7 ;  /* 0x00000018ff007819 */ /* 0x000fc80000011607 */
[----:B------:R-:W-:-:S07]  /*5120*/  LOP3.LUT R0, R3, 0x80, R0, 0xf8, !PT ;  /* 0x0000008003007812 */ /* 0x000fce00078ef800 */
.L_x_5505:
[----:B------:R-:W-:Y:S05]  /*5130*/  BSYNC.RECONVERGENT B0 ;  /* 0x0000000000007941 */ /* 0x000fea0003800200 */
.L_x_5504:
[----:B------:R2:W-:Y:S01]  /*5140*/  STG.E.U8 desc[UR36][R8.64], R0 ;  /* 0x0000000008007986 */ /* 0x0005e2000c101124 */
[----:B------:R-:W-:Y:S05]  /*5150*/  BRA `(.L_x_5481) ;  /* 0x0000000000d07947 */ /* 0x000fea0003800000 */
.L_x_5497:
[----:B------:R-:W-:-:S13]  /*5160*/  ISETP.NE.AND P0, PT, R0, 0x1c, PT ;  /* 0x0000001c0000780c */ /* 0x000fda0003f05270 */
[----:B------:R-:W-:Y:S05]  /*5170*/  @!P0 BRA `(.L_x_5508) ;  /* 0x0000000000c08947 */ /* 0x000fea0003800000 */
[----:B------:R-:W-:-:S13]  /*5180*/  ISETP.NE.AND P0, PT, R0, 0x1d, PT ;  /* 0x0000001d0000780c */ /* 0x000fda0003f05270 */
[----:B------:R-:W-:Y:S05]  /*5190*/  @!P0 BRA `(.L_x_5509) ;  /* 0x0000000000ac8947 */ /* 0x000fea0003800000 */
[----:B------:R-:W-:-:S13]  /*51a0*/  ISETP.NE.AND P0, PT, R0, 0x2c, PT ;  /* 0x0000002c0000780c */ /* 0x000fda0003f05270 */
[----:B------:R-:W-:Y:S05]  /*51b0*/  @!P0 BRA `(.L_x_5510) ;  /* 0x0000000000448947 */ /* 0x000fea0003800000 */
.L_x_5480:
        /* <DEDUP_REMOVED lines=16> */
.L_x_5511:
[----:B------:R-:W-:Y:S05]  /*52c0*/  BRA `(.L_x_5481) ;  /* 0x0000000000747947 */ /* 0x000fea0003800000 */
.L_x_5510:
        /* <DEDUP_REMOVED lines=24> */
.L_x_5509:
[----:B------:R-:W0:Y:S02]  /*5450*/  F2I.U64.F64.TRUNC R4, R4 ;  /* 0x0000000400047311 */ /* 0x000e24000030d800 */
[----:B0-----:R0:W-:Y:S01]  /*5460*/  STG.E.64 desc[UR36][R8.64], R4 ;  /* 0x0000000408007986 */ /* 0x0011e2000c101b24 */
[----:B------:R-:W-:Y:S05]  /*5470*/  BRA `(.L_x_5481) ;  /* 0x0000000000087947 */ /* 0x000fea0003800000 */
.L_x_5508:
[----:B------:R-:W0:Y:S02]  /*5480*/  F2I.U32.F64.TRUNC R5, R4 ;  /* 0x0000000400057311 */ /* 0x000e24000030d000 */
[----:B0-----:R3:W-:Y:S02]  /*5490*/  STG.E desc[UR36][R8.64], R5 ;  /* 0x0000000508007986 */ /* 0x0017e4000c101924 */
.L_x_5481:
[----:B------:R-:W-:-:S13]  /*54a0*/  ISETP.GE.AND P0, PT, R23, R19, PT ;  /* 0x000000131700720c */ /* 0x000fda0003f06270 */
[----:B------:R-:W-:Y:S05]  /*54b0*/  @P0 BREAK.RELIABLE B6 ;  /* 0x0000000000060942 */ /* 0x000fea0003800100 */
[----:B------:R-:W-:Y:S05]  /*54c0*/  @P0 BRA `(.L_x_5512) ;  /* 0x0000002400e00947 */ /* 0x000fea0003800000 */
[----:B------:R-:W4:Y:S01]  /*54d0*/  LDCU UR4, c[0x0][0x3b8] ;  /* 0x00007700ff0477ac */ /* 0x000f220008000800 */
[----:B0--3--:R-:W0:Y:S01]  /*54e0*/  LDC.64 R4, c[0x0][0x398] ;  /* 0x0000e600ff047b82 */ /* 0x009e220000000a00 */
[----:B-12---:R-:W-:Y:S01]  /*54f0*/  IMAD R0, R18, 0x200, R23 ;  /* 0x0000020012007824 */ /* 0x006fe200078e0217 */
[----:B------:R-:W-:-:S03]  /*5500*/  PRMT R6, R2, 0x9910, RZ ;  /* 0x0000991002067816 */ /* 0x000fc600000000ff */
[----:B----4-:R-:W-:Y:S02]  /*5510*/  IMAD R3, R0, UR4, RZ ;  /* 0x0000000400037c24 */ /* 0x010fe4000f8e02ff */
        /* <DEDUP_REMOVED lines=16> */
.L_x_5516:
[----:B------:R-:W0:Y:S02]  /*5620*/  F2I.S64.F64.TRUNC R28, R28 ;  /* 0x0000001c001c7311 */ /* 0x000e24000030d900 */
[----:B0-----:R-:W-:-:S05]  /*5630*/  IMAD.MOV.U32 R3, RZ, RZ, R28 ;  /* 0x000000ffff037224 */ /* 0x001fca00078e001c */
[----:B------:R0:W-:Y:S01]  /*5640*/  STG.E.U8 desc[UR36][R4.64], R3 ;  /* 0x0000000304007986 */ /* 0x0001e2000c101124 */
[----:B------:R-:W-:Y:S05]  /*5650*/  BRA `(.L_x_5518) ;  /* 0x0000001000807947 */ /* 0x000fea0003800000 */
.L_x_5515:
        /* <DEDUP_REMOVED lines=9> */
.L_x_5520:
[----:B------:R-:W0:Y:S02]  /*56f0*/  F2I.F64.TRUNC R29, R28 ;  /* 0x0000001c001d7311 */ /* 0x000e24000030d100 */
[----:B0-----:R0:W-:Y:S01]  /*5700*/  STG.E desc[UR36][R4.64], R29 ;  /* 0x0000001d04007986 */ /* 0x0011e2000c101924 */
[----:B------:R-:W-:Y:S05]  /*5710*/  BRA `(.L_x_5518) ;  /* 0x0000001000507947 */ /* 0x000fea0003800000 */
.L_x_5519:
[----:B------:R-:W0:Y:S02]  /*5720*/  F2I.F64.TRUNC R29, R28 ;  /* 0x0000001c001d7311 */ /* 0x000e24000030d100 */
[----:B0-----:R0:W-:Y:S01]  /*5730*/  STG.E.U16 desc[UR36][R4.64], R29 ;  /* 0x0000001d04007986 */ /* 0x0011e2000c101524 */
[----:B------:R-:W-:Y:S05]  /*5740*/  BRA `(.L_x_5518) ;  /* 0x0000001000447947 */ /* 0x000fea0003800000 */
.L_x_5514:
        /* <DEDUP_REMOVED lines=17> */
.L_x_5522:
        /* <DEDUP_REMOVED lines=12> */
.L_x_5521:
        /* <DEDUP_REMOVED lines=18> */
.L_x_5524:
        /* <DEDUP_REMOVED lines=13> */
.L_x_5523:
[----:B------:R0:W-:Y:S01]  /*5b10*/  STG.E.64 desc[UR36][R4.64], R28 ;  /* 0x0000001c04007986 */ /* 0x0001e2000c101b24 */
[----:B------:R-:W-:Y:S05]  /*5b20*/  BRA `(.L_x_5518) ;  /* 0x0000000c004c7947 */ /* 0x000fea0003800000 */
.L_x_5513:
        /* <DEDUP_REMOVED lines=13> */
.L_x_5528:
        /* <DEDUP_REMOVED lines=26> */
.L_x_5531:
[----:B------:R-:W-:-:S04]  /*5da0*/  SHF.R.U32.HI R3, RZ, 0x18, R7 ;  /* 0x00000018ff037819 */ /* 0x000fc80000011607 */
[----:B------:R-:W-:-:S07]  /*5db0*/  LOP3.LUT R0, R0, 0x80, R3, 0xf8, !PT ;  /* 0x0000008000007812 */ /* 0x000fce00078ef803 */
.L_x_5530:
[----:B------:R-:W-:Y:S05]  /*5dc0*/  BSYNC.RECONVERGENT B0 ;  /* 0x0000000000007941 */ /* 0x000fea0003800200 */
.L_x_5529:
[----:B------:R3:W-:Y:S01]  /*5dd0*/  STG.E.U8 desc[UR36][R4.64], R0 ;  /* 0x0000000004007986 */ /* 0x0007e2000c101124 */
[----:B------:R-:W-:Y:S05]  /*5de0*/  BRA `(.L_x_5518) ;  /* 0x00000008009c7947 */ /* 0x000fea0003800000 */
.L_x_5527:
        /* <DEDUP_REMOVED lines=26> */
.L_x_5534:
[----:B------:R-:W-:-:S04]  /*5f90*/  SHF.R.U32.HI R3, RZ, 0x18, R7 ;  /* 0x00000018ff037819 */ /* 0x000fc80000011607 */
[----:B------:R-:W-:-:S07]  /*5fa0*/  LOP3.LUT R0, R0, 0x80, R3, 0xf8, !PT ;  /* 0x0000008000007812 */ /* 0x000fce00078ef803 */
.L_x_5533:
[----:B------:R-:W-:Y:S05]  /*5fb0*/  BSYNC.RECONVERGENT B0 ;  /* 0x0000000000007941 */ /* 0x000fea0003800200 */
.L_x_5532:
[----:B------:R0:W-:Y:S01]  /*5fc0*/  STG.E.U8 desc[UR36][R4.64], R0 ;  /* 0x0000000004007986 */ /* 0x0001e2000c101124 */
[----:B------:R-:W-:Y:S05]  /*5fd0*/  BRA `(.L_x_5518) ;  /* 0x0000000800207947 */ /* 0x000fea0003800000 */
.L_x_5526:
        /* <DEDUP_REMOVED lines=30> */
.L_x_5536:
[----:B------:R-:W0:Y:S02]  /*61c0*/  F2I.U64.F64.TRUNC R28, R28 ;  /* 0x0000001c001c7311 */ /* 0x000e24000030d800 */
[----:B0-----:R1:W-:Y:S01]  /*61d0*/  STG.E.64 desc[UR36][R4.64], R28 ;  /* 0x0000001c04007986 */ /* 0x0013e2000c101b24 */
[----:B------:R-:W-:Y:S05]  /*61e0*/  BRA `(.L_x_5518) ;  /* 0x00000004009c7947 */ /* 0x000fea0003800000 */
.L_x_5535:
[----:B------:R-:W0:Y:S02]  /*61f0*/  F2I.U32.F64.TRUNC R29, R28 ;  /* 0x0000001c001d7311 */ /* 0x000e24000030d000 */
[----:B0-----:R0:W-:Y:S01]  /*6200*/  STG.E desc[UR36][R4.64], R29 ;  /* 0x0000001d04007986 */ /* 0x0011e2000c101924 */
[----:B------:R-:W-:Y:S05]  /*6210*/  BRA `(.L_x_5518) ;  /* 0x0000000400907947 */ /* 0x000fea0003800000 */
.L_x_5525:
        /* <DEDUP_REMOVED lines=10> */
.L_x_5538:
[----:B------:R-:W-:-:S05]  /*62c0*/  CS2R R30, SRZ ;  /* 0x00000000001e7805 */ /* 0x000fca000001ff00 */
[----:B------:R0:W-:Y:S01]  /*62d0*/  STG.E.128 desc[UR36][R4.64], R28 ;  /* 0x0000001c04007986 */ /* 0x0001e2000c101d24 */
[----:B------:R-:W-:Y:S05]  /*62e0*/  BRA `(.L_x_5518) ;  /* 0x00000004005c7947 */ /* 0x000fea0003800000 */
.L_x_5537:
[----:B------:R-:W-:-:S13]  /*62f0*/  ISETP.NE.AND P0, PT, R0, 0xf, PT ;  /* 0x0000000f0000780c */ /* 0x000fda0003f05270 */
[----:B------:R-:W-:Y:S05]  /*6300*/  @!P0 BRA `(.L_x_5539) ;  /* 0x0000000400288947 */ /* 0x000fea0003800000 */
[----:B------:R-:W-:-:S13]  /*6310*/  ISETP.NE.AND P0, PT, R0, 0x17, PT ;  /* 0x000000170000780c */ /* 0x000fda0003f05270 */
[----:B------:R-:W-:Y:S05]  /*6320*/  @!P0 BRA `(.L_x_5540) ;  /* 0x0000000000b08947 */ /* 0x000fea0003800000 */
[----:B------:R-:W-:-:S13]  /*6330*/  ISETP.NE.AND P0, PT, R0, 0x18, PT ;  /* 0x000000180000780c */ /* 0x000fda0003f05270 */
[----:B------:R-:W-:Y:S05]  /*6340*/  @!P0 BRA `(.L_x_5541) ;  /* 0x0000000000448947 */ /* 0x000fea0003800000 */
.L_x_5517:
        /* <DEDUP_REMOVED lines=16> */
.L_x_5542:
[----:B------:R-:W-:Y:S05]  /*6450*/  BRA `(.L_x_5518) ;  /* 0x0000000400007947 */ /* 0x000fea0003800000 */
.L_x_5541:
        /* <DEDUP_REMOVED lines=21> */
.L_x_5544:
[----:B------:R-:W-:Y:S05]  /*65b0*/  BSYNC.RECONVERGENT B0 ;  /* 0x0000000000007941 */ /* 0x000fea0003800200 */
.L_x_5543:
[----:B------:R-:W-:-:S05]  /*65c0*/  LOP3.LUT R3, R0, 0x80, R3, 0xf8, !PT ;  /* 0x0000008000037812 */ /* 0x000fca00078ef803 */
[----:B------:R0:W-:Y:S01]  /*65d0*/  STG.E.U8 desc[UR36][R4.64], R3 ;  /* 0x0000000304007986 */ /* 0x0001e2000c101124 */
[----:B------:R-:W-:Y:S05]  /*65e0*/  BRA `(.L_x_5518) ;  /* 0x00000000009c7947 */ /* 0x000fea0003800000 */
.L_x_5540:
        /* <DEDUP_REMOVED lines=20> */
.L_x_5546:
[----:B------:R-:W-:Y:S01]  /*6730*/  IMAD.MOV.U32 R0, RZ, RZ, 0x7f ;  /* 0x0000007fff007424 */ /* 0x000fe200078e00ff */
[----:B------:R-:W-:-:S04]  /*6740*/  ISETP.GT.U32.AND P0, PT, R3, 0x7f800000, PT ;  /* 0x7f8000000300780c */ /* 0x000fc80003f04070 */
[----:B------:R-:W-:-:S09]  /*6750*/  SEL R0, R0, 0x7c, P0 ;  /* 0x0000007c00007807 */ /* 0x000fd20000000000 */
.L_x_5547:
[----:B------:R-:W-:Y:S05]  /*6760*/  BSYNC.RECONVERGENT B0 ;  /* 0x0000000000007941 */ /* 0x000fea0003800200 */
.L_x_5545:
[----:B------:R-:W-:-:S04]  /*6770*/  SHF.R.U32.HI R3, RZ, 0x18, R7 ;  /* 0x00000018ff037819 */ /* 0x000fc80000011607 */
[----:B------:R-:W-:-:S05]  /*6780*/  LOP3.LUT R3, R0, 0x80, R3, 0xf8, !PT ;  /* 0x0000008000037812 */ /* 0x000fca00078ef803 */
[----:B------:R0:W-:Y:S01]  /*6790*/  STG.E.U8 desc[UR36][R4.64], R3 ;  /* 0x0000000304007986 */ /* 0x0001e2000c101124 */
[----:B------:R-:W-:Y:S05]  /*67a0*/  BRA `(.L_x_5518) ;  /* 0x00000000002c7947 */ /* 0x000fea0003800000 */
.L_x_5539:
        /* <DEDUP_REMOVED lines=11> */
.L_x_5518:
[----:B------:R-:W-:-:S07]  /*6860*/  VIADD R23, R23, 0x80 ;  /* 0x0000008017177836 */ /* 0x000fce0000000000 */
.L_x_5475:
[----:B------:R-:W-:-:S13]  /*6870*/  ISETP.GE.AND P0, PT, R23, R19, PT ;  /* 0x000000131700720c */ /* 0x000fda0003f06270 */
[----:B------:R-:W-:Y:S05]  /*6880*/  @P0 BREAK.RELIABLE B6 ;  /* 0x0000000000060942 */ /* 0x000fea0003800100 */
[----:B------:R-:W-:Y:S05]  /*6890*/  @P0 BRA `(.L_x_5512) ;  /* 0x0000001000ec0947 */ /* 0x000fea0003800000 */
[----:B------:R-:W-:Y:S05]  /*68a0*/  BSYNC.RELIABLE B6 ;  /* 0x0000000000067941 */ /* 0x000fea0003800100 */
.L_x_5474:
        /* <DEDUP_REMOVED lines=21> */
.L_x_5551:
[----:B------:R-:W0:Y:S02]  /*6a00*/  F2I.S64.F64.TRUNC R24, R24 ;  /* 0x0000001800187311 */ /* 0x000e24000030d900 */
[----:B0-----:R-:W-:-:S05]  /*6a10*/  IMAD.MOV.U32 R3, RZ, RZ, R24 ;  /* 0x000000ffff037224 */ /* 0x001fca00078e0018 */
[----:B------:R0:W-:Y:S01]  /*6a20*/  STG.E.U8 desc[UR36][R4.64], R3 ;  /* 0x0000000304007986 */ /* 0x0001e2000c101124 */
[----:B------:R-:W-:Y:S05]  /*6a30*/  BRA `(.L_x_5553) ;  /* 0x0000001000807947 */ /* 0x000fea0003800000 */
.L_x_5550:
        /* <DEDUP_REMOVED lines=9> */
.L_x_5555:
[----:B------:R-:W0:Y:S02]  /*6ad0*/  F2I.F64.TRUNC R25, R24 ;  /* 0x0000001800197311 */ /* 0x000e24000030d100 */
[----:B0-----:R0:W-:Y:S01]  /*6ae0*/  STG.E desc[UR36][R4.64], R25 ;  /* 0x0000001904007986 */ /* 0x0011e2000c101924 */
[----:B------:R-:W-:Y:S05]  /*6af0*/  BRA `(.L_x_5553) ;  /* 0x0000001000507947 */ /* 0x000fea0003800000 */
.L_x_5554:
[----:B------:R-:W0:Y:S02]  /*6b00*/  F2I.F64.TRUNC R25, R24 ;  /* 0x0000001800197311 */ /* 0x000e24000030d100 */
[----:B0-----:R0:W-:Y:S01]  /*6b10*/  STG.E.U16 desc[UR36][R4.64], R25 ;  /* 0x0000001904007986 */ /* 0x0011e2000c101524 */
[----:B------:R-:W-:Y:S05]  /*6b20*/  BRA `(.L_x_5553) ;  /* 0x0000001000447947 */ /* 0x000fea0003800000 */
.L_x_5549:
        /* <DEDUP_REMOVED lines=17> */
.L_x_5557:
        /* <DEDUP_REMOVED lines=12> */
.L_x_5556:
        /* <DEDUP_REMOVED lines=18> */
.L_x_5559:
        /* <DEDUP_REMOVED lines=13> */
.L_x_5558:
[----:B------:R0:W-:Y:S01]  /*6ef0*/  STG.E.64 desc[UR36][R4.64], R24 ;  /* 0x0000001804007986 */ /* 0x0001e2000c101b24 */
[----:B------:R-:W-:Y:S05]  /*6f00*/  BRA `(.L_x_5553) ;  /* 0x0000000c004c7947 */ /* 0x000fea0003800000 */
.L_x_5548:
        /* <DEDUP_REMOVED lines=13> */
.L_x_5563:
        /* <DEDUP_REMOVED lines=26> */
.L_x_5566:
[----:B------:R-:W-:-:S04]  /*7180*/  SHF.R.U32.HI R3, RZ, 0x18, R7 ;  /* 0x00000018ff037819 */ /* 0x000fc80000011607 */
[----:B------:R-:W-:-:S07]  /*7190*/  LOP3.LUT R0, R0, 0x80, R3, 0xf8, !PT ;  /* 0x0000008000007812 */ /* 0x000fce00078ef803 */
.L_x_5565:
[----:B------:R-:W-:Y:S05]  /*71a0*/  BSYNC.RECONVERGENT B0 ;  /* 0x0000000000007941 */ /* 0x000fea0003800200 */
.L_x_5564:
[----:B------:R4:W-:Y:S01]  /*71b0*/  STG.E.U8 desc[UR36][R4.64], R0 ;  /* 0x0000000004007986 */ /* 0x0009e2000c101124 */
[----:B------:R-:W-:Y:S05]  /*71c0*/  BRA `(.L_x_5553) ;  /* 0x00000008009c7947 */ /* 0x000fea0003800000 */
.L_x_5562:
        /* <DEDUP_REMOVED lines=26> */
.L_x_5569:
[----:B------:R-:W-:-:S04]  /*7370*/  SHF.R.U32.HI R3, RZ, 0x18, R7 ;  /* 0x00000018ff037819 */ /* 0x000fc80000011607 */
[----:B------:R-:W-:-:S07]  /*7380*/  LOP3.LUT R0, R0, 0x80, R3, 0xf8, !PT ;  /* 0x0000008000007812 */ /* 0x000fce00078ef803 */
.L_x_5568:
[----:B------:R-:W-:Y:S05]  /*7390*/  BSYNC.RECONVERGENT B0 ;  /* 0x0000000000007941 */ /* 0x000fea0003800200 */
.L_x_5567:
[----:B------:R3:W-:Y:S01]  /*73a0*/  STG.E.U8 desc[UR36][R4.64], R0 ;  /* 0x0000000004007986 */ /* 0x0007e2000c101124 */
[----:B------:R-:W-:Y:S05]  /*73b0*/  BRA `(.L_x_5553) ;  /* 0x0000000800207947 */ /* 0x000fea0003800000 */
.L_x_5561:
        /* <DEDUP_REMOVED lines=30> */
.L_x_5571:
[----:B------:R-:W0:Y:S02]  /*75a0*/  F2I.U64.F64.TRUNC R24, R24 ;  /* 0x0000001800187311 */ /* 0x000e24000030d800 */
[----:B0-----:R0:W-:Y:S01]  /*75b0*/  STG.E.64 desc[UR36][R4.64], R24 ;  /* 0x0000001804007986 */ /* 0x0011e2000c101b24 */
[----:B------:R-:W-:Y:S05]  /*75c0*/  BRA `(.L_x_5553) ;  /* 0x00000004009c7947 */ /* 0x000fea0003800000 */
.L_x_5570:
[----:B------:R-:W0:Y:S02]  /*75d0*/  F2I.U32.F64.TRUNC R25, R24 ;  /* 0x0000001800197311 */ /* 0x000e24000030d000 */
[----:B0-----:R2:W-:Y:S01]  /*75e0*/  STG.E desc[UR36][R4.64], R25 ;  /* 0x0000001904007986 */ /* 0x0015e2000c101924 */
[----:B------:R-:W-:Y:S05]  /*75f0*/  BRA `(.L_x_5553) ;  /* 0x0000000400907947 */ /* 0x000fea0003800000 */
.L_x_5560:
        /* <DEDUP_REMOVED lines=10> */
.L_x_5573:
[----:B------:R-:W-:-:S05]  /*76a0*/  CS2R R26, SRZ ;  /* 0x00000000001a7805 */ /* 0x000fca000001ff00 */
[----:B------:R0:W-:Y:S01]  /*76b0*/  STG.E.128 desc[UR36][R4.64], R24 ;  /* 0x0000001804007986 */ /* 0x0001e2000c101d24 */
[----:B------:R-:W-:Y:S05]  /*76c0*/  BRA `(.L_x_5553) ;  /* 0x00000004005c7947 */ /* 0x000fea0003800000 */
.L_x_5572:
[----:B------:R-:W-:-:S13]  /*76d0*/  ISETP.NE.AND P0, PT, R0, 0xf, PT ;  /* 0x0000000f0000780c */ /* 0x000fda0003f05270 */
[----:B------:R-:W-:Y:S05]  /*76e0*/  @!P0 BRA `(.L_x_5574) ;  /* 0x0000000400288947 */ /* 0x000fea0003800000 */
[----:B------:R-:W-:-:S13]  /*76f0*/  ISETP.NE.AND P0, PT, R0, 0x17, PT ;  /* 0x000000170000780c */ /* 0x000fda0003f05270 */
[----:B------:R-:W-:Y:S05]  /*7700*/  @!P0 BRA `(.L_x_5575) ;  /* 0x0000000000b08947 */ /* 0x000fea0003800000 */
[----:B------:R-:W-:-:S13]  /*7710*/  ISETP.NE.AND P0, PT, R0, 0x18, PT ;  /* 0x000000180000780c */ /* 0x000fda0003f05270 */
[----:B------:R-:W-:Y:S05]  /*7720*/  @!P0 BRA `(.L_x_5576) ;  /* 0x0000000000448947 */ /* 0x000fea0003800000 */
.L_x_5552:
        /* <DEDUP_REMOVED lines=16> */
.L_x_5577:
[----:B------:R-:W-:Y:S05]  /*7830*/  BRA `(.L_x_5553) ;  /* 0x0000000400007947 */ /* 0x000fea0003800000 */
.L_x_5576:
        /* <DEDUP_REMOVED lines=21> */
.L_x_5579:
[----:B------:R-:W-:Y:S05]  /*7990*/  BSYNC.RECONVERGENT B0 ;  /* 0x0000000000007941 */ /* 0x000fea0003800200 */
.L_x_5578:
[----:B------:R-:W-:-:S05]  /*79a0*/  LOP3.LUT R3, R0, 0x80, R3, 0xf8, !PT ;  /* 0x0000008000037812 */ /* 0x000fca00078ef803 */
[----:B------:R0:W-:Y:S01]  /*79b0*/  STG.E.U8 desc[UR36][R4.64], R3 ;  /* 0x0000000304007986 */ /* 0x0001e2000c101124 */
[----:B------:R-:W-:Y:S05]  /*79c0*/  BRA `(.L_x_5553) ;  /* 0x00000000009c7947 */ /* 0x000fea0003800000 */
.L_x_5575:
        /* <DEDUP_REMOVED lines=20> */
.L_x_5581:
[----:B------:R-:W-:Y:S01]  /*7b10*/  IMAD.MOV.U32 R0, RZ, RZ, 0x7f ;  /* 0x0000007fff007424 */ /* 0x000fe200078e00ff */
[----:B------:R-:W-:-:S04]  /*7b20*/  ISETP.GT.U32.AND P0, PT, R3, 0x7f800000, PT ;  /* 0x7f8000000300780c */ /* 0x000fc80003f04070 */
[----:B------:R-:W-:-:S09]  /*7b30*/  SEL R0, R0, 0x7c, P0 ;  /* 0x0000007c00007807 */ /* 0x000fd20000000000 */
.L_x_5582:
[----:B------:R-:W-:Y:S05]  /*7b40*/  BSYNC.RECONVERGENT B0 ;  /* 0x0000000000007941 */ /* 0x000fea0003800200 */
.L_x_5580:
[----:B------:R-:W-:-:S04]  /*7b50*/  SHF.R.U32.HI R3, RZ, 0x18, R7 ;  /* 0x00000018ff037819 */ /* 0x000fc80000011607 */
[----:B------:R-:W-:-:S05]  /*7b60*/  LOP3.LUT R3, R0, 0x80, R3, 0xf8, !PT ;  /* 0x0000008000037812 */ /* 0x000fca00078ef803 */
[----:B------:R0:W-:Y:S01]  /*7b70*/  STG.E.U8 desc[UR36][R4.64], R3 ;  /* 0x0000000304007986 */ /* 0x0001e2000c101124 */
[----:B------:R-:W-:Y:S05]  /*7b80*/  BRA `(.L_x_5553) ;  /* 0x00000000002c7947 */ /* 0x000fea0003800000 */
.L_x_5574:
        /* <DEDUP_REMOVED lines=11> */
.L_x_5553:
[----:B------:R-:W-:-:S07]  /*7c40*/  VIADD R23, R23, 0x80 ;  /* 0x0000008017177836 */ /* 0x000fce0000000000 */
.L_x_5512:
[----:B------:R-:W-:Y:S05]  /*7c50*/  BSYNC.RECONVERGENT B7 ;  /* 0x0000000000077941 */ /* 0x000fea0003800200 */
.L_x_5473:
        /* <DEDUP_REMOVED lines=22> */
.L_x_5586:
[----:B------:R-:W0:Y:S02]  /*7dc0*/  F2I.S64.F64.TRUNC R16, R16 ;  /* 0x0000001000107311 */ /* 0x000e24000030d900 */
[----:B0-----:R-:W-:-:S05]  /*7dd0*/  IMAD.MOV.U32 R3, RZ, RZ, R16 ;  /* 0x000000ffff037224 */ /* 0x001fca00078e0010 */
[----:B------:R-:W-:Y:S01]  /*7de0*/  STG.E.U8 desc[UR36][R4.64], R3 ;  /* 0x0000000304007986 */ /* 0x000fe2000c101124 */
[----:B------:R-:W-:Y:S05]  /*7df0*/  EXIT ;  /* 0x000000000000794d */ /* 0x000fea0003800000 */
.L_x_5585:
        /* <DEDUP_REMOVED lines=9> */
.L_x_5589:
[----:B------:R-:W0:Y:S02]  /*7e90*/  F2I.F64.TRUNC R17, R16 ;  /* 0x0000001000117311 */ /* 0x000e24000030d100 */
[----:B0-----:R-:W-:Y:S01]  /*7ea0*/  STG.E desc[UR36][R4.64], R17 ;  /* 0x0000001104007986 */ /* 0x001fe2000c101924 */
[----:B------:R-:W-:Y:S05]  /*7eb0*/  EXIT ;  /* 0x000000000000794d */ /* 0x000fea0003800000 */
.L_x_5588:
[----:B------:R-:W0:Y:S02]  /*7ec0*/  F2I.F64.TRUNC R17, R16 ;  /* 0x0000001000117311 */ /* 0x000e24000030d100 */
[----:B0-----:R-:W-:Y:S01]  /*7ed0*/  STG.E.U16 desc[UR36][R4.64], R17 ;  /* 0x0000001104007986 */ /* 0x001fe2000c101524 */
[----:B------:R-:W-:Y:S05]  /*7ee0*/  EXIT ;  /* 0x000000000000794d */ /* 0x000fea0003800000 */
.L_x_5584:
        /* <DEDUP_REMOVED lines=17> */
.L_x_5591:
        /* <DEDUP_REMOVED lines=12> */
.L_x_5590:
        /* <DEDUP_REMOVED lines=18> */
.L_x_5593:
        /* <DEDUP_REMOVED lines=13> */
.L_x_5592:
[----:B------:R-:W-:Y:S01]  /*82b0*/  STG.E.64 desc[UR36][R4.64], R16 ;  /* 0x0000001004007986 */ /* 0x000fe2000c101b24 */
[----:B------:R-:W-:Y:S05]  /*82c0*/  EXIT ;  /* 0x000000000000794d */ /* 0x000fea0003800000 */
.L_x_5583:
        /* <DEDUP_REMOVED lines=13> */
.L_x_5597:
        /* <DEDUP_REMOVED lines=25> */
.L_x_5600:
[----:B------:R-:W-:-:S04]  /*8530*/  SHF.R.U32.HI R3, RZ, 0x18, R7 ;  /* 0x00000018ff037819 */ /* 0x000fc80000011607 */
[----:B------:R-:W-:-:S04]  /*8540*/  LOP3.LUT R0, R0, 0x80, R3, 0xf8, !PT ;  /* 0x0000008000007812 */ /* 0x000fc800078ef803 */
[----:B------:R-:W-:-:S07]  /*8550*/  PRMT R2, R0, 0x7610, R2 ;  /* 0x0000761000027816 */ /* 0x000fce0000000002 */
.L_x_5599:
[----:B------:R-:W-:Y:S05]  /*8560*/  BSYNC.RECONVERGENT B0 ;  /* 0x0000000000007941 */ /* 0x000fea0003800200 */
.L_x_5598:
[----:B------:R-:W-:Y:S01]  /*8570*/  STG.E.U8 desc[UR36][R4.64], R2 ;  /* 0x0000000204007986 */ /* 0x000fe2000c101124 */
[----:B------:R-:W-:Y:S05]  /*8580*/  EXIT ;  /* 0x000000000000794d */ /* 0x000fea0003800000 */
.L_x_5596:
        /* <DEDUP_REMOVED lines=25> */
.L_x_5603:
[----:B------:R-:W-:-:S04]  /*8720*/  SHF.R.U32.HI R3, RZ, 0x18, R7 ;  /* 0x00000018ff037819 */ /* 0x000fc80000011607 */
[----:B------:R-:W-:-:S04]  /*8730*/  LOP3.LUT R0, R0, 0x80, R3, 0xf8, !PT ;  /* 0x0000008000007812 */ /* 0x000fc800078ef803 */
[----:B------:R-:W-:-:S07]  /*8740*/  PRMT R2, R0, 0x7610, R2 ;  /* 0x0000761000027816 */ /* 0x000fce0000000002 */
.L_x_5602:
[----:B------:R-:W-:Y:S05]  /*8750*/  BSYNC.RECONVERGENT B0 ;  /* 0x0000000000007941 */ /* 0x000fea0003800200 */
.L_x_5601:
[----:B------:R-:W-:Y:S01]  /*8760*/  STG.E.U8 desc[UR36][R4.64], R2 ;  /* 0x0000000204007986 */ /* 0x000fe2000c101124 */
[----:B------:R-:W-:Y:S05]  /*8770*/  EXIT ;  /* 0x000000000000794d */ /* 0x000fea0003800000 */
.L_x_5595:
        /* <DEDUP_REMOVED lines=30> */
.L_x_5605:
[----:B------:R-:W0:Y:S02]  /*8960*/  F2I.U64.F64.TRUNC R16, R16 ;  /* 0x0000001000107311 */ /* 0x000e24000030d800 */
[----:B0-----:R-:W-:Y:S01]  /*8970*/  STG.E.64 desc[UR36][R4.64], R16 ;  /* 0x0000001004007986 */ /* 0x001fe2000c101b24 */
[----:B------:R-:W-:Y:S05]  /*8980*/  EXIT ;  /* 0x000000000000794d */ /* 0x000fea0003800000 */
.L_x_5604:
[----:B------:R-:W0:Y:S02]  /*8990*/  F2I.U32.F64.TRUNC R17, R16 ;  /* 0x0000001000117311 */ /* 0x000e24000030d000 */
[----:B0-----:R-:W-:Y:S01]  /*89a0*/  STG.E desc[UR36][R4.64], R17 ;  /* 0x0000001104007986 */ /* 0x001fe2000c101924 */
[----:B------:R-:W-:Y:S05]  /*89b0*/  EXIT ;  /* 0x000000000000794d */ /* 0x000fea0003800000 */
.L_x_5594:
        /* <DEDUP_REMOVED lines=10> */
.L_x_5607:
[----:B------:R-:W-:-:S05]  /*8a60*/  CS2R R18, SRZ ;  /* 0x0000000000127805 */ /* 0x000fca000001ff00 */
[----:B------:R-:W-:Y:S01]  /*8a70*/  STG.E.128 desc[UR36][R4.64], R16 ;  /* 0x0000001004007986 */ /* 0x000fe2000c101d24 */
[----:B------:R-:W-:Y:S05]  /*8a80*/  EXIT ;  /* 0x000000000000794d */ /* 0x000fea0003800000 */
.L_x_5606:
[----:B------:R-:W-:-:S13]  /*8a90*/  ISETP.NE.AND P0, PT, R0, 0xf, PT ;  /* 0x0000000f0000780c */ /* 0x000fda0003f05270 */
[----:B------:R-:W-:Y:S05]  /*8aa0*/  @!P0 BRA `(.L_x_5608) ;  /* 0x0000000400288947 */ /* 0x000fea0003800000 */
[----:B------:R-:W-:-:S13]  /*8ab0*/  ISETP.NE.AND P0, PT, R0, 0x17, PT ;  /* 0x000000170000780c */ /* 0x000fda0003f05270 */
[----:B------:R-:W-:Y:S05]  /*8ac0*/  @!P0 BRA `(.L_x_5609) ;  /* 0x0000000000b08947 */ /* 0x000fea0003800000 */
[----:B------:R-:W-:-:S13]  /*8ad0*/  ISETP.NE.AND P0, PT, R0, 0x18, PT ;  /* 0x000000180000780c */ /* 0x000fda0003f05270 */
[----:B------:R-:W-:Y:S05]  /*8ae0*/  @!P0 BRA `(.L_x_5610) ;  /* 0x0000000000448947 */ /* 0x000fea0003800000 */
.L_x_5587:
        /* <DEDUP_REMOVED lines=16> */
.L_x_5611:
[----:B------:R-:W-:Y:S05]  /*8bf0*/  EXIT ;  /* 0x000000000000794d */ /* 0x000fea0003800000 */
.L_x_5610:
        /* <DEDUP_REMOVED lines=21> */
.L_x_5613:
[----:B------:R-:W-:Y:S05]  /*8d50*/  BSYNC.RECONVERGENT B0 ;  /* 0x0000000000007941 */ /* 0x000fea0003800200 */
.L_x_5612:
[----:B------:R-:W-:-:S05]  /*8d60*/  LOP3.LUT R3, R0, 0x80, R3, 0xf8, !PT ;  /* 0x0000008000037812 */ /* 0x000fca00078ef803 */
[----:B------:R-:W-:Y:S01]  /*8d70*/  STG.E.U8 desc[UR36][R4.64], R3 ;  /* 0x0000000304007986 */ /* 0x000fe2000c101124 */
[----:B------:R-:W-:Y:S05]  /*8d80*/  EXIT ;  /* 0x000000000000794d */ /* 0x000fea0003800000 */
.L_x_5609:
        /* <DEDUP_REMOVED lines=20> */
.L_x_5615:
[----:B------:R-:W-:Y:S01]  /*8ed0*/  IMAD.MOV.U32 R0, RZ, RZ, 0x7f ;  /* 0x0000007fff007424 */ /* 0x000fe200078e00ff */
[----:B------:R-:W-:-:S04]  /*8ee0*/  ISETP.GT.U32.AND P0, PT, R2, 0x7f800000, PT ;  /* 0x7f8000000200780c */ /* 0x000fc80003f04070 */
[----:B------:R-:W-:-:S09]  /*8ef0*/  SEL R0, R0, 0x7c, P0 ;  /* 0x0000007c00007807 */ /* 0x000fd20000000000 */
.L_x_5616:
[----:B------:R-:W-:Y:S05]  /*8f00*/  BSYNC.RECONVERGENT B0 ;  /* 0x0000000000007941 */ /* 0x000fea0003800200 */
.L_x_5614:
[----:B------:R-:W-:-:S04]  /*8f10*/  SHF.R.U32.HI R3, RZ, 0x18, R3 ;  /* 0x00000018ff037819 */ /* 0x000fc80000011603 */
[----:B------:R-:W-:-:S05]  /*8f20*/  LOP3.LUT R3, R0, 0x80, R3, 0xf8, !PT ;  /* 0x0000008000037812 */ /* 0x000fca00078ef803 */
[----:B------:R-:W-:Y:S01]  /*8f30*/  STG.E.U8 desc[UR36][R4.64], R3 ;  /* 0x0000000304007986 */ /* 0x000fe2000c101124 */
[----:B------:R-:W-:Y:S05]  /*8f40*/  EXIT ;  /* 0x000000000000794d */ /* 0x000fea0003800000 */
.L_x_5608:
        /* <DEDUP_REMOVED lines=12> */
.L_x_5617:
        /* <DEDUP_REMOVED lines=15> */
.L_x_5702:


//--------------------- .text._ZN2at6native18elementwise_kernelILi128ELi2EZNS0_22gpu_kernel_impl_nocastIZZZNS0_66_GLOBAL__N__d53a5ca4_28_ActivationLeakyReluKernel_cu_9e10b42f_310617leaky_relu_kernelERNS_18TensorIteratorBaseERKN3c106ScalarEENKUlvE_clEvENKUlvE_clEvEUldE_EEvS5_RKT_EUliE_EEviT1_ --------------------------
	.section	.text._ZN2at6native18elementwise_kernelILi128ELi2EZNS0_22gpu_kernel_impl_nocastIZZZNS0_66_GLOBAL__N__d53a5ca4_28_ActivationLeakyReluKernel_cu_9e10b42f_310617leaky_relu_kernelERNS_18TensorIteratorBaseERKN3c106ScalarEENKUlvE_clEvENKUlvE_clEvEUldE_EEvS5_RKT_EUliE_EEviT1_,"ax",@progbits
	.align	128
        .global         _ZN2at6native18elementwise_kernelILi128ELi2EZNS0_22gpu_kernel_impl_nocastIZZZNS0_66_GLOBAL__N__d53a5ca4_28_ActivationLeakyReluKernel_cu_9e10b42f_310617leaky_relu_kernelERNS_18TensorIteratorBaseERKN3c106ScalarEENKUlvE_clEvENKUlvE_clEvEUldE_EEvS5_RKT_EUliE_EEviT1_
        .type           _ZN2at6native18elementwise_kernelILi128ELi2EZNS0_22gpu_kernel_impl_nocastIZZZNS0_66_GLOBAL__N__d53a5ca4_28_ActivationLeakyReluKernel_cu_9e10b42f_310617leaky_relu_kernelERNS_18TensorIteratorBaseERKN3c106ScalarEENKUlvE_clEvENKUlvE_clEvEUldE_EEvS5_RKT_EUliE_EEviT1_,@function
        .size           _ZN2at6native18elementwise_kernelILi128ELi2EZNS0_22gpu_kernel_impl_nocastIZZZNS0_66_GLOBAL__N__d53a5ca4_28_ActivationLeakyReluKernel_cu_9e10b42f_310617leaky_relu_kernelERNS_18TensorIteratorBaseERKN3c106ScalarEENKUlvE_clEvENKUlvE_clEvEUldE_EEvS5_RKT_EUliE_EEviT1_,(.L_x_5703 - _ZN2at6native18elementwise_kernelILi128ELi2EZNS0_22gpu_kernel_impl_nocastIZZZNS0_66_GLOBAL__N__d53a5ca4_28_ActivationLeakyReluKernel_cu_9e10b42f_310617leaky_relu_kernelERNS_18TensorIteratorBaseERKN3c106ScalarEENKUlvE_clEvENKUlvE_clEvEUldE_EEvS5_RKT_EUliE_EEviT1_)
        .other          _ZN2at6native18elementwise_kernelILi128ELi2EZNS0_22gpu_kernel_impl_nocastIZZZNS0_66_GLOBAL__N__d53a5ca4_28_ActivationLeakyReluKernel_cu_9e10b42f_310617leaky_relu_kernelERNS_18TensorIteratorBaseERKN3c106ScalarEENKUlvE_clEvENKUlvE_clEvEUldE_EEvS5_RKT_EUliE_EEviT1_,@"STO_CUDA_ENTRY STV_DEFAULT"
_ZN2at6native18elementwise_kernelILi128ELi2EZNS0_22gpu_kernel_impl_nocastIZZZNS0_66_GLOBAL__N__d53a5ca4_28_ActivationLeakyReluKernel_cu_9e10b42f_310617leaky_relu_kernelERNS_18TensorIteratorBaseERKN3c106ScalarEENKUlvE_clEvENKUlvE_clEvEUldE_EEvS5_RKT_EUliE_EEviT1_:
.text._ZN2at6native18elementwise_kernelILi128ELi2EZNS0_22gpu_kernel_impl_nocastIZZZNS0_66_GLOBAL__N__d53a5ca4_28_ActivationLeakyReluKernel_cu_9e10b42f_310617leaky_relu_kernelERNS_18TensorIteratorBaseERKN3c106ScalarEENKUlvE_clEvENKUlvE_clEvEUldE_EEvS5_RKT_EUliE_EEviT1_:
        /* <DEDUP_REMOVED lines=14> */
[----:B------:R-:W1:Y:S01]  /*00e0*/  LDCU.64 UR8, c[0x0][0x590] ;  /* 0x0000b200ff0877ac */ /* 0x000e620008000a00 */
[----:B0-----:R-:W2:Y:S06]  /*00f0*/  LDG.E.64 R4, desc[UR6][R4.64] ;  /* 0x0000000604047981 */ /* 0x001eac000c1e1b00 */
[----:B------:R-:W0:Y:S01]  /*0100*/  LDC.64 R8, c[0x0][0x580] ;  /* 0x00016000ff087b82 */ /* 0x000e220000000a00 */
[----:B------:R-:W-:Y:S01]  /*0110*/  IADD3 R3, PT, PT, R3, 0x80, RZ ;  /* 0x0000008003037810 */ /* 0x000fe20007ffe0ff */
[----:B--2---:R-:W-:-:S15]  /*0120*/  DSETP.GT.AND P0, PT, R4, RZ, PT ;  /* 0x000000ff0400722a */ /* 0x004fde0003f04000 */
        /* <DEDUP_REMOVED lines=8> */
.L_x_5620:
[----:B------:R-:W-:Y:S05]  /*01b0*/  BSYNC.RECONVERGENT B0 ;  /* 0x0000000000007941 */ /* 0x000fea0003800200 */
.L_x_5619:
[----:B------:R-:W-:-:S13]  /*01c0*/  ISETP.GE.AND P0, PT, R3, UR4, PT ;  /* 0x0000000403007c0c */ /* 0x000fda000bf06270 */
[----:B------:R-:W-:Y:S05]  /*01d0*/  @P0 EXIT ;  /* 0x000000000000094d */ /* 0x000fea0003800000 */
[----:B0-----:R-:W0:Y:S01]  /*01e0*/  LDC.64 R6, c[0x0][0x588] ;  /* 0x00016200ff067b82 */ /* 0x001e220000000a00 */
[----:B------:R-:W1:Y:S01]  /*01f0*/  LDCU.64 UR4, c[0x0][0x590] ;  /* 0x0000b200ff0477ac */ /* 0x000e620008000a00 */
[----:B0-----:R-:W2:Y:S06]  /*0200*/  LDG.E.64 R2, desc[UR6][R6.64] ;  /* 0x0000000606027981 */ /* 0x001eac000c1e1b00 */
[----:B------:R-:W0:Y:S01]  /*0210*/  LDC.64 R8, c[0x0][0x580] ;  /* 0x00016000ff087b82 */ /* 0x000e220000000a00 */
        /* <DEDUP_REMOVED lines=8> */
[----:B0-----:R-:W-:Y:S01]  /*02a0*/  STG.E.64 desc[UR6][R8.64], R2 ;  /* 0x0000000208007986 */ /* 0x001fe2000c101b06 */
[----:B------:R-:W-:Y:S05]  /*02b0*/  EXIT ;  /* 0x000000000000794d */ /* 0x000fea0003800000 */
.L_x_5618:
        /* <DEDUP_REMOVED lines=305> */
.L_x_5623:
[----:B------:R-:W0:Y:S02]  /*15d0*/  LDCU.128 UR8, c[0x0][0x580] ;  /* 0x0000b000ff0877ac */ /* 0x000e240008000c00 */
[----:B0-----:R-:W-:-:S05]  /*15e0*/  IADD3 R6, P0, PT, R4, UR10, RZ ;  /* 0x0000000a04067c10 */ /* 0x001fca000ff1e0ff */
[----:B------:R-:W-:Y:S01]  /*15f0*/  IMAD.X R7, RZ, RZ, UR11, P0 ;  /* 0x0000000bff077e24 */ /* 0x000fe200080e06ff */
[----:B------:R-:W0:Y:S05]  /*1600*/  LDCU.64 UR10, c[0x0][0x590] ;  /* 0x0000b200ff0a77ac */ /* 0x000e2a0008000a00 */
[----:B------:R-:W2:Y:S01]  /*1610*/  LDG.E.64 R6, desc[UR6][R6.64] ;  /* 0x0000000606067981 */ /* 0x000ea2000c1e1b00 */
[----:B------:R-:W-:Y:S02]  /*1620*/  IADD3 R8, P1, PT, R5, UR8, RZ ;  /* 0x0000000805087c10 */ /* 0x000fe4000ff3e0ff */
[----:B------:R-:W-:Y:S02]  /*1630*/  IADD3 R3, PT, PT, R3, 0x80, RZ ;  /* 0x0000008003037810 */ /* 0x000fe40007ffe0ff */
        /* <DEDUP_REMOVED lines=9> */
[----:B------:R0:W-:Y:S02]  /*16d0*/  STG.E.64 desc[UR6][R8.64], R4 ;  /* 0x0000000408007986 */ /* 0x0001e4000c101b06 */
.L_x_5622:
[----:B------:R-:W-:Y:S05]  /*16e0*/  BSYNC.RECONVERGENT B0 ;  /* 0x0000000000007941 */ /* 0x000fea0003800200 */
.L_x_5621:
        /* <DEDUP_REMOVED lines=300> */
.L_x_5624:
[----:B------:R-:W0:Y:S01]  /*29b0*/  LDCU.128 UR8, c[0x0][0x580] ;  /* 0x0000b000ff0877ac */ /* 0x000e220008000c00 */
[----:B------:R-:W1:Y:S01]  /*29c0*/  LDCU.64 UR4, c[0x0][0x590] ;  /* 0x0000b200ff0477ac */ /* 0x000e620008000a00 */
[----:B0-----:R-:W-:-:S04]  /*29d0*/  IADD3 R4, P0, PT, R2, UR10, RZ ;  /* 0x0000000a02047c10 */ /* 0x001fc8000ff1e0ff */
[----:B------:R-:W-:-:S06]  /*29e0*/  IADD3.X R5, PT, PT, RZ, UR11, RZ, P0, !PT ;  /* 0x0000000bff057c10 */ /* 0x000fcc00087fe4ff */
[----:B------:R-:W2:Y:S01]  /*29f0*/  LDG.E.64 R4, desc[UR6][R4.64] ;  /* 0x0000000604047981 */ /* 0x000ea2000c1e1b00 */
[----:B------:R-:W-:-:S04]  /*2a00*/  IADD3 R6, P1, PT, R3, UR8, RZ ;  /* 0x0000000803067c10 */ /* 0x000fc8000ff3e0ff */
        /* <DEDUP_REMOVED lines=9> */
[----:B------:R-:W-:Y:S01]  /*2aa0*/  STG.E.64 desc[UR6][R6.64], R2 ;  /* 0x0000000206007986 */ /* 0x000fe2000c101b06 */
[----:B------:R-:W-:Y:S05]  /*2ab0*/  EXIT ;  /* 0x000000000000794d */ /* 0x000fea0003800000 */
.L_x_5625:
        /* <DEDUP_REMOVED lines=12> */
.L_x_5703:


//--------------------- .text._ZN2at6native27unrolled_elementwise_kernelIZZZNS0_66_GLOBAL__N__d53a5ca4_28_ActivationLeakyReluKernel_cu_9e10b42f_310617leaky_relu_kernelERNS_18TensorIteratorBaseERKN3c106ScalarEENKUlvE_clEvENKUlvE_clEvEUldE_St5arrayIPcLm2EELi4E23TrivialOffsetCalculatorILi1EjESG_NS0_6memory15LoadWithoutCastENSH_16StoreWithoutCastEEEviT_T0_T2_T3_T4_T5_ --------------------------
	.section	.text._ZN2at6native27unrolled_elementwise_kernelIZZZNS0_66_GLOBAL__N__d53a5ca4_28_ActivationLeakyReluKernel_cu_9e10b42f_310617leaky_relu_kernelERNS_18TensorIteratorBaseERKN3c106ScalarEENKUlvE_clEvENKUlvE_clEvEUldE_St5arrayIPcLm2EELi4E23TrivialOffsetCalculatorILi1EjESG_NS0_6memory15LoadWithoutCastENSH_16StoreWithoutCastEEEviT_T0_T2_T3_T4_T5_,"ax",@progbits
	.align	128
        .global         _ZN2at6native27unrolled_elementwise_kernelIZZZNS0_66_GLOBAL__N__d53a5ca4_28_ActivationLeakyReluKernel_cu_9e10b42f_310617leaky_relu_kernelERNS_18TensorIteratorBaseERKN3c106ScalarEENKUlvE_clEvENKUlvE_clEvEUldE_St5arrayIPcLm2EELi4E23TrivialOffsetCalculatorILi1EjESG_NS0_6memory15LoadWithoutCastENSH_16StoreWithoutCastEEEviT_T0_T2_T3_T4_T5_
        .type           _ZN2at6native27unrolled_elementwise_kernelIZZZNS0_66_GLOBAL__N__d53a5ca4_28_ActivationLeakyReluKernel_cu_9e10b42f_310617leaky_relu_kernelERNS_18TensorIteratorBaseERKN3c106ScalarEENKUlvE_clEvENKUlvE_clEvEUldE_St5arrayIPcLm2EELi4E23TrivialOffsetCalculatorILi1EjESG_NS0_6memory15LoadWithoutCastENSH_16StoreWithoutCastEEEviT_T0_T2_T3_T4_T5_,@function
        .size           _ZN2at6native27unrolled_elementwise_kernelIZZZNS0_66_GLOBAL__N__d53a5ca4_28_ActivationLeakyReluKernel_cu_9e10b42f_310617leaky_relu_kernelERNS_18TensorIteratorBaseERKN3c106ScalarEENKUlvE_clEvENKUlvE_clEvEUldE_St5arrayIPcLm2EELi4E23TrivialOffsetCalculatorILi1EjESG_NS0_6memory15LoadWithoutCastENSH_16StoreWithoutCastEEEviT_T0_T2_T3_T4_T5_,(.L_x_5704 - _ZN2at6native27unrolled_elementwise_kernelIZZZNS0_66_GLOBAL__N__d53a5ca4_28_ActivationLeakyReluKernel_cu_9e10b42f_310617leaky_relu_kernelERNS_18TensorIteratorBaseERKN3c106ScalarEENKUlvE_clEvENKUlvE_clEvEUldE_St5arrayIPcLm2EELi4E23TrivialOffsetCalculatorILi1EjESG_NS0_6memory15LoadWithoutCastENSH_16StoreWithoutCastEEEviT_T0_T2_T3_T4_T5_)
        .other          _ZN2at6native27unrolled_elementwise_kernelIZZZNS0_66_GLOBAL__N__d53a5ca4_28_ActivationLeakyReluKernel_cu_9e10b42f_310617leaky_relu_kernelERNS_18TensorIteratorBaseERKN3c106ScalarEENKUlvE_clEvENKUlvE_clEvEUldE_St5arrayIPcLm2EELi4E23TrivialOffsetCalculatorILi1EjESG_NS0_6memory15LoadWithoutCastENSH_16StoreWithoutCastEEEviT_T0_T2_T3_T4_T5_,@"STO_CUDA_ENTRY STV_DEFAULT"
_ZN2at6native27unrolled_elementwise_kernelIZZZNS0_66_GLOBAL__N__d53a5ca4_28_ActivationLeakyReluKernel_cu_9e10b42f_310617leaky_relu_kernelERNS_18TensorIteratorBaseERKN3c106ScalarEENKUlvE_clEvENKUlvE_clEvEUldE_St5arrayIPcLm2EELi4E23TrivialOffsetCalculatorILi1EjESG_NS0_6memory15LoadWithoutCastENSH_16StoreWithoutCastEEEviT_T0_T2_T3_T4_T5_:
.text._ZN2at6native27unrolled_elementwise_kernelIZZZNS0_66_GLOBAL__N__d53a5ca4_28_ActivationLeakyReluKernel_cu_9e10b42f_310617leaky_relu_kernelERNS_18TensorIteratorBaseERKN3c106ScalarEENKUlvE_clEvENKUlvE_clEvEUldE_St5arrayIPcLm2EELi4E23TrivialOffsetCalculatorILi1EjESG_NS0_6memory15LoadWithoutCastENSH_16StoreWithoutCastEEEviT_T0_T2_T3_T4_T5_:
[----:B------:R-:W-:Y:S01]  /*0000*/  LDC R1, c[0x0][0x37c] ;  /* 0x0000df00ff017b82 */ /* 0x000fe20000000800 */
[----:B------:R-:W0:Y:S07]  /*0010*/  S2R R0, SR_CTAID.X ;  /* 0x0000000000007919 */ /* 0x000e2e0000002500 */
[----:B------:R-:W0:Y:S01]  /*0020*/  LDC R3, c[0x0][0x380] ;  /* 0x0000e000ff037b82 */ /* 0x000e220000000800 */
[----:B------:R-:W1:Y:S01]  /*0030*/  LDCU.64 UR4, c[0x0][0x358] ;  /* 0x00006b00ff0477ac */ /* 0x000e620008000a00 */
[----:B------:R-:W-:Y:S01]  /*0040*/  CS2R R10, SRZ ;  /* 0x00000000000a7805 */ /* 0x000fe2000001ff00 */
[----:B------:R-:W2:Y:S01]  /*0050*/  S2R R9, SR_TID.X ;  /* 0x0000000000097919 */ /* 0x000ea20000002100 */
[----:B------:R-:W3:Y:S01]  /*0060*/  LDCU.64 UR6, c[0x0][0x388] ;  /* 0x00007100ff0677ac */ /* 0x000ee20008000a00 */
        /* <DEDUP_REMOVED lines=11> */
[----:B0-----:R-:W-:-:S05]  /*0120*/  @!P0 IMAD.WIDE.U32 R12, R7, 0x8, R12 ;  /* 0x00000008070c8825 */ /* 0x001fca00078e000c */
[----:B-1----:R-:W4:Y:S07]  /*0130*/  @!P0 LDG.E.64 R10, desc[UR4][R12.64] ;  /* 0x000000040c0a8981 */ /* 0x002f2e000c1e1b00 */
[----:B------:R-:W-:Y:S01]  /*0140*/  @!P3 IMAD R23, R0, 0x200, R9 ;  /* 0x000002000017b824 */ /* 0x000fe200078e0209 */
[----:B------:R-:W-:Y:S01]  /*0150*/  @!P3 IADD3 R9, PT, PT, R9, 0x80, RZ ;  /* 0x000000800909b810 */ /* 0x000fe20007ffe0ff */
[----:B------:R-:W0:Y:S03]  /*0160*/  @!P3 LDC.64 R4, c[0x0][0x3a0] ;  /* 0x0000e800ff04bb82 */ /* 0x000e260000000a00 */
[----:B------:R-:W-:-:S13]  /*0170*/  ISETP.GE.AND P2, PT, R9, R2, PT ;  /* 0x000000020900720c */ /* 0x000fda0003f46270 */
[----:B------:R-:W1:Y:S01]  /*0180*/  @!P2 LDC.64 R6, c[0x0][0x3a0] ;  /* 0x0000e800ff06ab82 */ /* 0x000e620000000a00 */
[----:B------:R-:W-:Y:S02]  /*0190*/  @!P2 IMAD R19, R0, 0x200, R9 ;  /* 0x000002000013a824 */ /* 0x000fe400078e0209 */
[----:B--2---:R-:W-:Y:S01]  /*01a0*/  @!P1 IMAD.WIDE.U32 R14, R17, 0x8, R14 ;  /* 0x00000008110e9825 */ /* 0x004fe200078e000e */
[----:B------:R-:W-:-:S03]  /*01b0*/  CS2R R8, SRZ ;  /* 0x0000000000087805 */ /* 0x000fc6000001ff00 */
[----:B0-----:R-:W-:Y:S01]  /*01c0*/  @!P3 IMAD.WIDE.U32 R22, R23, 0x8, R4 ;  /* 0x000000081716b825 */ /* 0x001fe200078e0004 */
[----:B------:R-:W-:Y:S02]  /*01d0*/  CS2R R4, SRZ ;  /* 0x0000000000047805 */ /* 0x000fe4000001ff00 */
[----:B------:R-:W2:Y:S04]  /*01e0*/  @!P1 LDG.E.64 R8, desc[UR4][R14.64] ;  /* 0x000000040e089981 */ /* 0x000ea8000c1e1b00 */
[----:B------:R-:W5:Y:S01]  /*01f0*/  @!P3 LDG.E.64 R4, desc[UR4][R22.64] ;  /* 0x000000041604b981 */ /* 0x000f62000c1e1b00 */
[----:B-1----:R-:W-:Y:S01]  /*0200*/  @!P2 IMAD.WIDE.U32 R16, R19, 0x8, R6 ;  /* 0x000000081310a825 */ /* 0x002fe200078e0006 */
[----:B------:R-:W-:-:S06]  /*0210*/  CS2R R6, SRZ ;  /* 0x0000000000067805 */ /* 0x000fcc000001ff00 */
[----:B------:R-:W5:Y:S01]  /*0220*/  @!P2 LDG.E.64 R6, desc[UR4][R16.64] ;  /* 0x000000041006a981 */ /* 0x000f62000c1e1b00 */
[----:B------:R-:W-:Y:S04]  /*0230*/  BSSY.RECONVERGENT B0, `(.L_x_5626) ;  /* 0x0000041000007945 */ /* 0x000fe80003800200 */
[----:B------:R-:W-:Y:S01]  /*0240*/  BSSY.RELIABLE B1, `(.L_x_5627) ;  /* 0x0000039000017945 */ /* 0x000fe20003800100 */
[----:B----4-:R-:W-:-:S15]  /*0250*/  DSETP.GT.AND P3, PT, R10, RZ, PT ;  /* 0x000000ff0a00722a */ /* 0x010fde0003f64000 */
[----:B------:R-:W-:-:S15]  /*0260*/  NOP ;  /* 0x0000000000007918 */ /* 0x000fde0000000000 */
[----:B------:R-:W-:-:S15]  /*0270*/  NOP ;  /* 0x0000000000007918 */ /* 0x000fde0000000000 */
[----:B------:R-:W-:-:S15]  /*0280*/  NOP ;  /* 0x0000000000007918 */ /* 0x000fde0000000000 */
[----:B------:R-:W-:-:S04]  /*0290*/  NOP ;  /* 0x0000000000007918 */ /* 0x000fc80000000000 */
[----:B---3--:R-:W0:Y:S02]  /*02a0*/  DMUL R12, R10, UR6 ;  /* 0x000000060a0c7c28 */ /* 0x008e240008000000 */
[----:B0-----:R-:W-:Y:S02]  /*02b0*/  FSEL R10, R10, R12, P3 ;  /* 0x0000000c0a0a7208 */ /* 0x001fe40001800000 */
[----:B------:R-:W-:Y:S02]  /*02c0*/  FSEL R11, R11, R13, P3 ;  /* 0x0000000d0b0b7208 */ /* 0x000fe40001800000 */
[----:B------:R-:W-:-:S15]  /*02d0*/  ISETP.GE.AND P3, PT, R3, R2, PT ;  /* 0x000000020300720c */ /* 0x000fde0003f66270 */
[----:B------:R-:W-:-:S15]  /*02e0*/  NOP ;  /* 0x0000000000007918 */ /* 0x000fde0000000000 */
[----:B------:R-:W-:-:S15]  /*02f0*/  NOP ;  /* 0x0000000000007918 */ /* 0x000fde0000000000 */
[----:B------:R-:W-:-:S13]  /*0300*/  NOP ;  /* 0x0000000000007918 */ /* 0x000fda0000000000 */
[----:B--2---:R-:W-:-:S15]  /*0310*/  DMUL R18, R8, UR6 ;  /* 0x0000000608127c28 */ /* 0x004fde0008000000 */
[----:B------:R-:W-:-:S15]  /*0320*/  NOP ;  /* 0x0000000000007918 */ /* 0x000fde0000000000 */
[----:B------:R-:W-:-:S15]  /*0330*/  NOP ;  /* 0x0000000000007918 */ /* 0x000fde0000000000 */
[----:B------:R-:W-:-:S15]  /*0340*/  NOP ;  /* 0x0000000000007918 */ /* 0x000fde0000000000 */
[----:B------:R-:W-:-:S04]  /*0350*/  NOP ;  /* 0x0000000000007918 */ /* 0x000fc80000000000 */
[----:B-----5:R-:W-:-:S15]  /*0360*/  DMUL R20, R4, UR6 ;  /* 0x0000000604147c28 */ /* 0x020fde0008000000 */
[----:B------:R-:W-:-:S15]  /*0370*/  NOP ;  /* 0x0000000000007918 */ /* 0x000fde0000000000 */
[----:B------:R-:W-:-:S15]  /*0380*/  NOP ;  /* 0x0000000000007918 */ /* 0x000fde0000000000 */
[----:B------:R-:W-:-:S15]  /*0390*/  NOP ;  /* 0x0000000000007918 */ /* 0x000fde0000000000 */
[----:B------:R-:W-:-:S04]  /*03a0*/  NOP ;  /* 0x0000000000007918 */ /* 0x000fc80000000000 */
[----:B------:R-:W-:-:S15]  /*03b0*/  DMUL R12, R6, UR6 ;  /* 0x00000006060c7c28 */ /* 0x000fde0008000000 */
[----:B------:R-:W-:-:S15]  /*03c0*/  NOP ;  /* 0x0000000000007918 */ /* 0x000fde0000000000 */
[----:B------:R-:W-:-:S15]  /*03d0*/  NOP ;  /* 0x0000000000007918 */ /* 0x000fde0000000000 */
[----:B------:R-:W-:-:S15]  /*03e0*/  NOP ;  /* 0x0000000000007918 */ /* 0x000fde0000000000 */
[----:B------:R-:W-:-:S04]  /*03f0*/  NOP ;  /* 0x0000000000007918 */ /* 0x000fc80000000000 */
[----:B------:R-:W0:Y:S02]  /*0400*/  DSETP.GT.AND P2, PT, R8, RZ, PT ;  /* 0x000000ff0800722a */ /* 0x000e240003f44000 */
[----:B0-----:R-:W-:Y:S02]  /*0410*/  FSEL R8, R8, R18, P2 ;  /* 0x0000001208087208 */ /* 0x001fe40001000000 */
[----:B------:R-:W-:-:S15]  /*0420*/  FSEL R9, R9, R19, P2 ;  /* 0x0000001309097208 */ /* 0x000fde0001000000 */
[----:B------:R-:W-:-:S15]  /*0430*/  NOP ;  /* 0x0000000000007918 */ /* 0x000fde0000000000 */
[----:B------:R-:W-:-:S15]  /*0440*/  NOP ;  /* 0x0000000000007918 */ /* 0x000fde0000000000 */
[----:B------:R-:W-:-:S15]  /*0450*/  NOP ;  /* 0x0000000000007918 */ /* 0x000fde0000000000 */
        /* <DEDUP_REMOVED lines=23> */
.L_x_5628:
[----:B------:R-:W-:Y:S05]  /*05d0*/  BSYNC.RELIABLE B1 ;  /* 0x0000000000017941 */ /* 0x000fea0003800100 */
.L_x_5627:
[----:B------:R-:W-:-:S13]  /*05e0*/  ISETP.GE.AND P0, PT, R3, R2, PT ;  /* 0x000000020300720c */ /* 0x000fda0003f06270 */
[----:B0-----:R-:W0:Y:S01]  /*05f0*/  @!P0 LDC.64 R8, c[0x0][0x398] ;  /* 0x0000e600ff088b82 */ /* 0x001e220000000a00 */
[----:B------:R-:W-:Y:S01]  /*0600*/  @!P0 IMAD R11, R0, 0x200, R3 ;  /* 0x00000200000b8824 */ /* 0x000fe200078e0203 */
[----:B------:R-:W-:-:S03]  /*0610*/  @!P0 IADD3 R3, PT, PT, R3, 0x80, RZ ;  /* 0x0000008003038810 */ /* 0x000fc60007ffe0ff */
[----:B0-----:R-:W-:-:S05]  /*0620*/  @!P0 IMAD.WIDE.U32 R8, R11, 0x8, R8 ;  /* 0x000000080b088825 */ /* 0x001fca00078e0008 */
[----:B------:R1:W-:Y:S02]  /*0630*/  @!P0 STG.E.64 desc[UR4][R8.64], R4 ;  /* 0x0000000408008986 */ /* 0x0003e4000c101b04 */
.L_x_5629:
[----:B------:R-:W-:Y:S05]  /*0640*/  BSYNC.RECONVERGENT B0 ;  /* 0x0000000000007941 */ /* 0x000fea0003800200 */
.L_x_5626:
[----:B------:R-:W-:Y:S05]  /*0650*/  WARPSYNC.ALL ;  /* 0x0000000000007948 */ /* 0x000fea0003800000 */
[----:B------:R-:W-:-:S13]  /*0660*/  ISETP.GE.AND P0, PT, R3, R2, PT ;  /* 0x000000020300720c */ /* 0x000fda0003f06270 */
[----:B------:R-:W-:Y:S05]  /*0670*/  @P0 EXIT ;  /* 0x000000000000094d */ /* 0x000fea0003800000 */
[----:B-1----:R-:W1:Y:S01]  /*0680*/  LDC.64 R4, c[0x0][0x398] ;  /* 0x0000e600ff047b82 */ /* 0x002e620000000a00 */
[----:B------:R-:W-:-:S04]  /*0690*/  IMAD R3, R0, 0x200, R3 ;  /* 0x0000020000037824 */ /* 0x000fc800078e0203 */
[----:B-1----:R-:W-:-:S05]  /*06a0*/  IMAD.WIDE.U32 R2, R3, 0x8, R4 ;  /* 0x0000000803027825 */ /* 0x002fca00078e0004 */
[----:B------:R-:W-:Y:S01]  /*06b0*/  STG.E.64 desc[UR4][R2.64], R6 ;  /* 0x0000000602007986 */ /* 0x000fe2000c101b04 */
[----:B------:R-:W-:Y:S05]  /*06c0*/  EXIT ;  /* 0x000000000000794d */ /* 0x000fea0003800000 */
.L_x_5630:
        /* <DEDUP_REMOVED lines=11> */
.L_x_5704:


//--------------------- .text._ZN2at6native29vectorized_elementwise_kernelILi2EZZZNS0_66_GLOBAL__N__d53a5ca4_28_ActivationLeakyReluKernel_cu_9e10b42f_310617leaky_relu_kernelERNS_18TensorIteratorBaseERKN3c106ScalarEENKUlvE_clEvENKUlvE_clEvEUldE_St5arrayIPcLm2EEEEviT0_T1_ --------------------------
	.section	.text._ZN2at6native29vectorized_elementwise_kernelILi2EZZZNS0_66_GLOBAL__N__d53a5ca4_28_ActivationLeakyReluKernel_cu_9e10b42f_310617leaky_relu_kernelERNS_18TensorIteratorBaseERKN3c106ScalarEENKUlvE_clEvENKUlvE_clEvEUldE_St5arrayIPcLm2EEEEviT0_T1_,"ax",@progbits
	.align	128
        .global         _ZN2at6native29vectorized_elementwise_kernelILi2EZZZNS0_66_GLOBAL__N__d53a5ca4_28_ActivationLeakyReluKernel_cu_9e10b42f_310617leaky_relu_kernelERNS_18TensorIteratorBaseERKN3c106ScalarEENKUlvE_clEvENKUlvE_clEvEUldE_St5arrayIPcLm2EEEEviT0_T1_
        .type           _ZN2at6native29vectorized_elementwise_kernelILi2EZZZNS0_66_GLOBAL__N__d53a5ca4_28_ActivationLeakyReluKernel_cu_9e10b42f_310617leaky_relu_kernelERNS_18TensorIteratorBaseERKN3c106ScalarEENKUlvE_clEvENKUlvE_clEvEUldE_St5arrayIPcLm2EEEEviT0_T1_,@function
        .size           _ZN2at6native29vectorized_elementwise_kernelILi2EZZZNS0_66_GLOBAL__N__d53a5ca4_28_ActivationLeakyReluKernel_cu_9e10b42f_310617leaky_relu_kernelERNS_18TensorIteratorBaseERKN3c106ScalarEENKUlvE_clEvENKUlvE_clEvEUldE_St5arrayIPcLm2EEEEviT0_T1_,(.L_x_5705 - _ZN2at6native29vectorized_elementwise_kernelILi2EZZZNS0_66_GLOBAL__N__d53a5ca4_28_ActivationLeakyReluKernel_cu_9e10b42f_310617leaky_relu_kernelERNS_18TensorIteratorBaseERKN3c106ScalarEENKUlvE_clEvENKUlvE_clEvEUldE_St5arrayIPcLm2EEEEviT0_T1_)
        .other          _ZN2at6native29vectorized_elementwise_kernelILi2EZZZNS0_66_GLOBAL__N__d53a5ca4_28_ActivationLeakyReluKernel_cu_9e10b42f_310617leaky_relu_kernelERNS_18TensorIteratorBaseERKN3c106ScalarEENKUlvE_clEvENKUlvE_clEvEUldE_St5arrayIPcLm2EEEEviT0_T1_,@"STO_CUDA_ENTRY STV_DEFAULT"
_ZN2at6native29vectorized_elementwise_kernelILi2EZZZNS0_66_GLOBAL__N__d53a5ca4_28_ActivationLeakyReluKernel_cu_9e10b42f_310617leaky_relu_kernelERNS_18TensorIteratorBaseERKN3c106ScalarEENKUlvE_clEvENKUlvE_clEvEUldE_St5arrayIPcLm2EEEEviT0_T1_:
.text._ZN2at6native29vectorized_elementwise_kernelILi2EZZZNS0_66_GLOBAL__N__d53a5ca4_28_ActivationLeakyReluKernel_cu_9e10b42f_310617leaky_relu_kernelERNS_18TensorIteratorBaseERKN3c106ScalarEENKUlvE_clEvENKUlvE_clEvEUldE_St5arrayIPcLm2EEEEviT0_T1_:
        /* <DEDUP_REMOVED lines=9> */
[----:B------:R-:W1:Y:S01]  /*0090*/  LDCU.64 UR6, c[0x0][0x388] ;  /* 0x00007100ff0677ac */ /* 0x000e620008000a00 */
[----:B0-----:R-:W-:Y:S01]  /*00a0*/  ISETP.GE.U32.AND P6, PT, R3, R0, PT ;  /* 0x000000000300720c */ /* 0x001fe20003fc6070 */
[----:B------:R-:W-:-:S12]  /*00b0*/  IMAD.MOV.U32 R2, RZ, RZ, R3 ;  /* 0x000000ffff027224 */ /* 0x000fd800078e0003 */
[----:B------:R-:W-:Y:S01]  /*00c0*/  @!P6 VIADD R3, R2, 0x80 ;  /* 0x000000800203e836 */ /* 0x000fe20000000000 */
[----:B------:R-:W0:Y:S01]  /*00d0*/  @!P6 LDC.64 R6, c[0x0][0x3a0] ;  /* 0x0000e800ff06eb82 */ /* 0x000e220000000a00 */
[----:B------:R-:W-:-:S03]  /*00e0*/  @!P6 IMAD.IADD R5, R21, 0x1, R2 ;  /* 0x000000011505e824 */ /* 0x000fc600078e0202 */
[----:B------:R-:W-:-:S13]  /*00f0*/  ISETP.GE.U32.AND P5, PT, R3, R0, PT ;  /* 0x000000000300720c */ /* 0x000fda0003fa6070 */
[----:B------:R-:W-:Y:S01]  /*0100*/  @!P5 IMAD.IADD R9, R21, 0x1, R3 ;  /* 0x000000011509d824 */ /* 0x000fe200078e0203 */
[----:B------:R-:W2:Y:S01]  /*0110*/  @!P5 LDC.64 R12, c[0x0][0x3a0] ;  /* 0x0000e800ff0cdb82 */ /* 0x000ea20000000a00 */
[----:B------:R-:W-:-:S05]  /*0120*/  @!P5 VIADD R3, R3, 0x80 ;  /* 0x000000800303d836 */ /* 0x000fca0000000000 */
[----:B------:R-:W-:Y:S01]  /*0130*/  ISETP.GE.U32.AND P4, PT, R3, R0, PT ;  /* 0x000000000300720c */ /* 0x000fe20003f86070 */
[----:B0-----:R-:W-:Y:S01]  /*0140*/  @!P6 IMAD.WIDE.U32 R6, R5, 0x8, R6 ;  /* 0x000000080506e825 */ /* 0x001fe200078e0006 */
[----:B------:R-:W-:-:S06]  /*0150*/  CS2R R4, SRZ ;  /* 0x0000000000047805 */ /* 0x000fcc000001ff00 */
[----:B------:R0:W3:Y:S05]  /*0160*/  @!P6 LDG.E.64 R4, desc[UR4][R6.64] ;  /* 0x000000040604e981 */ /* 0x0000ea000c1e1b00 */
[----:B------:R-:W-:Y:S01]  /*0170*/  @!P4 IMAD.IADD R15, R21, 0x1, R3 ;  /* 0x00000001150fc824 */ /* 0x000fe200078e0203 */
[----:B------:R-:W4:Y:S01]  /*0180*/  @!P4 LDC.64 R22, c[0x0][0x3a0] ;  /* 0x0000e800ff16cb82 */ /* 0x000f220000000a00 */
[----:B------:R-:W-:-:S05]  /*0190*/  @!P4 VIADD R3, R3, 0x80 ;  /* 0x000000800303c836 */ /* 0x000fca0000000000 */
[----:B------:R-:W-:-:S13]  /*01a0*/  ISETP.GE.U32.AND P3, PT, R3, R0, PT ;  /* 0x000000000300720c */ /* 0x000fda0003f66070 */
[----:B------:R-:W-:Y:S01]  /*01b0*/  @!P3 IMAD.IADD R20, R21, 0x1, R3 ;  /* 0x000000011514b824 */ /* 0x000fe200078e0203 */
[----:B------:R-:W5:Y:S01]  /*01c0*/  @!P3 LDC.64 R16, c[0x0][0x3a0] ;  /* 0x0000e800ff10bb82 */ /* 0x000f620000000a00 */
[----:B------:R-:W-:-:S05]  /*01d0*/  @!P3 VIADD R3, R3, 0x80 ;  /* 0x000000800303b836 */ /* 0x000fca0000000000 */
[----:B------:R-:W-:-:S13]  /*01e0*/  ISETP.GE.U32.AND P2, PT, R3, R0, PT ;  /* 0x000000000300720c */ /* 0x000fda0003f46070 */
[----:B------:R-:W-:Y:S01]  /*01f0*/  @!P2 IMAD.IADD R25, R21, 0x1, R3 ;  /* 0x000000011519a824 */ /* 0x000fe200078e0203 */
[----:B------:R-:W1:Y:S01]  /*0200*/  @!P2 LDC.64 R18, c[0x0][0x3a0] ;  /* 0x0000e800ff12ab82 */ /* 0x000e620000000a00 */
[----:B------:R-:W-:-:S05]  /*0210*/  @!P2 VIADD R3, R3, 0x80 ;  /* 0x000000800303a836 */ /* 0x000fca0000000000 */
[----:B------:R-:W-:-:S13]  /*0220*/  ISETP.GE.U32.AND P1, PT, R3, R0, PT ;  /* 0x000000000300720c */ /* 0x000fda0003f26070 */
[----:B------:R-:W-:Y:S01]  /*0230*/  @!P1 IMAD.IADD R29, R21, 0x1, R3 ;  /* 0x00000001151d9824 */ /* 0x000fe200078e0203 */
[----:B0-----:R-:W0:Y:S01]  /*0240*/  @!P1 LDC.64 R6, c[0x0][0x3a0] ;  /* 0x0000e800ff069b82 */ /* 0x001e220000000a00 */
[----:B------:R-:W-:-:S05]  /*0250*/  @!P1 VIADD R3, R3, 0x80 ;  /* 0x0000008003039836 */ /* 0x000fca0000000000 */
[----:B------:R-:W-:Y:S01]  /*0260*/  ISETP.GE.U32.AND P0, PT, R3, R0, PT ;  /* 0x000000000300720c */ /* 0x000fe20003f06070 */
[----:B--2---:R-:W-:-:S12]  /*0270*/  @!P5 IMAD.WIDE.U32 R12, R9, 0x8, R12 ;  /* 0x00000008090cd825 */ /* 0x004fd800078e000c */
[----:B------:R-:W-:Y:S01]  /*0280*/  @!P0 IMAD.IADD R27, R21, 0x1, R3 ;  /* 0x00000001151b8824 */ /* 0x000fe200078e0203 */
[----:B------:R-:W2:Y:S01]  /*0290*/  @!P0 LDC.64 R10, c[0x0][0x3a0] ;  /* 0x0000e800ff0a8b82 */ /* 0x000ea20000000a00 */
[----:B------:R-:W-:-:S05]  /*02a0*/  @!P0 VIADD R3, R3, 0x80 ;  /* 0x0000008003038836 */ /* 0x000fca0000000000 */
[----:B------:R-:W-:Y:S02]  /*02b0*/  ISETP.GE.U32.AND P6, PT, R3, R0, PT ;  /* 0x000000000300720c */ /* 0x000fe40003fc6070 */
[----:B------:R-:W-:-:S06]  /*02c0*/  CS2R R8, SRZ ;  /* 0x0000000000087805 */ /* 0x000fcc000001ff00 */
[----:B------:R1:W3:Y:S01]  /*02d0*/  @!P5 LDG.E.64 R8, desc[UR4][R12.64] ;  /* 0x000000040c08d981 */ /* 0x0002e2000c1e1b00 */
[----:B----4-:R-:W-:Y:S01]  /*02e0*/  @!P4 IMAD.WIDE.U32 R22, R15, 0x8, R22 ;  /* 0x000000080f16c825 */ /* 0x010fe200078e0016 */
[----:B------:R-:W-:-:S03]  /*02f0*/  CS2R R14, SRZ ;  /* 0x00000000000e7805 */ /* 0x000fc6000001ff00 */
[----:B-----5:R-:W-:-:S03]  /*0300*/  @!P3 IMAD.WIDE.U32 R16, R20, 0x8, R16 ;  /* 0x000000081410b825 */ /* 0x020fc600078e0010 */
[----:B------:R4:W5:Y:S01]  /*0310*/  @!P4 LDG.E.64 R14, desc[UR4][R22.64] ;  /* 0x00000004160ec981 */ /* 0x000962000c1e1b00 */
[----:B-1----:R-:W1:Y:S01]  /*0320*/  @!P6 LDC.64 R12, c[0x0][0x3a0] ;  /* 0x0000e800ff0ceb82 */ /* 0x002e620000000a00 */
[----:B0-----:R-:W-:Y:S01]  /*0330*/  @!P1 IMAD.WIDE.U32 R28, R29, 0x8, R6 ;  /* 0x000000081d1c9825 */ /* 0x001fe200078e0006 */
[----:B------:R-:W-:Y:S02]  /*0340*/  CS2R R6, SRZ ;  /* 0x0000000000067805 */ /* 0x000fe4000001ff00 */
[----:B----4-:R-:W-:Y:S01]  /*0350*/  CS2R R22, SRZ ;  /* 0x0000000000167805 */ /* 0x010fe2000001ff00 */
[----:B------:R-:W-:-:S03]  /*0360*/  @!P6 IMAD.IADD R3, R21, 0x1, R3 ;  /* 0x000000011503e824 */ /* 0x000fc600078e0203 */
[----:B------:R-:W4:Y:S01]  /*0370*/  @!P1 LDG.E.64 R6, desc[UR4][R28.64] ;  /* 0x000000041c069981 */ /* 0x000f22000c1e1b00 */
[----:B------:R-:W-:Y:S01]  /*0380*/  @!P2 IMAD.WIDE.U32 R18, R25, 0x8, R18 ;  /* 0x000000081912a825 */ /* 0x000fe200078e0012 */
[----:B------:R-:W-:Y:S02]  /*0390*/  CS2R R24, SRZ ;  /* 0x0000000000187805 */ /* 0x000fe4000001ff00 */
[----:B------:R2:W4:Y:S04]  /*03a0*/  @!P3 LDG.E.64 R22, desc[UR4][R16.64] ;  /* 0x000000041016b981 */ /* 0x000528000c1e1b00 */
[----:B------:R0:W4:Y:S01]  /*03b0*/  @!P2 LDG.E.64 R24, desc[UR4][R18.64] ;  /* 0x000000041218a981 */ /* 0x000122000c1e1b00 */
[----:B--2---:R-:W-:Y:S01]  /*03c0*/  @!P0 IMAD.WIDE.U32 R16, R27, 0x8, R10 ;  /* 0x000000081b108825 */ /* 0x004fe200078e000a */
[----:B------:R-:W-:-:S02]  /*03d0*/  CS2R R10, SRZ ;  /* 0x00000000000a7805 */ /* 0x000fc4000001ff00 */
[----:B------:R-:W-:Y:S01]  /*03e0*/  CS2R R26, SRZ ;  /* 0x00000000001a7805 */ /* 0x000fe2000001ff00 */
[----:B-1----:R-:W-:-:S03]  /*03f0*/  @!P6 IMAD.WIDE.U32 R12, R3, 0x8, R12 ;  /* 0x00000008030ce825 */ /* 0x002fc600078e000c */
[----:B------:R-:W2:Y:S04]  /*0400*/  @!P0 LDG.E.64 R10, desc[UR4][R16.64] ;  /* 0x00000004100a8981 */ /* 0x000ea8000c1e1b00 */
[----:B------:R1:W2:Y:S01]  /*0410*/  @!P6 LDG.E.64 R26, desc[UR4][R12.64] ;  /* 0x000000040c1ae981 */ /* 0x0002a2000c1e1b00 */
[----:B------:R-:W-:Y:S04]  /*0420*/  BSSY.RECONVERGENT B0, `(.L_x_5632) ;  /* 0x0000089000007945 */ /* 0x000fe80003800200 */
[----:B------:R-:W-:Y:S01]  /*0430*/  BSSY.RELIABLE B1, `(.L_x_5633) ;  /* 0x0000081000017945 */ /* 0x000fe20003800100 */
[----:B---3--:R-:W-:-:S15]  /*0440*/  DSETP.GT.AND P6, PT, R4, RZ, PT ;  /* 0x000000ff0400722a */ /* 0x008fde0003fc4000 */
[----:B------:R-:W-:-:S15]  /*0450*/  NOP ;  /* 0x0000000000007918 */ /* 0x000fde0000000000 */
[----:B------:R-:W-:-:S15]  /*0460*/  NOP ;  /* 0x0000000000007918 */ /* 0x000fde0000000000 */
[----:B------:R-:W-:-:S15]  /*0470*/  NOP ;  /* 0x0000000000007918 */ /* 0x000fde0000000000 */
[----:B------:R-:W-:-:S04]  /*0480*/  NOP ;  /* 0x0000000000007918 */ /* 0x000fc80000000000 */
[----:B0-----:R-:W0:Y:S02]  /*0490*/  DMUL R18, R4, UR6 ;  /* 0x0000000604127c28 */ /* 0x001e240008000000 */
        /* <DEDUP_REMOVED lines=10> */
[----:B-1----:R-:W0:Y:S02]  /*0540*/  DMUL R12, R8, UR6 ;  /* 0x00000006080c7c28 */ /* 0x002e240008000000 */
[----:B0-----:R-:W-:Y:S02]  /*0550*/  FSEL R8, R8, R12, P0 ;  /* 0x0000000c08087208 */ /* 0x001fe40000000000 */
[----:B------:R-:W-:Y:S02]  /*0560*/  FSEL R9, R9, R13, P0 ;  /* 0x0000000d09097208 */ /* 0x000fe40000000000 */
[----:B------:R-:W-:-:S15]  /*0570*/  ISETP.GE.U32.AND P0, PT, R2, R0, PT ;  /* 0x000000000200720c */ /* 0x000fde0003f06070 */
[----:B------:R-:W-:-:S15]  /*0580*/  NOP ;  /* 0x0000000000007918 */ /* 0x000fde0000000000 */
[----:B------:R-:W-:-:S15]  /*0590*/  NOP ;  /* 0x0000000000007918 */ /* 0x000fde0000000000 */
[----:B------:R-:W-:-:S13]  /*05a0*/  NOP ;  /* 0x0000000000007918 */ /* 0x000fda0000000000 */
[----:B-----5:R-:W-:-:S15]  /*05b0*/  DSETP.GT.AND P1, PT, R14, RZ, PT ;  /* 0x000000ff0e00722a */ /* 0x020fde0003f24000 */
        /* <DEDUP_REMOVED lines=10> */
[----:B----4-:R-:W-:-:S15]  /*0660*/  DSETP.GT.AND P2, PT, R22, RZ, PT ;  /* 0x000000ff1600722a */ /* 0x010fde0003f44000 */
        /* <DEDUP_REMOVED lines=21> */
[----:B------:R-:W-:-:S15]  /*07c0*/  DMUL R12, R24, UR6 ;  /* 0x00000006180c7c28 */ /* 0x000fde0008000000 */
[----:B------:R-:W-:-:S15]  /*07d0*/  NOP ;  /* 0x0000000000007918 */ /* 0x000fde0000000000 */
[----:B------:R-:W-:-:S15]  /*07e0*/  NOP ;  /* 0x0000000000007918 */ /* 0x000fde0000000000 */
[----:B------:R-:W-:-:S15]  /*07f0*/  NOP ;  /* 0x0000000000007918 */ /* 0x000fde0000000000 */
[----:B------:R-:W-:-:S04]  /*0800*/  NOP ;  /* 0x0000000000007918 */ /* 0x000fc80000000000 */
[----:B--2---:R-:W-:-:S15]  /*0810*/  DMUL R22, R10, UR6 ;  /* 0x000000060a167c28 */ /* 0x004fde0008000000 */
        /* <DEDUP_REMOVED lines=26> */
[----:B------:R-:W-:Y:S02]  /*09c0*/  IMAD.IADD R3, R21, 0x1, R2 ;  /* 0x0000000115037824 */ /* 0x000fe400078e0202 */
[----:B------:R-:W-:-:S05]  /*09d0*/  VIADD R2, R2, 0x80 ;  /* 0x0000008002027836 */ /* 0x000fca0000000000 */
[----:B------:R-:W-:Y:S01]  /*09e0*/  ISETP.GE.U32.AND P0, PT, R2, R0, PT ;  /* 0x000000000200720c */ /* 0x000fe20003f06070 */
[----:B0-----:R-:W-:-:S05]  /*09f0*/  IMAD.WIDE.U32 R22, R3, 0x8, R22 ;  /* 0x0000000803167825 */ /* 0x001fca00078e0016 */
[----:B------:R0:W-:Y:S07]  /*0a00*/  STG.E.64 desc[UR4][R22.64], R4 ;  /* 0x0000000416007986 */ /* 0x0001ee000c101b04 */
[----:B------:R-:W-:Y:S05]  /*0a10*/  @P0 BRA `(.L_x_5635) ;  /* 0x0000000000300947 */ /* 0x000fea0003800000 */
[----:B0-----:R-:W0:Y:S01]  /*0a20*/  LDC.64 R4, c[0x0][0x398] ;  /* 0x0000e600ff047b82 */ /* 0x001e220000000a00 */
[----:B------:R-:W-:Y:S02]  /*0a30*/  IMAD.IADD R3, R21, 0x1, R2 ;  /* 0x0000000115037824 */ /* 0x000fe400078e0202 */
[----:B------:R-:W-:Y:S02]  /*0a40*/  VIADD R2, R2, 0x80 ;  /* 0x0000008002027836 */ /* 0x000fe40000000000 */
[----:B0-----:R-:W-:-:S05]  /*0a50*/  IMAD.WIDE.U32 R4, R3, 0x8, R4 ;  /* 0x0000000803047825 */ /* 0x001fca00078e0004 */
[----:B------:R0:W-:Y:S02]  /*0a60*/  STG.E.64 desc[UR4][R4.64], R8 ;  /* 0x0000000804007986 */ /* 0x0001e4000c101b04 */
.L_x_5634:
[----:B------:R-:W-:-:S13]  /*0a70*/  ISETP.GE.U32.AND P0, PT, R2, R0, PT ;  /* 0x000000000200720c */ /* 0x000fda0003f06070 */
[----:B------:R-:W-:Y:S05]  /*0a80*/  @P0 BRA `(.L_x_5636) ;  /* 0x0000000000300947 */ /* 0x000fea0003800000 */
[----:B0-----:R-:W0:Y:S01]  /*0a90*/  LDC.64 R4, c[0x0][0x398] ;  /* 0x0000e600ff047b82 */ /* 0x001e220000000a00 */
[----:B------:R-:W-:Y:S02]  /*0aa0*/  IMAD.IADD R3, R21, 0x1, R2 ;  /* 0x0000000115037824 */ /* 0x000fe400078e0202 */
[----:B------:R-:W-:Y:S02]  /*0ab0*/  VIADD R2, R2, 0x80 ;  /* 0x0000008002027836 */ /* 0x000fe40000000000 */
[----:B0-----:R-:W-:-:S05]  /*0ac0*/  IMAD.WIDE.U32 R4, R3, 0x8, R4 ;  /* 0x0000000803047825 */ /* 0x001fca00078e0004 */
[----:B------:R1:W-:Y:S02]  /*0ad0*/  STG.E.64 desc[UR4][R4.64], R14 ;  /* 0x0000000e04007986 */ /* 0x0003e4000c101b04 */
.L_x_5635:
[----:B------:R-:W-:-:S13]  /*0ae0*/  ISETP.GE.U32.AND P0, PT, R2, R0, PT ;  /* 0x000000000200720c */ /* 0x000fda0003f06070 */
[----:B------:R-:W-:Y:S05]  /*0af0*/  @P0 BRA `(.L_x_5637) ;  /* 0x0000000000300947 */ /* 0x000fea0003800000 */
[----:B01----:R-:W0:Y:S01]  /*0b00*/  LDC.64 R4, c[0x0][0x398] ;  /* 0x0000e600ff047b82 */ /* 0x003e220000000a00 */
[----:B------:R-:W-:Y:S02]  /*0b10*/  IMAD.IADD R3, R21, 0x1, R2 ;  /* 0x0000000115037824 */ /* 0x000fe400078e0202 */
[----:B------:R-:W-:Y:S02]  /*0b20*/  VIADD R2, R2, 0x80 ;  /* 0x0000008002027836 */ /* 0x000fe40000000000 */
[----:B0-----:R-:W-:-:S05]  /*0b30*/  IMAD.WIDE.U32 R4, R3, 0x8, R4 ;  /* 0x0000000803047825 */ /* 0x001fca00078e0004 */
[----:B------:R1:W-:Y:S02]  /*0b40*/  STG.E.64 desc[UR4][R4.64], R18 ;  /* 0x0000001204007986 */ /* 0x0003e4000c101b04 */
.L_x_5636:
[----:B------:R-:W-:-:S13]  /*0b50*/  ISETP.GE.U32.AND P0, PT, R2, R0, PT ;  /* 0x000000000200720c */ /* 0x000fda0003f06070 */
[----:B------:R-:W-:Y:S05]  /*0b60*/  @P0 BRA `(.L_x_5638) ;  /* 0x0000000000340947 */ /* 0x000fea0003800000 */
[----:B01----:R-:W0:Y:S01]  /*0b70*/  LDC.64 R4, c[0x0][0x398] ;  /* 0x0000e600ff047b82 */ /* 0x003e220000000a00 */
[----:B------:R-:W-:Y:S02]  /*0b80*/  IMAD.IADD R3, R21, 0x1, R2 ;  /* 0x0000000115037824 */ /* 0x000fe400078e0202 */
[----:B------:R-:W-:Y:S02]  /*0b90*/  VIADD R2, R2, 0x80 ;  /* 0x0000008002027836 */ /* 0x000fe40000000000 */
[----:B0-----:R-:W-:-:S05]  /*0ba0*/  IMAD.WIDE.U32 R4, R3, 0x8, R4 ;  /* 0x0000000803047825 */ /* 0x001fca00078e0004 */
[----:B------:R2:W-:Y:S02]  /*0bb0*/  STG.E.64 desc[UR4][R4.64], R12 ;  /* 0x0000000c04007986 */ /* 0x0005e4000c101b04 */
.L_x_5637:
[----:B------:R-:W-:-:S13]  /*0bc0*/  ISETP.GE.U32.AND P0, PT, R2, R0, PT ;  /* 0x000000000200720c */ /* 0x000fda0003f06070 */
[----:B------:R-:W-:Y:S05]  /*0bd0*/  @P0 BREAK.RELIABLE B1 ;  /* 0x0000000000010942 */ /* 0x000fea0003800100 */
[----:B------:R-:W-:Y:S05]  /*0be0*/  @P0 BRA `(.L_x_5639) ;  /* 0x0000000000300947 */ /* 0x000fea0003800000 */
[----:B012---:R-:W0:Y:S01]  /*0bf0*/  LDC.64 R4, c[0x0][0x398] ;  /* 0x0000e600ff047b82 */ /* 0x007e220000000a00 */
[----:B------:R-:W-:Y:S02]  /*0c00*/  IMAD.IADD R3, R21, 0x1, R2 ;  /* 0x0000000115037824 */ /* 0x000fe400078e0202 */
[----:B------:R-:W-:Y:S02]  /*0c10*/  VIADD R2, R2, 0x80 ;  /* 0x0000008002027836 */ /* 0x000fe40000000000 */
[----:B0-----:R-:W-:-:S05]  /*0c20*/  IMAD.WIDE.U32 R4, R3, 0x8, R4 ;  /* 0x0000000803047825 */ /* 0x001fca00078e0004 */
[----:B------:R2:W-:Y:S02]  /*0c30*/  STG.E.64 desc[UR4][R4.64], R6 ;  /* 0x0000000604007986 */ /* 0x0005e4000c101b04 */
.L_x_5638:
[----:B------:R-:W-:Y:S05]  /*0c40*/  BSYNC.RELIABLE B1 ;  /* 0x0000000000017941 */ /* 0x000fea0003800100 */
.L_x_5633:
[----:B------:R-:W-:-:S13]  /*0c50*/  ISETP.GE.U32.AND P0, PT, R2, R0, PT ;  /* 0x000000000200720c */ /* 0x000fda0003f06070 */
[----:B012---:R-:W0:Y:S01]  /*0c60*/  @!P0 LDC.64 R4, c[0x0][0x398] ;  /* 0x0000e600ff048b82 */ /* 0x007e220000000a00 */
[----:B------:R-:W-:Y:S02]  /*0c70*/  @!P0 IMAD.IADD R3, R21, 0x1, R2 ;  /* 0x0000000115038824 */ /* 0x000fe400078e0202 */
[----:B------:R-:W-:Y:S02]  /*0c80*/  @!P0 VIADD R2, R2, 0x80 ;  /* 0x0000008002028836 */ /* 0x000fe40000000000 */
[----:B0-----:R-:W-:-:S05]  /*0c90*/  @!P0 IMAD.WIDE.U32 R4, R3, 0x8, R4 ;  /* 0x0000000803048825 */ /* 0x001fca00078e0004 */
[----:B------:R3:W-:Y:S02]  /*0ca0*/  @!P0 STG.E.64 desc[UR4][R4.64], R10 ;  /* 0x0000000a04008986 */ /* 0x0007e4000c101b04 */
.L_x_5639:
[----:B------:R-:W-:Y:S05]  /*0cb0*/  BSYNC.RECONVERGENT B0 ;  /* 0x0000000000007941 */ /* 0x000fea0003800200 */
.L_x_5632:
[----:B------:R-:W-:Y:S05]  /*0cc0*/  WARPSYNC.ALL ;  /* 0x0000000000007948 */ /* 0x000fea0003800000 */
[----:B------:R-:W-:-:S13]  /*0cd0*/  ISETP.GE.U32.AND P0, PT, R2, R0, PT ;  /* 0x000000000200720c */ /* 0x000fda0003f06070 */
[----:B------:R-:W-:Y:S05]  /*0ce0*/  @P0 EXIT ;  /* 0x000000000000094d */ /* 0x000fea0003800000 */
[----:B0123--:R-:W0:Y:S01]  /*0cf0*/  LDC.64 R4, c[0x0][0x398] ;  /* 0x0000e600ff047b82 */ /* 0x00fe220000000a00 */
[----:B------:R-:W-:-:S04]  /*0d00*/  IMAD.IADD R3, R21, 0x1, R2 ;  /* 0x0000000115037824 */ /* 0x000fc800078e0202 */
[----:B0-----:R-:W-:-:S05]  /*0d10*/  IMAD.WIDE.U32 R2, R3, 0x8, R4 ;  /* 0x0000000803027825 */ /* 0x001fca00078e0004 */
[----:B------:R-:W-:Y:S01]  /*0d20*/  STG.E.64 desc[UR4][R2.64], R16 ;  /* 0x0000001002007986 */ /* 0x000fe2000c101b04 */
[----:B------:R-:W-:Y:S05]  /*0d30*/  EXIT ;  /* 0x000000000000794d */ /* 0x000fea0003800000 */
.L_x_5631:
[----:B------:R-:W0:Y:S01]  /*0d40*/  S2R R20, SR_TID.X ;  /* 0x0000000000147919 */ /* 0x000e220000002100 */
[----:B------:R-:W1:Y:S01]  /*0d50*/  LDC.64 R2, c[0x0][0x3a0] ;  /* 0x0000e800ff027b82 */ /* 0x000e620000000a00 */
[----:B------:R-:W2:Y:S01]  /*0d60*/  LDCU.64 UR6, c[0x0][0x388] ;  /* 0x00007100ff0677ac */ /* 0x000ea20008000a00 */
[----:B-1----:R-:W-:-:S04]  /*0d70*/  IMAD.WIDE.U32 R2, R21, 0x8, R2 ;  /* 0x0000000815027825 */ /* 0x002fc800078e0002 */
[----:B0-----:R-:W-:-:S05]  /*0d80*/  IMAD.WIDE.U32 R26, R20, 0x10, R2 ;  /* 0x00000010141a7825 */ /* 0x001fca00078e0002 */
[----:B------:R-:W3:Y:S04]  /*0d90*/  LDG.E.128 R16, desc[UR4][R26.64] ;  /* 0x000000041a107981 */ /* 0x000ee8000c1e1d00 */
[----:B------:R-:W4:Y:S04]  /*0da0*/  LDG.E.128 R8, desc[UR4][R26.64+0x800] ;  /* 0x000800041a087981 */ /* 0x000f28000c1e1d00 */
[----:B------:R-:W5:Y:S04]  /*0db0*/  LDG.E.128 R12, desc[UR4][R26.64+0x1000] ;  /* 0x001000041a0c7981 */ /* 0x000f68000c1e1d00 */
[----:B------:R0:W5:Y:S02]  /*0dc0*/  LDG.E.128 R4, desc[UR4][R26.64+0x1800] ;  /* 0x001800041a047981 */ /* 0x000164000c1e1d00 */
[----:B0-----:R-:W0:Y:S02]  /*0dd0*/  LDC.64 R26, c[0x0][0x398] ;  /* 0x0000e600ff1a7b82 */ /* 0x001e240000000a00 */
[----:B0-----:R-:W-:-:S04]  /*0de0*/  IMAD.WIDE.U32 R26, R21, 0x8, R26 ;  /* 0x00000008151a7825 */ /* 0x001fc800078e001a */
[----:B------:R-:W-:Y:S01]  /*0df0*/  IMAD.WIDE.U32 R20, R20, 0x10, R26 ;  /* 0x0000001014147825 */ /* 0x000fe200078e001a */
[----:B---3--:R-:W-:-:S15]  /*0e00*/  DSETP.GT.AND P1, PT, R16, RZ, PT ;  /* 0x000000ff1000722a */ /* 0x008fde0003f24000 */
        /* <DEDUP_REMOVED lines=27> */
[----:B0-----:R-:W-:Y:S02]  /*0fc0*/  FSEL R0, R18, R24, P2 ;  /* 0x0000001812007208 */ /* 0x001fe40001000000 */
[----:B------:R-:W-:-:S03]  /*0fd0*/  FSEL R19, R19, R25, P2 ;  /* 0x0000001913137208 */ /* 0x000fc60001000000 */
[----:B------:R-:W-:-:S15]  /*0fe0*/  IMAD.MOV.U32 R18, RZ, RZ, R0 ;  /* 0x000000ffff127224 */ /* 0x000fde00078e0000 */
[----:B------:R-:W-:-:S15]  /*0ff0*/  NOP ;  /* 0x0000000000007918 */ /* 0x000fde0000000000 */
[----:B------:R-:W-:-:S15]  /*1000*/  NOP ;  /* 0x0000000000007918 */ /* 0x000fde0000000000 */
[----:B------:R-:W-:-:S12]  /*1010*/  NOP ;  /* 0x0000000000007918 */ /* 0x000fd80000000000 */
[----:B------:R-:W-:-:S15]  /*1020*/  DSETP.GT.AND P0, PT, R10, RZ, PT ;  /* 0x000000ff0a00722a */ /* 0x000fde0003f04000 */
[----:B------:R-:W-:-:S15]  /*1030*/  NOP ;  /* 0x0000000000007918 */ /* 0x000fde0000000000 */
[----:B------:R-:W-:-:S15]  /*1040*/  NOP ;  /* 0x0000000000007918 */ /* 0x000fde0000000000 */
[----:B------:R-:W-:-:S15]  /*1050*/  NOP ;  /* 0x0000000000007918 */ /* 0x000fde0000000000 */
[----:B------:R-:W-:-:S04]  /*1060*/  NOP ;  /* 0x0000000000007918 */ /* 0x000fc80000000000 */
[----:B------:R-:W0:Y:S02]  /*1070*/  DMUL R16, R10, UR6 ;  /* 0x000000060a107c28 */ /* 0x000e240008000000 */
[----:B0-----:R-:W-:Y:S02]  /*1080*/  FSEL R10, R10, R16, P0 ;  /* 0x000000100a0a7208 */ /* 0x001fe40000000000 */
[----:B------:R-:W-:-:S05]  /*1090*/  FSEL R11, R11, R17, P0 ;  /* 0x000000110b0b7208 */ /* 0x000fca0000000000 */
[----:B------:R-:W-:-:S15]  /*10a0*/  STG.E.128 desc[UR4][R20.64+0x800], R8 ;  /* 0x0008000814007986 */ /* 0x000fde000c101d04 */
[----:B------:R-:W-:-:S15]  /*10b0*/  NOP ;  /* 0x0000000000007918 */ /* 0x000fde0000000000 */
[----:B------:R-:W-:-:S15]  /*10c0*/  NOP ;  /* 0x0000000000007918 */ /* 0x000fde0000000000 */
[----:B------:R-:W-:-:S10]  /*10d0*/  NOP ;  /* 0x0000000000007918 */ /* 0x000fd40000000000 */
        /* <DEDUP_REMOVED lines=20> */
[----:B------:R-:W-:-:S05]  /*1220*/  IMAD.MOV.U32 R17, RZ, RZ, R3 ;  /* 0x000000ffff117224 */ /* 0x000fca00078e0003 */
[----:B------:R-:W-:-:S15]  /*1230*/  STG.E.128 desc[UR4][R20.64], R16 ;  /* 0x0000001014007986 */ /* 0x000fde000c101d04 */
[----:B------:R-:W-:-:S15]  /*1240*/  NOP ;  /* 0x0000000000007918 */ /* 0x000fde0000000000 */
[----:B------:R-:W-:-:S15]  /*1250*/  NOP ;  /* 0x0000000000007918 */ /* 0x000fde0000000000 */
[----:B------:R-:W-:-:S09]  /*1260*/  NOP ;  /* 0x0000000000007918 */ /* 0x000fd20000000000 */
        /* <DEDUP_REMOVED lines=20> */
[----:B------:R-:W-:Y:S01]  /*13b0*/  STG.E.128 desc[UR4][R20.64+0x1800], R4 ;  /* 0x0018000414007986 */ /* 0x000fe2000c101d04 */
[----:B------:R-:W-:Y:S05]  /*13c0*/  EXIT ;  /* 0x000000000000794d */ /* 0x000fea0003800000 */
.L_x_5640:
        /* <DEDUP_REMOVED lines=11> */
.L_x_5705:


//--------------------- .text._ZN2at6native29vectorized_elementwise_kernelILi4EZZZNS0_66_GLOBAL__N__d53a5ca4_28_ActivationLeakyReluKernel_cu_9e10b42f_310617leaky_relu_kernelERNS_18TensorIteratorBaseERKN3c106ScalarEENKUlvE_clEvENKUlvE_clEvEUldE_St5arrayIPcLm2EEEEviT0_T1_ --------------------------
	.section	.text._ZN2at6native29vectorized_elementwise_kernelILi4EZZZNS0_66_GLOBAL__N__d53a5ca4_28_ActivationLeakyReluKernel_cu_9e10b42f_310617leaky_relu_kernelERNS_18TensorIteratorBaseERKN3c106ScalarEENKUlvE_clEvENKUlvE_clEvEUldE_St5arrayIPcLm2EEEEviT0_T1_,"ax",@progbits
	.align	128
        .global         _ZN2at6native29vectorized_elementwise_kernelILi4EZZZNS0_66_GLOBAL__N__d53a5ca4_28_ActivationLeakyReluKernel_cu_9e10b42f_310617leaky_relu_kernelERNS_18TensorIteratorBaseERKN3c106ScalarEENKUlvE_clEvENKUlvE_clEvEUldE_St5arrayIPcLm2EEEEviT0_T1_
        .type           _ZN2at6native29vectorized_elementwise_kernelILi4EZZZNS0_66_GLOBAL__N__d53a5ca4_28_ActivationLeakyReluKernel_cu_9e10b42f_310617leaky_relu_kernelERNS_18TensorIteratorBaseERKN3c106ScalarEENKUlvE_clEvENKUlvE_clEvEUldE_St5arrayIPcLm2EEEEviT0_T1_,@function
        .size           _ZN2at6native29vectorized_elementwise_kernelILi4EZZZNS0_66_GLOBAL__N__d53a5ca4_28_ActivationLeakyReluKernel_cu_9e10b42f_310617leaky_relu_kernelERNS_18TensorIteratorBaseERKN3c106ScalarEENKUlvE_clEvENKUlvE_clEvEUldE_St5arrayIPcLm2EEEEviT0_T1_,(.L_x_5706 - _ZN2at6native29vectorized_elementwise_kernelILi4EZZZNS0_66_GLOBAL__N__d53a5ca4_28_ActivationLeakyReluKernel_cu_9e10b42f_310617leaky_relu_kernelERNS_18TensorIteratorBaseERKN3c106ScalarEENKUlvE_clEvENKUlvE_clEvEUldE_St5arrayIPcLm2EEEEviT0_T1_)
        .other          _ZN2at6native29vectorized_elementwise_kernelILi4EZZZNS0_66_GLOBAL__N__d53a5ca4_28_ActivationLeakyReluKernel_cu_9e10b42f_310617leaky_relu_kernelERNS_18TensorIteratorBaseERKN3c106ScalarEENKUlvE_clEvENKUlvE_clEvEUldE_St5arrayIPcLm2EEEEviT0_T1_,@"STO_CUDA_ENTRY STV_DEFAULT"
_ZN2at6native29vectorized_elementwise_kernelILi4EZZZNS0_66_GLOBAL__N__d53a5ca4_28_ActivationLeakyReluKernel_cu_9e10b42f_310617leaky_relu_kernelERNS_18TensorIteratorBaseERKN3c106ScalarEENKUlvE_clEvENKUlvE_clEvEUldE_St5arrayIPcLm2EEEEviT0_T1_:
.text._ZN2at6native29vectorized_elementwise_kernelILi4EZZZNS0_66_GLOBAL__N__d53a5ca4_28_ActivationLeakyReluKernel_cu_9e10b42f_310617leaky_relu_kernelERNS_18TensorIteratorBaseERKN3c106ScalarEENKUlvE_clEvENKUlvE_clEvEUldE_St5arrayIPcLm2EEEEviT0_T1_:
        /* <DEDUP_REMOVED lines=32> */
[----:B------:R-:W-:Y:S01]  /*0200*/  @!P2 IADD3 R5, PT, PT, R5, 0x80, RZ ;  /* 0x000000800505a810 */ /* 0x000fe20007ffe0ff */
[----:B--2---:R-:W-:Y:S01]  /*0210*/  @!P5 IMAD.WIDE.U32 R14, R11, 0x8, R14 ;  /* 0x000000080b0ed825 */ /* 0x004fe200078e000e */
[----:B------:R-:W2:Y:S02]  /*0220*/  @!P2 LDC.64 R22, c[0x0][0x3a0] ;  /* 0x0000e800ff16ab82 */ /* 0x000ea40000000a00 */
[----:B------:R-:W-:-:S13]  /*0230*/  ISETP.GE.U32.AND P1, PT, R5, R0, PT ;  /* 0x000000000500720c */ /* 0x000fda0003f26070 */
[----:B------:R-:W-:Y:S01]  /*0240*/  @!P1 IMAD.IADD R29, R20, 0x1, R5 ;  /* 0x00000001141d9824 */ /* 0x000fe200078e0205 */
[----:B------:R-:W-:Y:S01]  /*0250*/  CS2R R10, SRZ ;  /* 0x00000000000a7805 */ /* 0x000fe2000001ff00 */
[----:B------:R-:W-:Y:S01]  /*0260*/  @!P1 VIADD R5, R5, 0x80 ;  /* 0x0000008005059836 */ /* 0x000fe20000000000 */
[----:B0-----:R-:W0:Y:S04]  /*0270*/  @!P1 LDC.64 R8, c[0x0][0x3a0] ;  /* 0x0000e800ff089b82 */ /* 0x001e280000000a00 */
[----:B------:R-:W-:Y:S01]  /*0280*/  ISETP.GE.U32.AND P0, PT, R5, R0, PT ;  /* 0x000000000500720c */ /* 0x000fe20003f06070 */
[----:B------:R1:W3:-:S12]  /*0290*/  @!P5 LDG.E.64 R10, desc[UR4][R14.64] ;  /* 0x000000040e0ad981 */ /* 0x0002d8000c1e1b00 */
[----:B------:R-:W-:Y:S01]  /*02a0*/  @!P0 IMAD.IADD R21, R20, 0x1, R5 ;  /* 0x0000000114158824 */ /* 0x000fe200078e0205 */
[----:B------:R-:W2:Y:S01]  /*02b0*/  @!P0 LDC.64 R12, c[0x0][0x3a0] ;  /* 0x0000e800ff0c8b82 */ /* 0x000ea20000000a00 */
[----:B------:R-:W-:-:S05]  /*02c0*/  @!P0 VIADD R5, R5, 0x80 ;  /* 0x0000008005058836 */ /* 0x000fca0000000000 */
[----:B------:R-:W-:Y:S01]  /*02d0*/  ISETP.GE.U32.AND P6, PT, R5, R0, PT ;  /* 0x000000000500720c */ /* 0x000fe20003fc6070 */
[----:B----4-:R-:W-:Y:S01]  /*02e0*/  @!P4 IMAD.WIDE.U32 R24, R17, 0x8, R24 ;  /* 0x000000081118c825 */ /* 0x010fe200078e0018 */
[----:B------:R-:W-:-:S03]  /*02f0*/  CS2R R16, SRZ ;  /* 0x0000000000107805 */ /* 0x000fc6000001ff00 */
[----:B-----5:R-:W-:-:S03]  /*0300*/  @!P3 IMAD.WIDE.U32 R18, R2, 0x8, R18 ;  /* 0x000000080212b825 */ /* 0x020fc600078e0012 */
[----:B------:R4:W5:Y:S05]  /*0310*/  @!P4 LDG.E.64 R16, desc[UR4][R24.64] ;  /* 0x000000041810c981 */ /* 0x00096a000c1e1b00 */
[----:B-1----:R-:W1:Y:S01]  /*0320*/  @!P6 LDC.64 R14, c[0x0][0x3a0] ;  /* 0x0000e800ff0eeb82 */ /* 0x002e620000000a00 */
[----:B0-----:R-:W-:Y:S01]  /*0330*/  @!P1 IMAD.WIDE.U32 R28, R29, 0x8, R8 ;  /* 0x000000081d1c9825 */ /* 0x001fe200078e0008 */
[----:B----4-:R-:W-:Y:S02]  /*0340*/  CS2R R24, SRZ ;  /* 0x0000000000187805 */ /* 0x010fe4000001ff00 */
[----:B------:R-:W-:Y:S01]  /*0350*/  CS2R R8, SRZ ;  /* 0x0000000000087805 */ /* 0x000fe2000001ff00 */
[----:B------:R-:W-:Y:S01]  /*0360*/  @!P6 IMAD.IADD R2, R20, 0x1, R5 ;  /* 0x000000011402e824 */ /* 0x000fe200078e0205 */
[----:B------:R-:W-:Y:S01]  /*0370*/  CS2R R4, SRZ ;  /* 0x0000000000047805 */ /* 0x000fe2000001ff00 */
[----:B--2---:R-:W-:Y:S01]  /*0380*/  @!P2 IMAD.WIDE.U32 R22, R27, 0x8, R22 ;  /* 0x000000081b16a825 */ /* 0x004fe200078e0016 */
[----:B------:R-:W-:Y:S01]  /*0390*/  CS2R R26, SRZ ;  /* 0x00000000001a7805 */ /* 0x000fe2000001ff00 */
[----:B------:R0:W2:Y:S02]  /*03a0*/  @!P3 LDG.E.64 R24, desc[UR4][R18.64] ;  /* 0x000000041218b981 */ /* 0x0000a4000c1e1b00 */
[----:B------:R-:W-:-:S02]  /*03b0*/  @!P0 IMAD.WIDE.U32 R12, R21, 0x8, R12 ;  /* 0x00000008150c8825 */ /* 0x000fc400078e000c */
[----:B------:R-:W4:Y:S04]  /*03c0*/  @!P1 LDG.E.64 R8, desc[UR4][R28.64] ;  /* 0x000000041c089981 */ /* 0x000f28000c1e1b00 */
[----:B------:R-:W4:Y:S01]  /*03d0*/  @!P2 LDG.E.64 R26, desc[UR4][R22.64] ;  /* 0x00000004161aa981 */ /* 0x000f22000c1e1b00 */
[----:B0-----:R-:W-:-:S03]  /*03e0*/  CS2R R18, SRZ ;  /* 0x0000000000127805 */ /* 0x001fc6000001ff00 */
[----:B------:R0:W4:Y:S01]  /*03f0*/  @!P0 LDG.E.64 R4, desc[UR4][R12.64] ;  /* 0x000000040c048981 */ /* 0x000122000c1e1b00 */
[----:B-1----:R-:W-:-:S05]  /*0400*/  @!P6 IMAD.WIDE.U32 R14, R2, 0x8, R14 ;  /* 0x00000008020ee825 */ /* 0x002fca00078e000e */
[----:B------:R1:W4:Y:S01]  /*0410*/  @!P6 LDG.E.64 R18, desc[UR4][R14.64] ;  /* 0x000000040e12e981 */ /* 0x000322000c1e1b00 */
[----:B------:R-:W-:Y:S04]  /*0420*/  BSSY.RECONVERGENT B0, `(.L_x_5642) ;  /* 0x0000089000007945 */ /* 0x000fe80003800200 */
[----:B------:R-:W-:Y:S01]  /*0430*/  BSSY.RELIABLE B1, `(.L_x_5643) ;  /* 0x0000081000017945 */ /* 0x000fe20003800100 */
        /* <DEDUP_REMOVED lines=10> */
[----:B0-----:R-:W0:Y:S02]  /*04e0*/  DMUL R12, R10, UR6 ;  /* 0x000000060a0c7c28 */ /* 0x001e240008000000 */
        /* <DEDUP_REMOVED lines=12> */
[----:B-----5:R-:W-:-:S15]  /*05b0*/  DSETP.GT.AND P1, PT, R16, RZ, PT ;  /* 0x000000ff1000722a */ /* 0x020fde0003f24000 */
[----:B------:R-:W-:-:S15]  /*05c0*/  NOP ;  /* 0x0000000000007918 */ /* 0x000fde0000000000 */
[----:B------:R-:W-:-:S15]  /*05d0*/  NOP ;  /* 0x0000000000007918 */ /* 0x000fde0000000000 */
[----:B------:R-:W-:-:S15]  /*05e0*/  NOP ;  /* 0x0000000000007918 */ /* 0x000fde0000000000 */
[----:B------:R-:W-:-:S04]  /*05f0*/  NOP ;  /* 0x0000000000007918 */ /* 0x000fc80000000000 */
[----:B-1----:R-:W0:Y:S02]  /*0600*/  DMUL R14, R16, UR6 ;  /* 0x00000006100e7c28 */ /* 0x002e240008000000 */
[----:B0-----:R-:W-:Y:S02]  /*0610*/  FSEL R14, R16, R14, P1 ;  /* 0x0000000e100e7208 */ /* 0x001fe40000800000 */
[----:B------:R-:W-:-:S15]  /*0620*/  FSEL R15, R17, R15, P1 ;  /* 0x0000000f110f7208 */ /* 0x000fde0000800000 */
        /* <DEDUP_REMOVED lines=64> */
[----:B------:R-:W-:Y:S01]  /*0a30*/  IADD3 R19, PT, PT, R20, R3, RZ ;  /* 0x0000000314137210 */ /* 0x000fe20007ffe0ff */
[----:B------:R-:W-:-:S04]  /*0a40*/  VIADD R3, R3, 0x80 ;  /* 0x0000008003037836 */ /* 0x000fc80000000000 */
[----:B0-----:R-:W-:-:S05]  /*0a50*/  IMAD.WIDE.U32 R6, R19, 0x8, R6 ;  /* 0x0000000813067825 */ /* 0x001fca00078e0006 */
[----:B------:R0:W-:Y:S02]  /*0a60*/  STG.E.64 desc[UR4][R6.64], R10 ;  /* 0x0000000a06007986 */ /* 0x0001e4000c101b04 */
.L_x_5644:
[----:B------:R-:W-:-:S13]  /*0a70*/  ISETP.GE.U32.AND P0, PT, R3, R0, PT ;  /* 0x000000000300720c */ /* 0x000fda0003f06070 */
[----:B------:R-:W-:Y:S05]  /*0a80*/  @P0 BRA `(.L_x_5646) ;  /* 0x0000000000300947 */ /* 0x000fea0003800000 */
[----:B0-----:R-:W0:Y:S01]  /*0a90*/  LDC.64 R6, c[0x0][0x398] ;  /* 0x0000e600ff067b82 */ /* 0x001e220000000a00 */
[----:B------:R-:W-:Y:S02]  /*0aa0*/  IMAD.IADD R11, R20, 0x1, R3 ;  /* 0x00000001140b7824 */ /* 0x000fe400078e0203 */
[----:B------:R-:W-:Y:S02]  /*0ab0*/  VIADD R3, R3, 0x80 ;  /* 0x0000008003037836 */ /* 0x000fe40000000000 */
[----:B0-----:R-:W-:-:S05]  /*0ac0*/  IMAD.WIDE.U32 R6, R11, 0x8, R6 ;  /* 0x000000080b067825 */ /* 0x001fca00078e0006 */
[----:B------:R1:W-:Y:S02]  /*0ad0*/  STG.E.64 desc[UR4][R6.64], R14 ;  /* 0x0000000e06007986 */ /* 0x0003e4000c101b04 */
.L_x_5645:
[----:B------:R-:W-:-:S13]  /*0ae0*/  ISETP.GE.U32.AND P0, PT, R3, R0, PT ;  /* 0x000000000300720c */ /* 0x000fda0003f06070 */
[----:B------:R-:W-:Y:S05]  /*0af0*/  @P0 BRA `(.L_x_5647) ;  /* 0x0000000000300947 */ /* 0x000fea0003800000 */
[----:B01----:R-:W0:Y:S01]  /*0b00*/  LDC.64 R6, c[0x0][0x398] ;  /* 0x0000e600ff067b82 */ /* 0x003e220000000a00 */
[----:B------:R-:W-:Y:S02]  /*0b10*/  IMAD.IADD R11, R20, 0x1, R3 ;  /* 0x00000001140b7824 */ /* 0x000fe400078e0203 */
[----:B------:R-:W-:Y:S02]  /*0b20*/  VIADD R3, R3, 0x80 ;  /* 0x0000008003037836 */ /* 0x000fe40000000000 */
[----:B0-----:R-:W-:-:S05]  /*0b30*/  IMAD.WIDE.U32 R6, R11, 0x8, R6 ;  /* 0x000000080b067825 */ /* 0x001fca00078e0006 */
[----:B------:R1:W-:Y:S02]  /*0b40*/  STG.E.64 desc[UR4][R6.64], R22 ;  /* 0x0000001606007986 */ /* 0x0003e4000c101b04 */
.L_x_5646:
[----:B------:R-:W-:-:S13]  /*0b50*/  ISETP.GE.U32.AND P0, PT, R3, R0, PT ;  /* 0x000000000300720c */ /* 0x000fda0003f06070 */
[----:B------:R-:W-:Y:S05]  /*0b60*/  @P0 BRA `(.L_x_5648) ;  /* 0x0000000000340947 */ /* 0x000fea0003800000 */
[----:B01----:R-:W0:Y:S01]  /*0b70*/  LDC.64 R6, c[0x0][0x398] ;  /* 0x0000e600ff067b82 */ /* 0x003e220000000a00 */
[----:B------:R-:W-:Y:S02]  /*0b80*/  IMAD.IADD R11, R20, 0x1, R3 ;  /* 0x00000001140b7824 */ /* 0x000fe400078e0203 */
[----:B------:R-:W-:Y:S02]  /*0b90*/  VIADD R3, R3, 0x80 ;  /* 0x0000008003037836 */ /* 0x000fe40000000000 */
[----:B0-----:R-:W-:-:S05]  /*0ba0*/  IMAD.WIDE.U32 R6, R11, 0x8, R6 ;  /* 0x000000080b067825 */ /* 0x001fca00078e0006 */
[----:B------:R2:W-:Y:S02]  /*0bb0*/  STG.E.64 desc[UR4][R6.64], R12 ;  /* 0x0000000c06007986 */ /* 0x0005e4000c101b04 */
.L_x_5647:
[----:B------:R-:W-:-:S13]  /*0bc0*/  ISETP.GE.U32.AND P0, PT, R3, R0, PT ;  /* 0x000000000300720c */ /* 0x000fda0003f06070 */
[----:B------:R-:W-:Y:S05]  /*0bd0*/  @P0 BREAK.RELIABLE B1 ;  /* 0x0000000000010942 */ /* 0x000fea0003800100 */
[----:B------:R-:W-:Y:S05]  /*0be0*/  @P0 BRA `(.L_x_5649) ;  /* 0x0000000000300947 */ /* 0x000fea0003800000 */
[----:B012---:R-:W0:Y:S01]  /*0bf0*/  LDC.64 R6, c[0x0][0x398] ;  /* 0x0000e600ff067b82 */ /* 0x007e220000000a00 */
[----:B------:R-:W-:Y:S01]  /*0c00*/  IMAD.IADD R11, R20, 0x1, R3 ;  /* 0x00000001140b7824 */ /* 0x000fe200078e0203 */
[----:B------:R-:W-:-:S03]  /*0c10*/  IADD3 R3, PT, PT, R3, 0x80, RZ ;  /* 0x0000008003037810 */ /* 0x000fc60007ffe0ff */
[----:B0-----:R-:W-:-:S05]  /*0c20*/  IMAD.WIDE.U32 R6, R11, 0x8, R6 ;  /* 0x000000080b067825 */ /* 0x001fca00078e0006 */
[----:B------:R2:W-:Y:S02]  /*0c30*/  STG.E.64 desc[UR4][R6.64], R8 ;  /* 0x0000000806007986 */ /* 0x0005e4000c101b04 */
.L_x_5648:
[----:B------:R-:W-:Y:S05]  /*0c40*/  BSYNC.RELIABLE B1 ;  /* 0x0000000000017941 */ /* 0x000fea0003800100 */
.L_x_5643:
[----:B------:R-:W-:-:S13]  /*0c50*/  ISETP.GE.U32.AND P0, PT, R3, R0, PT ;  /* 0x000000000300720c */ /* 0x000fda0003f06070 */
[----:B012---:R-:W0:Y:S01]  /*0c60*/  @!P0 LDC.64 R6, c[0x0][0x398] ;  /* 0x0000e600ff068b82 */ /* 0x007e220000000a00 */
[----:B------:R-:W-:Y:S02]  /*0c70*/  @!P0 IMAD.IADD R9, R20, 0x1, R3 ;  /* 0x0000000114098824 */ /* 0x000fe400078e0203 */
[----:B------:R-:W-:Y:S02]  /*0c80*/  @!P0 VIADD R3, R3, 0x80 ;  /* 0x0000008003038836 */ /* 0x000fe40000000000 */
[----:B0-----:R-:W-:-:S05]  /*0c90*/  @!P0 IMAD.WIDE.U32 R6, R9, 0x8, R6 ;  /* 0x0000000809068825 */ /* 0x001fca00078e0006 */
[----:B------:R3:W-:Y:S02]  /*0ca0*/  @!P0 STG.E.64 desc[UR4][R6.64], R4 ;  /* 0x0000000406008986 */ /* 0x0007e4000c101b04 */
.L_x_5649:
[----:B------:R-:W-:Y:S05]  /*0cb0*/  BSYNC.RECONVERGENT B0 ;  /* 0x0000000000007941 */ /* 0x000fea0003800200 */
.L_x_5642:
[----:B------:R-:W-:Y:S05]  /*0cc0*/  WARPSYNC.ALL ;  /* 0x0000000000007948 */ /* 0x000fea0003800000 */
[----:B------:R-:W-:-:S13]  /*0cd0*/  ISETP.GE.U32.AND P0, PT, R3, R0, PT ;  /* 0x000000000300720c */ /* 0x000fda0003f06070 */
[----:B------:R-:W-:Y:S05]  /*0ce0*/  @P0 EXIT ;  /* 0x000000000000094d */ /* 0x000fea0003800000 */
[----:B---3--:R-:W3:Y:S01]  /*0cf0*/  LDC.64 R4, c[0x0][0x398] ;  /* 0x0000e600ff047b82 */ /* 0x008ee20000000a00 */
[----:B------:R-:W-:-:S04]  /*0d00*/  IMAD.IADD R3, R20, 0x1, R3 ;  /* 0x0000000114037824 */ /* 0x000fc800078e0203 */
[----:B---3--:R-:W-:-:S05]  /*0d10*/  IMAD.WIDE.U32 R2, R3, 0x8, R4 ;  /* 0x0000000803027825 */ /* 0x008fca00078e0004 */
[----:B------:R-:W-:Y:S01]  /*0d20*/  STG.E.64 desc[UR4][R2.64], R16 ;  /* 0x0000001002007986 */ /* 0x000fe2000c101b04 */
[----:B------:R-:W-:Y:S05]  /*0d30*/  EXIT ;  /* 0x000000000000794d */ /* 0x000fea0003800000 */
.L_x_5641:
[----:B------:R-:W0:Y:S01]  /*0d40*/  S2R R22, SR_TID.X ;  /* 0x0000000000167919 */ /* 0x000e220000002100 */
[----:B------:R-:W1:Y:S01]  /*0d50*/  LDC.64 R2, c[0x0][0x3a0] ;  /* 0x0000e800ff027b82 */ /* 0x000e620000000a00 */
[----:B------:R-:W2:Y:S01]  /*0d60*/  LDCU.64 UR6, c[0x0][0x388] ;  /* 0x00007100ff0677ac */ /* 0x000ea20008000a00 */
[----:B-1----:R-:W-:-:S04]  /*0d70*/  IMAD.WIDE.U32 R2, R20, 0x8, R2 ;  /* 0x0000000814027825 */ /* 0x002fc800078e0002 */
[----:B0-----:R-:W-:-:S05]  /*0d80*/  IMAD.WIDE.U32 R4, R22, 0x20, R2 ;  /* 0x0000002016047825 */ /* 0x001fca00078e0002 */
[----:B------:R-:W3:Y:S04]  /*0d90*/  LDG.E.ENL2.256 R12, R16, desc[UR4][R4.64] ;  /* 0xfe0000040410797e */ /* 0x000ee8000812190c */
[----:B------:R-:W4:Y:S01]  /*0da0*/  LDG.E.ENL2.256 R4, R8, desc[UR4][R4.64+0x1000] ;  /* 0xfe0080040408797e */ /* 0x000f220008121904 */
        /* <DEDUP_REMOVED lines=29> */
[----:B------:R-:W-:Y:S02]  /*0f80*/  FSEL R19, R15, R29, P0 ;  /* 0x0000001d0f137208 */ /* 0x000fe40000000000 */
[----:B------:R-:W0:Y:S01]  /*0f90*/  LDC.64 R28, c[0x0][0x398] ;  /* 0x0000e600ff1c7b82 */ /* 0x000e220000000a00 */
[----:B------:R-:W-:Y:S02]  /*0fa0*/  IMAD.MOV.U32 R18, RZ, RZ, R12 ;  /* 0x000000ffff127224 */ /* 0x000fe400078e000c */
[----:B0-----:R-:W-:-:S04]  /*0fb0*/  IMAD.WIDE.U32 R20, R20, 0x8, R28 ;  /* 0x0000000814147825 */ /* 0x001fc800078e001c */
[----:B------:R-:W-:-:S15]  /*0fc0*/  IMAD.WIDE.U32 R22, R22, 0x20, R20 ;  /* 0x0000002016167825 */ /* 0x000fde00078e0014 */
[----:B------:R-:W-:-:S15]  /*0fd0*/  NOP ;  /* 0x0000000000007918 */ /* 0x000fde0000000000 */
[----:B------:R-:W-:-:S15]  /*0fe0*/  NOP ;  /* 0x0000000000007918 */ /* 0x000fde0000000000 */
[----:B------:R-:W-:-:S06]  /*0ff0*/  NOP ;  /* 0x0000000000007918 */ /* 0x000fcc0000000000 */
        /* <DEDUP_REMOVED lines=20> */
[----:B------:R-:W-:Y:S01]  /*1140*/  IMAD.MOV.U32 R5, RZ, RZ, R17 ;  /* 0x000000ffff057224 */ /* 0x000fe200078e0011 */
[----:B------:R-:W-:Y:S01]  /*1150*/  MOV R16, R0 ;  /* 0x0000000000107202 */ /* 0x000fe20000000f00 */
        /* <DEDUP_REMOVED lines=14> */
[----:B------:R0:W-:Y:S02]  /*1240*/  STG.E.ENL2.256 desc[UR4][R22.64], R4, R16 ;  /* 0xf80000041610797f */ /* 0x0001e4000f121804 */
[----:B0-----:R-:W-:Y:S02]  /*1250*/  IMAD.MOV.U32 R4, RZ, RZ, R14 ;  /* 0x000000ffff047224 */ /* 0x001fe400078e000e */
[----:B------:R-:W-:Y:S02]  /*1260*/  IMAD.MOV.U32 R5, RZ, RZ, R15 ;  /* 0x000000ffff057224 */ /* 0x000fe400078e000f */
[----:B------:R-:W-:Y:S02]  /*1270*/  IMAD.MOV.U32 R6, RZ, RZ, R20 ;  /* 0x000000ffff067224 */ /* 0x000fe400078e0014 */
[----:B------:R-:W-:-:S15]  /*1280*/  IMAD.MOV.U32 R7, RZ, RZ, R21 ;  /* 0x000000ffff077224 */ /* 0x000fde00078e0015 */
[----:B------:R-:W-:-:S15]  /*1290*/  NOP ;  /* 0x0000000000007918 */ /* 0x000fde0000000000 */
[----:B------:R-:W-:-:S15]  /*12a0*/  NOP ;  /* 0x0000000000007918 */ /* 0x000fde0000000000 */
[----:B------:R-:W-:-:S01]  /*12b0*/  NOP ;  /* 0x0000000000007918 */ /* 0x000fc20000000000 */
        /* <DEDUP_REMOVED lines=18> */
[----:B------:R-:W-:-:S05]  /*13e0*/  FSEL R11, R11, R25, P4 ;  /* 0x000000190b0b7208 */ /* 0x000fca0002000000 */
[----:B------:R-:W-:Y:S01]  /*13f0*/  STG.E.ENL2.256 desc[UR4][R22.64+0x1000], R8, R4 ;  /* 0xf80080081604797f */ /* 0x000fe2000f121804 */
[----:B------:R-:W-:Y:S05]  /*1400*/  EXIT ;  /* 0x000000000000794d */ /* 0x000fea0003800000 */
.L_x_5650:
        /* <DEDUP_REMOVED lines=15> */
.L_x_5706:


//--------------------- .text._ZN2at6native29vectorized_elementwise_kernelILi8EZZZNS0_66_GLOBAL__N__d53a5ca4_28_ActivationLeakyReluKernel_cu_9e10b42f_310617leaky_relu_kernelERNS_18TensorIteratorBaseERKN3c106ScalarEENKUlvE_clEvENKUlvE_clEvEUldE_St5arrayIPcLm2EEEEviT0_T1_ --------------------------
	.section	.text._ZN2at6native29vectorized_elementwise_kernelILi8EZZZNS0_66_GLOBAL__N__d53a5ca4_28_ActivationLeakyReluKernel_cu_9e10b42f_310617leaky_relu_kernelERNS_18TensorIteratorBaseERKN3c106ScalarEENKUlvE_clEvENKUlvE_clEvEUldE_St5arrayIPcLm2EEEEviT0_T1_,"ax",@progbits
	.align	128
        .global         _ZN2at6native29vectorized_elementwise_kernelILi8EZZZNS0_66_GLOBAL__N__d53a5ca4_28_ActivationLeakyReluKernel_cu_9e10b42f_310617leaky_relu_kernelERNS_18TensorIteratorBaseERKN3c106ScalarEENKUlvE_clEvENKUlvE_clEvEUldE_St5arrayIPcLm2EEEEviT0_T1_
        .type           _ZN2at6native29vectorized_elementwise_kernelILi8EZZZNS0_66_GLOBAL__N__d53a5ca4_28_ActivationLeakyReluKernel_cu_9e10b42f_310617leaky_relu_kernelERNS_18TensorIteratorBaseERKN3c106ScalarEENKUlvE_clEvENKUlvE_clEvEUldE_St5arrayIPcLm2EEEEviT0_T1_,@function
        .size           _ZN2at6native29vectorized_elementwise_kernelILi8EZZZNS0_66_GLOBAL__N__d53a5ca4_28_ActivationLeakyReluKernel_cu_9e10b42f_310617leaky_relu_kernelERNS_18TensorIteratorBaseERKN3c106ScalarEENKUlvE_clEvENKUlvE_clEvEUldE_St5arrayIPcLm2EEEEviT0_T1_,(.L_x_5707 - _ZN2at6native29vectorized_elementwise_kernelILi8EZZZNS0_66_GLOBAL__N__d53a5ca4_28_ActivationLeakyReluKernel_cu_9e10b42f_310617leaky_relu_kernelERNS_18TensorIteratorBaseERKN3c106ScalarEENKUlvE_clEvENKUlvE_clEvEUldE_St5arrayIPcLm2EEEEviT0_T1_)
        .other          _ZN2at6native29vectorized_elementwise_kernelILi8EZZZNS0_66_GLOBAL__N__d53a5ca4_28_ActivationLeakyReluKernel_cu_9e10b42f_310617leaky_relu_kernelERNS_18TensorIteratorBaseERKN3c106ScalarEENKUlvE_clEvENKUlvE_clEvEUldE_St5arrayIPcLm2EEEEviT0_T1_,@"STO_CUDA_ENTRY STV_DEFAULT"
_ZN2at6native29vectorized_elementwise_kernelILi8EZZZNS0_66_GLOBAL__N__d53a5ca4_28_ActivationLeakyReluKernel_cu_9e10b42f_310617leaky_relu_kernelERNS_18TensorIteratorBaseERKN3c106ScalarEENKUlvE_clEvENKUlvE_clEvEUldE_St5arrayIPcLm2EEEEviT0_T1_:
.text._ZN2at6native29vectorized_elementwise_kernelILi8EZZZNS0_66_GLOBAL__N__d53a5ca4_28_ActivationLeakyReluKernel_cu_9e10b42f_310617leaky_relu_kernelERNS_18TensorIteratorBaseERKN3c106ScalarEENKUlvE_clEvENKUlvE_clEvEUldE_St5arrayIPcLm2EEEEviT0_T1_:
[----:B------:R-:W-:Y:S01]  /*0000*/  LDC R1, c[0x0][0x37c] ;  /* 0x0000df00ff017b82 */ /* 0x000fe20000000800 */
[----:B------:R-:W-:Y:S05]  /*0010*/  EXIT ;  /* 0x000000000000794d */ /* 0x000fea0003800000 */
.L_x_5651:
        /* <DEDUP_REMOVED lines=14> */
.L_x_5707:


//--------------------- .nv.global.init           --------------------------
	.section	.nv.global.init,"aw",@progbits
.nv.global.init:
	.type		$str$6,@object
	.size		$str$6,(__unnamed_1 - $str$6)
$str$6:
        /*0000*/ 	.byte	0x66, 0x61, 0x6c, 0x73, 0x65, 0x00
	.type		__unnamed_1,@object
	.size		__unnamed_1,(__unnamed_5 - __unnamed_1)
__unnamed_1:
        /*0006*/ 	.byte	0x66, 0x65, 0x74, 0x63, 0x68, 0x5f, 0x61, 0x6e, 0x64, 0x5f, 0x63, 0x61, 0x73, 0x74, 0x00
	.type		__unnamed_5,@object
	.size		__unnamed_5,(__unnamed_3 - __unnamed_5)
__unnamed_5:
        /*0015*/ 	.byte	0x66, 0x65, 0x74, 0x63, 0x68, 0x5f, 0x61, 0x6e, 0x64, 0x5f, 0x63, 0x61, 0x73, 0x74, 0x00
	.type		__unnamed_3,@object
	.size		__unnamed_3,(__unnamed_7 - __unnamed_3)
__unnamed_3:
        /*0024*/ 	.byte	0x66, 0x65, 0x74, 0x63, 0x68, 0x5f, 0x61, 0x6e, 0x64, 0x5f, 0x63, 0x61, 0x73, 0x74, 0x00
	.type		__unnamed_7,@object
	.size		__unnamed_7,(__unnamed_2 - __unnamed_7)
__unnamed_7:
        /*0033*/ 	.byte	0x66, 0x65, 0x74, 0x63, 0x68, 0x5f, 0x61, 0x6e, 0x64, 0x5f, 0x63, 0x61, 0x73, 0x74, 0x00
	.type		__unnamed_2,@object
	.size		__unnamed_2,(__unnamed_6 - __unnamed_2)
__unnamed_2:
        /*0042*/ 	.byte	0x63, 0x61, 0x73, 0x74, 0x5f, 0x61, 0x6e, 0x64, 0x5f, 0x73, 0x74, 0x6f, 0x72, 0x65, 0x00
	.type		__unnamed_6,@object
	.size		__unnamed_6,(__unnamed_4 - __unnamed_6)
__unnamed_6:
        /*0051*/ 	.byte	0x63, 0x61, 0x73, 0x74, 0x5f, 0x61, 0x6e, 0x64, 0x5f, 0x73, 0x74, 0x6f, 0x72, 0x65, 0x00
	.type		__unnamed_4,@object
	.size		__unnamed_4,(__unnamed_8 - __unnamed_4)
__unnamed_4:
        /*0060*/ 	.byte	0x63, 0x61, 0x73, 0x74, 0x5f, 0x61, 0x6e, 0x64, 0x5f, 0x73, 0x74, 0x6f, 0x72, 0x65, 0x00
	.type		__unnamed_8,@object
	.size		__unnamed_8,($str$7 - __unnamed_8)
__unnamed_8:
        /*006f*/ 	.byte	0x63, 0x61, 0x73, 0x74, 0x5f, 0x61, 0x6e, 0x64, 0x5f, 0x73, 0x74, 0x6f, 0x72, 0x65, 0x00
	.type		$str$7,@object
	.size		$str$7,(.L_37 - $str$7)
$str$7:
        /*007e*/ 	.byte	0x2f, 0x72, 0x6f, 0x6f, 0x74, 0x2f, 0x2e, 0x70, 0x79, 0x65, 0x6e, 0x76, 0x2f, 0x76, 0x65, 0x72
        /*008e*/ 	.byte	0x73, 0x69, 0x6f, 0x6e, 0x73, 0x2f, 0x33, 0x2e, 0x31, 0x33, 0x2e, 0x31, 0x32, 0x2f, 0x6c, 0x69
        /*009e*/ 	.byte	0x62, 0x2f, 0x70, 0x79, 0x74, 0x68, 0x6f, 0x6e, 0x33, 0x2e, 0x31, 0x33, 0x2f, 0x73, 0x69, 0x74
        /*00ae*/ 	.byte	0x65, 0x2d, 0x70, 0x61, 0x63, 0x6b, 0x61, 0x67, 0x65, 0x73, 0x2f, 0x74, 0x6f, 0x72, 0x63, 0x68
        /*00be*/ 	.byte	0x2f, 0x69, 0x6e, 0x63, 0x6c, 0x75, 0x64, 0x65, 0x2f, 0x63, 0x31, 0x30, 0x2f, 0x63, 0x6f, 0x72
        /*00ce*/ 	.byte	0x65, 0x2f, 0x44, 0x79, 0x6e, 0x61, 0x6d, 0x69, 0x63, 0x43, 0x61, 0x73, 0x74, 0x2e, 0x68, 0x00
.L_37:


//--------------------- .nv.shared.reserved.0     --------------------------
	.section	.nv.shared.reserved.0,"aw",@nobits
	.weak		__nv_reservedSMEM_offset_0_alias
	.size		__nv_reservedSMEM_offset_0_alias, 0, 64
	.other		__nv_reservedSMEM_offset_0_alias,@"STO_CUDA_RESERVED_SHARED STV_DEFAULT"
__nv_reservedSMEM_offset_0_alias:
	.zero		0
	.zero		64


//--------------------- .nv.global                --------------------------
	.section	.nv.global,"aw",@nobits
.nv.global:
	.type		_ZN64_INTERNAL_d53a5ca4_28_ActivationLeakyReluKernel_cu_9e10b42f_31064cuda3std3__48in_placeE,@object
	.size		_ZN64_INTERNAL_d53a5ca4_28_ActivationLeakyReluKernel_cu_9e10b42f_31064cuda3std3__48in_placeE,(_ZN64_INTERNAL_d53a5ca4_28_ActivationLeakyReluKernel_cu_9e10b42f_31064cuda3std6ranges3__45__cpo8distanceE - _ZN64_INTERNAL_d53a5ca4_28_ActivationLeakyReluKernel_cu_9e10b42f_31064cuda3std3__48in_placeE)
_ZN64_INTERNAL_d53a5ca4_28_ActivationLeakyReluKernel_cu_9e10b42f_31064cuda3std3__48in_placeE:
	.zero		1
	.type		_ZN64_INTERNAL_d53a5ca4_28_ActivationLeakyReluKernel_cu_9e10b42f_31064cuda3std6ranges3__45__cpo8distanceE,@object
	.size		_ZN64_INTERNAL_d53a5ca4_28_ActivationLeakyReluKernel_cu_9e10b42f_31064cuda3std6ranges3__45__cpo8distanceE,(_ZN64_INTERNAL_d53a5ca4_28_ActivationLeakyReluKernel_cu_9e10b42f_31064cuda3std3__45__cpo3endE - _ZN64_INTERNAL_d53a5ca4_28_ActivationLeakyReluKernel_cu_9e10b42f_31064cuda3std6ranges3__45__cpo8distanceE)
_ZN64_INTERNAL_d53a5ca4_28_ActivationLeakyReluKernel_cu_9e10b42f_31064cuda3std6ranges3__45__cpo8distanceE:
	.zero		1
	.type		_ZN64_INTERNAL_d53a5ca4_28_ActivationLeakyReluKernel_cu_9e10b42f_31064cuda3std3__45__cpo3endE,@object
	.size		_ZN64_INTERNAL_d53a5ca4_28_ActivationLeakyReluKernel_cu_9e10b42f_31064cuda3std3__45__cpo3endE,(_ZN64_INTERNAL_d53a5ca4_28_ActivationLeakyReluKernel_cu_9e10b42f_31064cuda3std6ranges3__45__cpo7advanceE - _ZN64_INTERNAL_d53a5ca4_28_ActivationLeakyReluKernel_cu_9e10b42f_31064cuda3std3__45__cpo3endE)
_ZN64_INTERNAL_d53a5ca4_28_ActivationLeakyReluKernel_cu_9e10b42f_31064cuda3std3__45__cpo3endE:
	.zero		1
	.type		_ZN64_INTERNAL_d53a5ca4_28_ActivationLeakyReluKernel_cu_9e10b42f_31064cuda3std6ranges3__45__cpo7advanceE,@object
	.size		_ZN64_INTERNAL_d53a5ca4_28_ActivationLeakyReluKernel_cu_9e10b42f_31064cuda3std6ranges3__45__cpo7advanceE,(_ZN64_INTERNAL_d53a5ca4_28_ActivationLeakyReluKernel_cu_9e10b42f_31064cuda3std3__45__cpo4rendE - _ZN64_INTERNAL_d53a5ca4_28_ActivationLeakyReluKernel_cu_9e10b42f_31064cuda3std6ranges3__45__cpo7advanceE)
_ZN64_INTERNAL_d53a5ca4_28_ActivationLeakyReluKernel_cu_9e10b42f_31064cuda3std6ranges3__45__cpo7advanceE:
	.zero		1
	.type		_ZN64_INTERNAL_d53a5ca4_28_ActivationLeakyReluKernel_cu_9e10b42f_31064cuda3std3__45__cpo4rendE,@object
	.size		_ZN64_INTERNAL_d53a5ca4_28_ActivationLeakyReluKernel_cu_9e10b42f_31064cuda3std3__45__cpo4rendE,(_ZN64_INTERNAL_d53a5ca4_28_ActivationLeakyReluKernel_cu_9e10b42f_31064cuda3std6ranges3__45__cpo4dataE - _ZN64_INTERNAL_d53a5ca4_28_ActivationLeakyReluKernel_cu_9e10b42f_31064cuda3std3__45__cpo4rendE)
_ZN64_INTERNAL_d53a5ca4_28_ActivationLeakyReluKernel_cu_9e10b42f_31064cuda3std3__45__cpo4rendE:
	.zero		1
	.type		_ZN64_INTERNAL_d53a5ca4_28_ActivationLeakyReluKernel_cu_9e10b42f_31064cuda3std6ranges3__45__cpo4dataE,@object
	.size		_ZN64_INTERNAL_d53a5ca4_28_ActivationLeakyReluKernel_cu_9e10b42f_31064cuda3std6ranges3__45__cpo4dataE,(_ZN64_INTERNAL_d53a5ca4_28_ActivationLeakyReluKernel_cu_9e10b42f_31064cuda3std6ranges3__45__cpo5beginE - _ZN64_INTERNAL_d53a5ca4_28_ActivationLeakyReluKernel_cu_9e10b42f_31064cuda3std6ranges3__45__cpo4dataE)
_ZN64_INTERNAL_d53a5ca4_28_ActivationLeakyReluKernel_cu_9e10b42f_31064cuda3std6ranges3__45__cpo4dataE:
	.zero		1
	.type		_ZN64_INTERNAL_d53a5ca4_28_ActivationLeakyReluKernel_cu_9e10b42f_31064cuda3std6ranges3__45__cpo5beginE,@object
	.size		_ZN64_INTERNAL_d53a5ca4_28_ActivationLeakyReluKernel_cu_9e10b42f_31064cuda3std6ranges3__45__cpo5beginE,(_ZN64_INTERNAL_d53a5ca4_28_ActivationLeakyReluKernel_cu_9e10b42f_31064cuda3std3__45__cpo5crendE - _ZN64_INTERNAL_d53a5ca4_28_ActivationLeakyReluKernel_cu_9e10b42f_31064cuda3std6ranges3__45__cpo5beginE)
_ZN64_INTERNAL_d53a5ca4_28_ActivationLeakyReluKernel_cu_9e10b42f_31064cuda3std6ranges3__45__cpo5beginE:
	.zero		1
	.type		_ZN64_INTERNAL_d53a5ca4_28_ActivationLeakyReluKernel_cu_9e10b42f_31064cuda3std3__45__cpo5crendE,@object
	.size		_ZN64_INTERNAL_d53a5ca4_28_ActivationLeakyReluKernel_cu_9e10b42f_31064cuda3std3__45__cpo5crendE,(_ZN64_INTERNAL_d53a5ca4_28_ActivationLeakyReluKernel_cu_9e10b42f_31064cuda3std6ranges3__45__cpo4sizeE - _ZN64_INTERNAL_d53a5ca4_28_ActivationLeakyReluKernel_cu_9e10b42f_31064cuda3std3__45__cpo5crendE)
_ZN64_INTERNAL_d53a5ca4_28_ActivationLeakyReluKernel_cu_9e10b42f_31064cuda3std3__45__cpo5crendE:
	.zero		1
	.type		_ZN64_INTERNAL_d53a5ca4_28_ActivationLeakyReluKernel_cu_9e10b42f_31064cuda3std6ranges3__45__cpo4sizeE,@object
	.size		_ZN64_INTERNAL_d53a5ca4_28_ActivationLeakyReluKernel_cu_9e10b42f_31064cuda3std6ranges3__45__cpo4sizeE,(_ZN64_INTERNAL_d53a5ca4_28_ActivationLeakyReluKernel_cu_9e10b42f_31064cuda3std3__466_GLOBAL__N__d53a5ca4_28_ActivationLeakyReluKernel_cu_9e10b42f_31066ignoreE - _ZN64_INTERNAL_d53a5ca4_28_ActivationLeakyReluKernel_cu_9e10b42f_31064cuda3std6ranges3__45__cpo4sizeE)
_ZN64_INTERNAL_d53a5ca4_28_ActivationLeakyReluKernel_cu_9e10b42f_31064cuda3std6ranges3__45__cpo4sizeE:
	.zero		1
	.type		_ZN64_INTERNAL_d53a5ca4_28_ActivationLeakyReluKernel_cu_9e10b42f_31064cuda3std3__466_GLOBAL__N__d53a5ca4_28_ActivationLeakyReluKernel_cu_9e10b42f_31066ignoreE,@object
	.size		_ZN64_INTERNAL_d53a5ca4_28_ActivationLeakyReluKernel_cu_9e10b42f_31064cuda3std3__466_GLOBAL__N__d53a5ca4_28_ActivationLeakyReluKernel_cu_9e10b42f_31066ignoreE,(_ZN64_INTERNAL_d53a5ca4_28_ActivationLeakyReluKernel_cu_9e10b42f_31064cuda3std6ranges3__45__cpo6cbeginE - _ZN64_INTERNAL_d53a5ca4_28_ActivationLeakyReluKernel_cu_9e10b42f_31064cuda3std3__466_GLOBAL__N__d53a5ca4_28_ActivationLeakyReluKernel_cu_9e10b42f_31066ignoreE)
_ZN64_INTERNAL_d53a5ca4_28_ActivationLeakyReluKernel_cu_9e10b42f_31064cuda3std3__466_GLOBAL__N__d53a5ca4_28_ActivationLeakyReluKernel_cu_9e10b42f_31066ignoreE:
	.zero		1
	.type		_ZN64_INTERNAL_d53a5ca4_28_ActivationLeakyReluKernel_cu_9e10b42f_31064cuda3std6ranges3__45__cpo6cbeginE,@object
	.size		_ZN64_INTERNAL_d53a5ca4_28_ActivationLeakyReluKernel_cu_9e10b42f_31064cuda3std6ranges3__45__cpo6cbeginE,(_ZN64_INTERNAL_d53a5ca4_28_ActivationLeakyReluKernel_cu_9e10b42f_31064cuda3std3__45__cpo4cendE - _ZN64_INTERNAL_d53a5ca4_28_ActivationLeakyReluKernel_cu_9e10b42f_31064cuda3std6ranges3__45__cpo6cbeginE)
_ZN64_INTERNAL_d53a5ca4_28_ActivationLeakyReluKernel_cu_9e10b42f_31064cuda3std6ranges3__45__cpo6cbeginE:
	.zero		1
	.type		_ZN64_INTERNAL_d53a5ca4_28_ActivationLeakyReluKernel_cu_9e10b42f_31064cuda3std3__45__cpo4cendE,@object
	.size		_ZN64_INTERNAL_d53a5ca4_28_ActivationLeakyReluKernel_cu_9e10b42f_31064cuda3std3__45__cpo4cendE,(_ZN64_INTERNAL_d53a5ca4_28_ActivationLeakyReluKernel_cu_9e10b42f_31064cuda3std6ranges3__45__cpo4nextE - _ZN64_INTERNAL_d53a5ca4_28_ActivationLeakyReluKernel_cu_9e10b42f_31064cuda3std3__45__cpo4cendE)
_ZN64_INTERNAL_d53a5ca4_28_ActivationLeakyReluKernel_cu_9e10b42f_31064cuda3std3__45__cpo4cendE:
	.zero		1
	.type		_ZN64_INTERNAL_d53a5ca4_28_ActivationLeakyReluKernel_cu_9e10b42f_31064cuda3std6ranges3__45__cpo4nextE,@object
	.size		_ZN64_INTERNAL_d53a5ca4_28_ActivationLeakyReluKernel_cu_9e10b42f_31064cuda3std6ranges3__45__cpo4nextE,(_ZN64_INTERNAL_d53a5ca4_28_ActivationLeakyReluKernel_cu_9e10b42f_31064cuda3std6ranges3__45__cpo4swapE - _ZN64_INTERNAL_d53a5ca4_28_ActivationLeakyReluKernel_cu_9e10b42f_31064cuda3std6ranges3__45__cpo4nextE)
_ZN64_INTERNAL_d53a5ca4_28_ActivationLeakyReluKernel_cu_9e10b42f_31064cuda3std6ranges3__45__cpo4nextE:
	.zero		1
	.type		_ZN64_INTERNAL_d53a5ca4_28_ActivationLeakyReluKernel_cu_9e10b42f_31064cuda3std6ranges3__45__cpo4swapE,@object
	.size		_ZN64_INTERNAL_d53a5ca4_28_ActivationLeakyReluKernel_cu_9e10b42f_31064cuda3std6ranges3__45__cpo4swapE,(_ZN64_INTERNAL_d53a5ca4_28_ActivationLeakyReluKernel_cu_9e10b42f_31064cuda3std3__420unreachable_sentinelE - _ZN64_INTERNAL_d53a5ca4_28_ActivationLeakyReluKernel_cu_9e10b42f_31064cuda3std6ranges3__45__cpo4swapE)
_ZN64_INTERNAL_d53a5ca4_28_ActivationLeakyReluKernel_cu_9e10b42f_31064cuda3std6ranges3__45__cpo4swapE:
	.zero		1
	.type		_ZN64_INTERNAL_d53a5ca4_28_ActivationLeakyReluKernel_cu_9e10b42f_31064cuda3std3__420unreachable_sentinelE,@object
	.size		_ZN64_INTERNAL_d53a5ca4_28_ActivationLeakyReluKernel_cu_9e10b42f_31064cuda3std3__420unreachable_sentinelE,(_ZN64_INTERNAL_d53a5ca4_28_ActivationLeakyReluKernel_cu_9e10b42f_31066thrust24THRUST_300001_SM_1030_NS6system6detail10sequential3seqE - _ZN64_INTERNAL_d53a5ca4_28_ActivationLeakyReluKernel_cu_9e10b42f_31064cuda3std3__420unreachable_sentinelE)
_ZN64_INTERNAL_d53a5ca4_28_ActivationLeakyReluKernel_cu_9e10b42f_31064cuda3std3__420unreachable_sentinelE:
	.zero		1
	.type		_ZN64_INTERNAL_d53a5ca4_28_ActivationLeakyReluKernel_cu_9e10b42f_31066thrust24THRUST_300001_SM_1030_NS6system6detail10sequential3seqE,@object
	.size		_ZN64_INTERNAL_d53a5ca4_28_ActivationLeakyReluKernel_cu_9e10b42f_31066thrust24THRUST_300001_SM_1030_NS6system6detail10sequential3seqE,(_ZN64_INTERNAL_d53a5ca4_28_ActivationLeakyReluKernel_cu_9e10b42f_31064cuda3std3__45__cpo6cbeginE - _ZN64_INTERNAL_d53a5ca4_28_ActivationLeakyReluKernel_cu_9e10b42f_31066thrust24THRUST_300001_SM_1030_NS6system6detail10sequential3seqE)
_ZN64_INTERNAL_d53a5ca4_28_ActivationLeakyReluKernel_cu_9e10b42f_31066thrust24THRUST_300001_SM_1030_NS6system6detail10sequential3seqE:
	.zero		1
	.type		_ZN64_INTERNAL_d53a5ca4_28_ActivationLeakyReluKernel_cu_9e10b42f_31064cuda3std3__45__cpo6cbeginE,@object
	.size		_ZN64_INTERNAL_d53a5ca4_28_ActivationLeakyReluKernel_cu_9e10b42f_31064cuda3std3__45__cpo6cbeginE,(_ZN64_INTERNAL_d53a5ca4_28_ActivationLeakyReluKernel_cu_9e10b42f_31064cuda3std6ranges3__45__cpo9iter_swapE - _ZN64_INTERNAL_d53a5ca4_28_ActivationLeakyReluKernel_cu_9e10b42f_31064cuda3std3__45__cpo6cbeginE)
_ZN64_INTERNAL_d53a5ca4_28_ActivationLeakyReluKernel_cu_9e10b42f_31064cuda3std3__45__cpo6cbeginE:
	.zero		1
	.type		_ZN64_INTERNAL_d53a5ca4_28_ActivationLeakyReluKernel_cu_9e10b42f_31064cuda3std6ranges3__45__cpo9iter_swapE,@object
	.size		_ZN64_INTERNAL_d53a5ca4_28_ActivationLeakyReluKernel_cu_9e10b42f_31064cuda3std6ranges3__45__cpo9iter_swapE,(_ZN64_INTERNAL_d53a5ca4_28_ActivationLeakyReluKernel_cu_9e10b42f_31064cuda3std3__45__cpo7crbeginE - _ZN64_INTERNAL_d53a5ca4_28_ActivationLeakyReluKernel_cu_9e10b42f_31064cuda3std6ranges3__45__cpo9iter_swapE)
_ZN64_INTERNAL_d53a5ca4_28_ActivationLeakyReluKernel_cu_9e10b42f_31064cuda3std6ranges3__45__cpo9iter_swapE:
	.zero		1
	.type		_ZN64_INTERNAL_d53a5ca4_28_ActivationLeakyReluKernel_cu_9e10b42f_31064cuda3std3__45__cpo7crbeginE,@object
	.size		_ZN64_INTERNAL_d53a5ca4_28_ActivationLeakyReluKernel_cu_9e10b42f_31064cuda3std3__45__cpo7crbeginE,(_ZN64_INTERNAL_d53a5ca4_28_ActivationLeakyReluKernel_cu_9e10b42f_31064cuda3std6ranges3__45__cpo5cdataE - _ZN64_INTERNAL_d53a5ca4_28_ActivationLeakyReluKernel_cu_9e10b42f_31064cuda3std3__45__cpo7crbeginE)
_ZN64_INTERNAL_d53a5ca4_28_ActivationLeakyReluKernel_cu_9e10b42f_31064cuda3std3__45__cpo7crbeginE:
	.zero		1
	.type		_ZN64_INTERNAL_d53a5ca4_28_ActivationLeakyReluKernel_cu_9e10b42f_31064cuda3std6ranges3__45__cpo5cdataE,@object
	.size		_ZN64_INTERNAL_d53a5ca4_28_ActivationLeakyReluKernel_cu_9e10b42f_31064cuda3std6ranges3__45__cpo5cdataE,(_ZN64_INTERNAL_d53a5ca4_28_ActivationLeakyReluKernel_cu_9e10b42f_31064cuda3std6ranges3__45__cpo3endE - _ZN64_INTERNAL_d53a5ca4_28_ActivationLeakyReluKernel_cu_9e10b42f_31064cuda3std6ranges3__45__cpo5cdataE)
_ZN64_INTERNAL_d53a5ca4_28_ActivationLeakyReluKernel_cu_9e10b42f_31064cuda3std6ranges3__45__cpo5cdataE:
	.zero		1
	.type		_ZN64_INTERNAL_d53a5ca4_28_ActivationLeakyReluKernel_cu_9e10b42f_31064cuda3std6ranges3__45__cpo3endE,@object
	.size		_ZN64_INTERNAL_d53a5ca4_28_ActivationLeakyReluKernel_cu_9e10b42f_31064cuda3std6ranges3__45__cpo3endE,(_ZN64_INTERNAL_d53a5ca4_28_ActivationLeakyReluKernel_cu_9e10b42f_31064cuda3std3__419piecewise_constructE - _ZN64_INTERNAL_d53a5ca4_28_ActivationLeakyReluKernel_cu_9e10b42f_31064cuda3std6ranges3__45__cpo3endE)
_ZN64_INTERNAL_d53a5ca4_28_ActivationLeakyReluKernel_cu_9e10b42f_31064cuda3std6ranges3__45__cpo3endE:
	.zero		1
	.type		_ZN64_INTERNAL_d53a5ca4_28_ActivationLeakyReluKernel_cu_9e10b42f_31064cuda3std3__419piecewise_constructE,@object
	.size		_ZN64_INTERNAL_d53a5ca4_28_ActivationLeakyReluKernel_cu_9e10b42f_31064cuda3std3__419piecewise_constructE,(_ZN64_INTERNAL_d53a5ca4_28_ActivationLeakyReluKernel_cu_9e10b42f_31064cuda3std6ranges3__45__cpo5ssizeE - _ZN64_INTERNAL_d53a5ca4_28_ActivationLeakyReluKernel_cu_9e10b42f_31064cuda3std3__419piecewise_constructE)
_ZN64_INTERNAL_d53a5ca4_28_ActivationLeakyReluKernel_cu_9e10b42f_31064cuda3std3__419piecewise_constructE:
	.zero		1
	.type		_ZN64_INTERNAL_d53a5ca4_28_ActivationLeakyReluKernel_cu_9e10b42f_31064cuda3std6ranges3__45__cpo5ssizeE,@object
	.size		_ZN64_INTERNAL_d53a5ca4_28_ActivationLeakyReluKernel_cu_9e10b42f_31064cuda3std6ranges3__45__cpo5ssizeE,(_ZN64_INTERNAL_d53a5ca4_28_ActivationLeakyReluKernel_cu_9e10b42f_31064cuda3std3__45__cpo5beginE - _ZN64_INTERNAL_d53a5ca4_28_ActivationLeakyReluKernel_cu_9e10b42f_31064cuda3std6ranges3__45__cpo5ssizeE)
_ZN64_INTERNAL_d53a5ca4_28_ActivationLeakyReluKernel_cu_9e10b42f_31064cuda3std6ranges3__45__cpo5ssizeE:
	.zero		1
	.type		_ZN64_INTERNAL_d53a5ca4_28_ActivationLeakyReluKernel_cu_9e10b42f_31064cuda3std3__45__cpo5beginE,@object
	.size		_ZN64_INTERNAL_d53a5ca4_28_ActivationLeakyReluKernel_cu_9e10b42f_31064cuda3std3__45__cpo5beginE,(_ZN64_INTERNAL_d53a5ca4_28_ActivationLeakyReluKernel_cu_9e10b42f_31064cuda3std6ranges3__45__cpo4cendE - _ZN64_INTERNAL_d53a5ca4_28_ActivationLeakyReluKernel_cu_9e10b42f_31064cuda3std3__45__cpo5beginE)
_ZN64_INTERNAL_d53a5ca4_28_ActivationLeakyReluKernel_cu_9e10b42f_31064cuda3std3__45__cpo5beginE:
	.zero		1
	.type		_ZN64_INTERNAL_d53a5ca4_28_ActivationLeakyReluKernel_cu_9e10b42f_31064cuda3std6ranges3__45__cpo4cendE,@object
	.size		_ZN64_INTERNAL_d53a5ca4_28_ActivationLeakyReluKernel_cu_9e10b42f_31064cuda3std6ranges3__45__cpo4cendE,(_ZN64_INTERNAL_d53a5ca4_28_ActivationLeakyReluKernel_cu_9e10b42f_31064cuda3std3__45__cpo6rbeginE - _ZN64_INTERNAL_d53a5ca4_28_ActivationLeakyReluKernel_cu_9e10b42f_31064cuda3std6ranges3__45__cpo4cendE)
_ZN64_INTERNAL_d53a5ca4_28_ActivationLeakyReluKernel_cu_9e10b42f_31064cuda3std6ranges3__45__cpo4cendE:
	.zero		1
	.type		_ZN64_INTERNAL_d53a5ca4_28_ActivationLeakyReluKernel_cu_9e10b42f_31064cuda3std3__45__cpo6rbeginE,@object
	.size		_ZN64_INTERNAL_d53a5ca4_28_ActivationLeakyReluKernel_cu_9e10b42f_31064cuda3std3__45__cpo6rbeginE,(_ZN64_INTERNAL_d53a5ca4_28_ActivationLeakyReluKernel_cu_9e10b42f_31064cuda3std6ranges3__45__cpo4prevE - _ZN64_INTERNAL_d53a5ca4_28_ActivationLeakyReluKernel_cu_9e10b42f_31064cuda3std3__45__cpo6rbeginE)
_ZN64_INTERNAL_d53a5ca4_28_ActivationLeakyReluKernel_cu_9e10b42f_31064cuda3std3__45__cpo6rbeginE:
	.zero		1
	.type		_ZN64_INTERNAL_d53a5ca4_28_ActivationLeakyReluKernel_cu_9e10b42f_31064cuda3std6ranges3__45__cpo4prevE,@object
	.size		_ZN64_INTERNAL_d53a5ca4_28_ActivationLeakyReluKernel_cu_9e10b42f_31064cuda3std6ranges3__45__cpo4prevE,(_ZN64_INTERNAL_d53a5ca4_28_ActivationLeakyReluKernel_cu_9e10b42f_31064cuda3std6ranges3__45__cpo9iter_moveE - _ZN64_INTERNAL_d53a5ca4_28_ActivationLeakyReluKernel_cu_9e10b42f_31064cuda3std6ranges3__45__cpo4prevE)
_ZN64_INTERNAL_d53a5ca4_28_ActivationLeakyReluKernel_cu_9e10b42f_31064cuda3std6ranges3__45__cpo4prevE:
	.zero		1
	.type		_ZN64_INTERNAL_d53a5ca4_28_ActivationLeakyReluKernel_cu_9e10b42f_31064cuda3std6ranges3__45__cpo9iter_moveE,@object
	.size		_ZN64_INTERNAL_d53a5ca4_28_ActivationLeakyReluKernel_cu_9e10b42f_31064cuda3std6ranges3__45__cpo9iter_moveE,(.L_21 - _ZN64_INTERNAL_d53a5ca4_28_ActivationLeakyReluKernel_cu_9e10b42f_31064cuda3std6ranges3__45__cpo9iter_moveE)
_ZN64_INTERNAL_d53a5ca4_28_ActivationLeakyReluKernel_cu_9e10b42f_31064cuda3std6ranges3__45__cpo9iter_moveE:
	.zero		1
.L_21:


//--------------------- .nv.constant0._ZN2at6native18elementwise_kernelILi128ELi4EZNS0_15gpu_kernel_implIZZZNS0_66_GLOBAL__N__d53a5ca4_28_ActivationLeakyReluKernel_cu_9e10b42f_310626leaky_relu_backward_kernelERNS_18TensorIteratorBaseERKN3c106ScalarEENKUlvE_clEvENKUlvE2_clEvEUlNS6_8BFloat16ESC_E_EEvS5_RKT_EUliE_EEviT1_ --------------------------
	.section	.nv.constant0._ZN2at6native18elementwise_kernelILi128ELi4EZNS0_15gpu_kernel_implIZZZNS0_66_GLOBAL__N__d53a5ca4_28_ActivationLeakyReluKernel_cu_9e10b42f_310626leaky_relu_backward_kernelERNS_18TensorIteratorBaseERKN3c106ScalarEENKUlvE_clEvENKUlvE2_clEvEUlNS6_8BFloat16ESC_E_EEvS5_RKT_EUliE_EEviT1_,"a",@progbits
	.sectionflags	@""
	.align	4
.nv.constant0._ZN2at6native18elementwise_kernelILi128ELi4EZNS0_15gpu_kernel_implIZZZNS0_66_GLOBAL__N__d53a5ca4_28_ActivationLeakyReluKernel_cu_9e10b42f_310626leaky_relu_backward_kernelERNS_18TensorIteratorBaseERKN3c106ScalarEENKUlvE_clEvENKUlvE2_clEvEUlNS6_8BFloat16ESC_E_EEvS5_RKT_EUliE_EEviT1_:
	.zero		1568


//--------------------- .nv.constant0._ZN2at6native27unrolled_elementwise_kernelIZZZNS0_66_GLOBAL__N__d53a5ca4_28_ActivationLeakyReluKernel_cu_9e10b42f_310626leaky_relu_backward_kernelERNS_18TensorIteratorBaseERKN3c106ScalarEENKUlvE_clEvENKUlvE2_clEvEUlNS5_8BFloat16ESB_E_St5arrayIPcLm3EELi4E23TrivialOffsetCalculatorILi2EjESG_ILi1EjENS0_6memory12LoadWithCastILi2EEENSJ_13StoreWithCastILi1EEEEEviT_T0_T2_T3_T4_T5_ --------------------------
	.section	.nv.constant0._ZN2at6native27unrolled_elementwise_kernelIZZZNS0_66_GLOBAL__N__d53a5ca4_28_ActivationLeakyReluKernel_cu_9e10b42f_310626leaky_relu_backward_kernelERNS_18TensorIteratorBaseERKN3c106ScalarEENKUlvE_clEvENKUlvE2_clEvEUlNS5_8BFloat16ESB_E_St5arrayIPcLm3EELi4E23TrivialOffsetCalculatorILi2EjESG_ILi1EjENS0_6memory12LoadWithCastILi2EEENSJ_13StoreWithCastILi1EEEEEviT_T0_T2_T3_T4_T5_,"a",@progbits
	.sectionflags	@""
	.align	4
.nv.constant0._ZN2at6native27unrolled_elementwise_kernelIZZZNS0_66_GLOBAL__N__d53a5ca4_28_ActivationLeakyReluKernel_cu_9e10b42f_310626leaky_relu_backward_kernelERNS_18TensorIteratorBaseERKN3c106ScalarEENKUlvE_clEvENKUlvE2_clEvEUlNS5_8BFloat16ESB_E_St5arrayIPcLm3EELi4E23TrivialOffsetCalculatorILi2EjESG_ILi1EjENS0_6memory12LoadWithCastILi2EEENSJ_13StoreWithCastILi1EEEEEviT_T0_T2_T3_T4_T5_:
	.zero		968


//--------------------- .nv.constant0._ZN2at6native18elementwise_kernelILi128ELi4EZNS0_22gpu_kernel_impl_nocastIZZZNS0_66_GLOBAL__N__d53a5ca4_28_ActivationLeakyReluKernel_cu_9e10b42f_310626leaky_relu_backward_kernelERNS_18TensorIteratorBaseERKN3c106ScalarEENKUlvE_clEvENKUlvE2_clEvEUlNS6_8BFloat16ESC_E_EEvS5_RKT_EUliE_EEviT1_ --------------------------
	.section	.nv.constant0._ZN2at6native18elementwise_kernelILi128ELi4EZNS0_22gpu_kernel_impl_nocastIZZZNS0_66_GLOBAL__N__d53a5ca4_28_ActivationLeakyReluKernel_cu_9e10b42f_310626leaky_relu_backward_kernelERNS_18TensorIteratorBaseERKN3c106ScalarEENKUlvE_clEvENKUlvE2_clEvEUlNS6_8BFloat16ESC_E_EEvS5_RKT_EUliE_EEviT1_,"a",@progbits
	.sectionflags	@""
	.align	4
.nv.constant0._ZN2at6native18elementwise_kernelILi128ELi4EZNS0_22gpu_kernel_impl_nocastIZZZNS0_66_GLOBAL__N__d53a5ca4_28_ActivationLeakyReluKernel_cu_9e10b42f_310626leaky_relu_backward_kernelERNS_18TensorIteratorBaseERKN3c106ScalarEENKUlvE_clEvENKUlvE2_clEvEUlNS6_8BFloat16ESC_E_EEvS5_RKT_EUliE_EEviT1_:
	.zero		1560


//--------------------- .nv.constant0._ZN2at6native27unrolled_elementwise_kernelIZZZNS0_66_GLOBAL__N__d53a5ca4_28_ActivationLeakyReluKernel_cu_9e10b42f_310626leaky_relu_backward_kernelERNS_18TensorIteratorBaseERKN3c106ScalarEENKUlvE_clEvENKUlvE2_clEvEUlNS5_8BFloat16ESB_E_St5arrayIPcLm3EELi4E23TrivialOffsetCalculatorILi2EjESG_ILi1EjENS0_6memory15LoadWithoutCastENSJ_16StoreWithoutCastEEEviT_T0_T2_T3_T4_T5_ --------------------------
	.section	.nv.constant0._ZN2at6native27unrolled_elementwise_kernelIZZZNS0_66_GLOBAL__N__d53a5ca4_28_ActivationLeakyReluKernel_cu_9e10b42f_310626leaky_relu_backward_kernelERNS_18TensorIteratorBaseERKN3c106ScalarEENKUlvE_clEvENKUlvE2_clEvEUlNS5_8BFloat16ESB_E_St5arrayIPcLm3EELi4E23TrivialOffsetCalculatorILi2EjESG_ILi1EjENS0_6memory15LoadWithoutCastENSJ_16StoreWithoutCastEEEviT_T0_T2_T3_T4_T5_,"a",@progbits
	.sectionflags	@""
	.align	4
.nv.constant0._ZN2at6native27unrolled_elementwise_kernelIZZZNS0_66_GLOBAL__N__d53a5ca4_28_ActivationLeakyReluKernel_cu_9e10b42f_310626leaky_relu_backward_kernelERNS_18TensorIteratorBaseERKN3c106ScalarEENKUlvE_clEvENKUlvE2_clEvEUlNS5_8BFloat16ESB_E_St5arrayIPcLm3EELi4E23TrivialOffsetCalculatorILi2EjESG_ILi1EjENS0_6memory15LoadWithoutCastENSJ_16StoreWithoutCastEEEviT_T0_T2_T3_T4_T5_:
	.zero		948


//--------------------- .nv.constant0._ZN2at6native29vectorized_elementwise_kernelILi2EZZZNS0_66_GLOBAL__N__d53a5ca4_28_ActivationLeakyReluKernel_cu_9e10b42f_310626leaky_relu_backward_kernelERNS_18TensorIteratorBaseERKN3c106ScalarEENKUlvE_clEvENKUlvE2_clEvEUlNS5_8BFloat16ESB_E_St5arrayIPcLm3EEEEviT0_T1_ --------------------------
	.section	.nv.constant0._ZN2at6native29vectorized_elementwise_kernelILi2EZZZNS0_66_GLOBAL__N__d53a5ca4_28_ActivationLeakyReluKernel_cu_9e10b42f_310626leaky_relu_backward_kernelERNS_18TensorIteratorBaseERKN3c106ScalarEENKUlvE_clEvENKUlvE2_clEvEUlNS5_8BFloat16ESB_E_St5arrayIPcLm3EEEEviT0_T1_,"a",@progbits
	.sectionflags	@""
	.align	4
.nv.constant0._ZN2at6native29vectorized_elementwise_kernelILi2EZZZNS0_66_GLOBAL__N__d53a5ca4_28_ActivationLeakyReluKernel_cu_9e10b42f_310626leaky_relu_backward_kernelERNS_18TensorIteratorBaseERKN3c106ScalarEENKUlvE_clEvENKUlvE2_clEvEUlNS5_8BFloat16ESB_E_St5arrayIPcLm3EEEEviT0_T1_:
	.zero		944


//--------------------- .nv.constant0._ZN2at6native29vectorized_elementwise_kernelILi4EZZZNS0_66_GLOBAL__N__d53a5ca4_28_ActivationLeakyReluKernel_cu_9e10b42f_310626leaky_relu_backward_kernelERNS_18TensorIteratorBaseERKN3c106ScalarEENKUlvE_clEvENKUlvE2_clEvEUlNS5_8BFloat16ESB_E_St5arrayIPcLm3EEEEviT0_T1_ --------------------------
	.section	.nv.constant0._ZN2at6native29vectorized_elementwise_kernelILi4EZZZNS0_66_GLOBAL__N__d53a5ca4_28_ActivationLeakyReluKernel_cu_9e10b42f_310626leaky_relu_backward_kernelERNS_18TensorIteratorBaseERKN3c106ScalarEENKUlvE_clEvENKUlvE2_clEvEUlNS5_8BFloat16ESB_E_St5arrayIPcLm3EEEEviT0_T1_,"a",@progbits
	.sectionflags	@""
	.align	4
.nv.constant0._ZN2at6native29vectorized_elementwise_kernelILi4EZZZNS0_66_GLOBAL__N__d53a5ca4_28_ActivationLeakyReluKernel_cu_9e10b42f_310626leaky_relu_backward_kernelERNS_18TensorIteratorBaseERKN3c106ScalarEENKUlvE_clEvENKUlvE2_clEvEUlNS5_8BFloat16ESB_E_St5arrayIPcLm3EEEEviT0_T1_:
	.zero		944


//--------------------- .nv.constant0._ZN2at6native29vectorized_elementwise_kernelILi8EZZZNS0_66_GLOBAL__N__d53a5ca4_28_ActivationLeakyReluKernel_cu_9e10b42f_310626leaky_relu_backward_kernelERNS_18TensorIteratorBaseERKN3c106ScalarEENKUlvE_clEvENKUlvE2_clEvEUlNS5_8BFloat16ESB_E_St5arrayIPcLm3EEEEviT0_T1_ --------------------------
	.section	.nv.constant0._ZN2at6native29vectorized_elementwise_kernelILi8EZZZNS0_66_GLOBAL__N__d53a5ca4_28_ActivationLeakyReluKernel_cu_9e10b42f_310626leaky_relu_backward_kernelERNS_18TensorIteratorBaseERKN3c106ScalarEENKUlvE_clEvENKUlvE2_clEvEUlNS5_8BFloat16ESB_E_St5arrayIPcLm3EEEEviT0_T1_,"a",@progbits
	.sectionflags	@""
	.align	4
.nv.constant0._ZN2at6native29vectorized_elementwise_kernelILi8EZZZNS0_66_GLOBAL__N__d53a5ca4_28_ActivationLeakyReluKernel_cu_9e10b42f_310626leaky_relu_backward_kernelERNS_18TensorIteratorBaseERKN3c106ScalarEENKUlvE_clEvENKUlvE2_clEvEUlNS5_8BFloat16ESB_E_St5arrayIPcLm3EEEEviT0_T1_:
	.zero		944


//--------------------- .nv.constant0._ZN2at6native18elementwise_kernelILi128ELi4EZNS0_15gpu_kernel_implIZZZNS0_66_GLOBAL__N__d53a5ca4_28_ActivationLeakyReluKernel_cu_9e10b42f_310626leaky_relu_backward_kernelERNS_18TensorIteratorBaseERKN3c106ScalarEENKUlvE_clEvENKUlvE1_clEvEUlNS6_4HalfESC_E_EEvS5_RKT_EUliE_EEviT1_ --------------------------
	.section	.nv.constant0._ZN2at6native18elementwise_kernelILi128ELi4EZNS0_15gpu_kernel_implIZZZNS0_66_GLOBAL__N__d53a5ca4_28_ActivationLeakyReluKernel_cu_9e10b42f_310626leaky_relu_backward_kernelERNS_18TensorIteratorBaseERKN3c106ScalarEENKUlvE_clEvENKUlvE1_clEvEUlNS6_4HalfESC_E_EEvS5_RKT_EUliE_EEviT1_,"a",@progbits
	.sectionflags	@""
	.align	4
.nv.constant0._ZN2at6native18elementwise_kernelILi128ELi4EZNS0_15gpu_kernel_implIZZZNS0_66_GLOBAL__N__d53a5ca4_28_ActivationLeakyReluKernel_cu_9e10b42f_310626leaky_relu_backward_kernelERNS_18TensorIteratorBaseERKN3c106ScalarEENKUlvE_clEvENKUlvE1_clEvEUlNS6_4HalfESC_E_EEvS5_RKT_EUliE_EEviT1_:
	.zero		1568


//--------------------- .nv.constant0._ZN2at6native27unrolled_elementwise_kernelIZZZNS0_66_GLOBAL__N__d53a5ca4_28_ActivationLeakyReluKernel_cu_9e10b42f_310626leaky_relu_backward_kernelERNS_18TensorIteratorBaseERKN3c106ScalarEENKUlvE_clEvENKUlvE1_clEvEUlNS5_4HalfESB_E_St5arrayIPcLm3EELi4E23TrivialOffsetCalculatorILi2EjESG_ILi1EjENS0_6memory12LoadWithCastILi2EEENSJ_13StoreWithCastILi1EEEEEviT_T0_T2_T3_T4_T5_ --------------------------
	.section	.nv.constant0._ZN2at6native27unrolled_elementwise_kernelIZZZNS0_66_GLOBAL__N__d53a5ca4_28_ActivationLeakyReluKernel_cu_9e10b42f_310626leaky_relu_backward_kernelERNS_18TensorIteratorBaseERKN3c106ScalarEENKUlvE_clEvENKUlvE1_clEvEUlNS5_4HalfESB_E_St5arrayIPcLm3EELi4E23TrivialOffsetCalculatorILi2EjESG_ILi1EjENS0_6memory12LoadWithCastILi2EEENSJ_13StoreWithCastILi1EEEEEviT_T0_T2_T3_T4_T5_,"a",@progbits
	.sectionflags	@""
	.align	4
.nv.constant0._ZN2at6native27unrolled_elementwise_kernelIZZZNS0_66_GLOBAL__N__d53a5ca4_28_ActivationLeakyReluKernel_cu_9e10b42f_310626leaky_relu_backward_kernelERNS_18TensorIteratorBaseERKN3c106ScalarEENKUlvE_clEvENKUlvE1_clEvEUlNS5_4HalfESB_E_St5arrayIPcLm3EELi4E23TrivialOffsetCalculatorILi2EjESG_ILi1EjENS0_6memory12LoadWithCastILi2EEENSJ_13StoreWithCastILi1EEEEEviT_T0_T2_T3_T4_T5_:
	.zero		968


//--------------------- .nv.constant0._ZN2at6native18elementwise_kernelILi128ELi4EZNS0_22gpu_kernel_impl_nocastIZZZNS0_66_GLOBAL__N__d53a5ca4_28_ActivationLeakyReluKernel_cu_9e10b42f_310626leaky_relu_backward_kernelERNS_18TensorIteratorBaseERKN3c106ScalarEENKUlvE_clEvENKUlvE1_clEvEUlNS6_4HalfESC_E_EEvS5_RKT_EUliE_EEviT1_ --------------------------
	.section	.nv.constant0._ZN2at6native18elementwise_kernelILi128ELi4EZNS0_22gpu_kernel_impl_nocastIZZZNS0_66_GLOBAL__N__d53a5ca4_28_ActivationLeakyReluKernel_cu_9e10b42f_310626leaky_relu_backward_kernelERNS_18TensorIteratorBaseERKN3c106ScalarEENKUlvE_clEvENKUlvE1_clEvEUlNS6_4HalfESC_E_EEvS5_RKT_EUliE_EEviT1_,"a",@progbits
	.sectionflags	@""
	.align	4
.nv.constant0._ZN2at6native18elementwise_kernelILi128ELi4EZNS0_22gpu_kernel_impl_nocastIZZZNS0_66_GLOBAL__N__d53a5ca4_28_ActivationLeakyReluKernel_cu_9e10b42f_310626leaky_relu_backward_kernelERNS_18TensorIteratorBaseERKN3c106ScalarEENKUlvE_clEvENKUlvE1_clEvEUlNS6_4HalfESC_E_EEvS5_RKT_EUliE_EEviT1_:
	.zero		1560


//--------------------- .nv.constant0._ZN2at6native27unrolled_elementwise_kernelIZZZNS0_66_GLOBAL__N__d53a5ca4_28_ActivationLeakyReluKernel_cu_9e10b42f_310626leaky_relu_backward_kernelERNS_18TensorIteratorBaseERKN3c106ScalarEENKUlvE_clEvENKUlvE1_clEvEUlNS5_4HalfESB_E_St5arrayIPcLm3EELi4E23TrivialOffsetCalculatorILi2EjESG_ILi1EjENS0_6memory15LoadWithoutCastENSJ_16StoreWithoutCastEEEviT_T0_T2_T3_T4_T5_ --------------------------
	.section	.nv.constant0._ZN2at6native27unrolled_elementwise_kernelIZZZNS0_66_GLOBAL__N__d53a5ca4_28_ActivationLeakyReluKernel_cu_9e10b42f_310626leaky_relu_backward_kernelERNS_18TensorIteratorBaseERKN3c106ScalarEENKUlvE_clEvENKUlvE1_clEvEUlNS5_4HalfESB_E_St5arrayIPcLm3EELi4E23TrivialOffsetCalculatorILi2EjESG_ILi1EjENS0_6memory15LoadWithoutCastENSJ_16StoreWithoutCastEEEviT_T0_T2_T3_T4_T5_,"a",@progbits
	.sectionflags	@""
	.align	4
.nv.constant0._ZN2at6native27unrolled_elementwise_kernelIZZZNS0_66_GLOBAL__N__d53a5ca4_28_ActivationLeakyReluKernel_cu_9e10b42f_310626leaky_relu_backward_kernelERNS_18TensorIteratorBaseERKN3c106ScalarEENKUlvE_clEvENKUlvE1_clEvEUlNS5_4HalfESB_E_St5arrayIPcLm3EELi4E23TrivialOffsetCalculatorILi2EjESG_ILi1EjENS0_6memory15LoadWithoutCastENSJ_16StoreWithoutCastEEEviT_T0_T2_T3_T4_T5_:
	.zero		948


//--------------------- .nv.constant0._ZN2at6native29vectorized_elementwise_kernelILi2EZZZNS0_66_GLOBAL__N__d53a5ca4_28_ActivationLeakyReluKernel_cu_9e10b42f_310626leaky_relu_backward_kernelERNS_18TensorIteratorBaseERKN3c106ScalarEENKUlvE_clEvENKUlvE1_clEvEUlNS5_4HalfESB_E_St5arrayIPcLm3EEEEviT0_T1_ --------------------------
	.section	.nv.constant0._ZN2at6native29vectorized_elementwise_kernelILi2EZZZNS0_66_GLOBAL__N__d53a5ca4_28_ActivationLeakyReluKernel_cu_9e10b42f_310626leaky_relu_backward_kernelERNS_18TensorIteratorBaseERKN3c106ScalarEENKUlvE_clEvENKUlvE1_clEvEUlNS5_4HalfESB_E_St5arrayIPcLm3EEEEviT0_T1_,"a",@progbits
	.sectionflags	@""
	.align	4
.nv.constant0._ZN2at6native29vectorized_elementwise_kernelILi2EZZZNS0_66_GLOBAL__N__d53a5ca4_28_ActivationLeakyReluKernel_cu_9e10b42f_310626leaky_relu_backward_kernelERNS_18TensorIteratorBaseERKN3c106ScalarEENKUlvE_clEvENKUlvE1_clEvEUlNS5_4HalfESB_E_St5arrayIPcLm3EEEEviT0_T1_:
	.zero		944


//--------------------- .nv.constant0._ZN2at6native29vectorized_elementwise_kernelILi4EZZZNS0_66_GLOBAL__N__d53a5ca4_28_ActivationLeakyReluKernel_cu_9e10b42f_310626leaky_relu_backward_kernelERNS_18TensorIteratorBaseERKN3c106ScalarEENKUlvE_clEvENKUlvE1_clEvEUlNS5_4HalfESB_E_St5arrayIPcLm3EEEEviT0_T1_ --------------------------
	.section	.nv.constant0._ZN2at6native29vectorized_elementwise_kernelILi4EZZZNS0_66_GLOBAL__N__d53a5ca4_28_ActivationLeakyReluKernel_cu_9e10b42f_310626leaky_relu_backward_kernelERNS_18TensorIteratorBaseERKN3c106ScalarEENKUlvE_clEvENKUlvE1_clEvEUlNS5_4HalfESB_E_St5arrayIPcLm3EEEEviT0_T1_,"a",@progbits
	.sectionflags	@""
	.align	4
.nv.constant0._ZN2at6native29vectorized_elementwise_kernelILi4EZZZNS0_66_GLOBAL__N__d53a5ca4_28_ActivationLeakyReluKernel_cu_9e10b42f_310626leaky_relu_backward_kernelERNS_18TensorIteratorBaseERKN3c106ScalarEENKUlvE_clEvENKUlvE1_clEvEUlNS5_4HalfESB_E_St5arrayIPcLm3EEEEviT0_T1_:
	.zero		944


//--------------------- .nv.constant0._ZN2at6native29vectorized_elementwise_kernelILi8EZZZNS0_66_GLOBAL__N__d53a5ca4_28_ActivationLeakyReluKernel_cu_9e10b42f_310626leaky_relu_backward_kernelERNS_18TensorIteratorBaseERKN3c106ScalarEENKUlvE_clEvENKUlvE1_clEvEUlNS5_4HalfESB_E_St5arrayIPcLm3EEEEviT0_T1_ --------------------------
	.section	.nv.constant0._ZN2at6native29vectorized_elementwise_kernelILi8EZZZNS0_66_GLOBAL__N__d53a5ca4_28_ActivationLeakyReluKernel_cu_9e10b42f_310626leaky_relu_backward_kernelERNS_18TensorIteratorBaseERKN3c106ScalarEENKUlvE_clEvENKUlvE1_clEvEUlNS5_4HalfESB_E_St5arrayIPcLm3EEEEviT0_T1_,"a",@progbits
	.sectionflags	@""
	.align	4
.nv.constant0._ZN2at6native29vectorized_elementwise_kernelILi8EZZZNS0_66_GLOBAL__N__d53a5ca4_28_ActivationLeakyReluKernel_cu_9e10b42f_310626leaky_relu_backward_kernelERNS_18TensorIteratorBaseERKN3c106ScalarEENKUlvE_clEvENKUlvE1_clEvEUlNS5_4HalfESB_E_St5arrayIPcLm3EEEEviT0_T1_:
	.zero		944


//--------------------- .nv.constant0._ZN2at6native18elementwise_kernelILi128ELi4EZNS0_15gpu_kernel_implIZZZNS0_66_GLOBAL__N__d53a5ca4_28_ActivationLeakyReluKernel_cu_9e10b42f_310626leaky_relu_backward_kernelERNS_18TensorIteratorBaseERKN3c106ScalarEENKUlvE_clEvENKUlvE0_clEvEUlffE_EEvS5_RKT_EUliE_EEviT1_ --------------------------
	.section	.nv.constant0._ZN2at6native18elementwise_kernelILi128ELi4EZNS0_15gpu_kernel_implIZZZNS0_66_GLOBAL__N__d53a5ca4_28_ActivationLeakyReluKernel_cu_9e10b42f_310626leaky_relu_backward_kernelERNS_18TensorIteratorBaseERKN3c106ScalarEENKUlvE_clEvENKUlvE0_clEvEUlffE_EEvS5_RKT_EUliE_EEviT1_,"a",@progbits
	.sectionflags	@""
	.align	4
.nv.constant0._ZN2at6native18elementwise_kernelILi128ELi4EZNS0_15gpu_kernel_implIZZZNS0_66_GLOBAL__N__d53a5ca4_28_ActivationLeakyReluKernel_cu_9e10b42f_310626leaky_relu_backward_kernelERNS_18TensorIteratorBaseERKN3c106ScalarEENKUlvE_clEvENKUlvE0_clEvEUlffE_EEvS5_RKT_EUliE_EEviT1_:
	.zero		1568


//--------------------- .nv.constant0._ZN2at6native27unrolled_elementwise_kernelIZZZNS0_66_GLOBAL__N__d53a5ca4_28_ActivationLeakyReluKernel_cu_9e10b42f_310626leaky_relu_backward_kernelERNS_18TensorIteratorBaseERKN3c106ScalarEENKUlvE_clEvENKUlvE0_clEvEUlffE_St5arrayIPcLm3EELi4E23TrivialOffsetCalculatorILi2EjESF_ILi1EjENS0_6memory12LoadWithCastILi2EEENSI_13StoreWithCastILi1EEEEEviT_T0_T2_T3_T4_T5_ --------------------------
	.section	.nv.constant0._ZN2at6native27unrolled_elementwise_kernelIZZZNS0_66_GLOBAL__N__d53a5ca4_28_ActivationLeakyReluKernel_cu_9e10b42f_310626leaky_relu_backward_kernelERNS_18TensorIteratorBaseERKN3c106ScalarEENKUlvE_clEvENKUlvE0_clEvEUlffE_St5arrayIPcLm3EELi4E23TrivialOffsetCalculatorILi2EjESF_ILi1EjENS0_6memory12LoadWithCastILi2EEENSI_13StoreWithCastILi1EEEEEviT_T0_T2_T3_T4_T5_,"a",@progbits
	.sectionflags	@""
	.align	4
.nv.constant0._ZN2at6native27unrolled_elementwise_kernelIZZZNS0_66_GLOBAL__N__d53a5ca4_28_ActivationLeakyReluKernel_cu_9e10b42f_310626leaky_relu_backward_kernelERNS_18TensorIteratorBaseERKN3c106ScalarEENKUlvE_clEvENKUlvE0_clEvEUlffE_St5arrayIPcLm3EELi4E23TrivialOffsetCalculatorILi2EjESF_ILi1EjENS0_6memory12LoadWithCastILi2EEENSI_13StoreWithCastILi1EEEEEviT_T0_T2_T3_T4_T5_:
	.zero		968


//--------------------- .nv.constant0._ZN2at6native18elementwise_kernelILi128ELi2EZNS0_22gpu_kernel_impl_nocastIZZZNS0_66_GLOBAL__N__d53a5ca4_28_ActivationLeakyReluKernel_cu_9e10b42f_310626leaky_relu_backward_kernelERNS_18TensorIteratorBaseERKN3c106ScalarEENKUlvE_clEvENKUlvE0_clEvEUlffE_EEvS5_RKT_EUliE_EEviT1_ --------------------------
	.section	.nv.constant0._ZN2at6native18elementwise_kernelILi128ELi2EZNS0_22gpu_kernel_impl_nocastIZZZNS0_66_GLOBAL__N__d53a5ca4_28_ActivationLeakyReluKernel_cu_9e10b42f_310626leaky_relu_backward_kernelERNS_18TensorIteratorBaseERKN3c106ScalarEENKUlvE_clEvENKUlvE0_clEvEUlffE_EEvS5_RKT_EUliE_EEviT1_,"a",@progbits
	.sectionflags	@""
	.align	4
.nv.constant0._ZN2at6native18elementwise_kernelILi128ELi2EZNS0_22gpu_kernel_impl_nocastIZZZNS0_66_GLOBAL__N__d53a5ca4_28_ActivationLeakyReluKernel_cu_9e10b42f_310626leaky_relu_backward_kernelERNS_18TensorIteratorBaseERKN3c106ScalarEENKUlvE_clEvENKUlvE0_clEvEUlffE_EEvS5_RKT_EUliE_EEviT1_:
	.zero		1560


//--------------------- .nv.constant0._ZN2at6native27unrolled_elementwise_kernelIZZZNS0_66_GLOBAL__N__d53a5ca4_28_ActivationLeakyReluKernel_cu_9e10b42f_310626leaky_relu_backward_kernelERNS_18TensorIteratorBaseERKN3c106ScalarEENKUlvE_clEvENKUlvE0_clEvEUlffE_St5arrayIPcLm3EELi4E23TrivialOffsetCalculatorILi2EjESF_ILi1EjENS0_6memory15LoadWithoutCastENSI_16StoreWithoutCastEEEviT_T0_T2_T3_T4_T5_ --------------------------
	.section	.nv.constant0._ZN2at6native27unrolled_elementwise_kernelIZZZNS0_66_GLOBAL__N__d53a5ca4_28_ActivationLeakyReluKernel_cu_9e10b42f_310626leaky_relu_backward_kernelERNS_18TensorIteratorBaseERKN3c106ScalarEENKUlvE_clEvENKUlvE0_clEvEUlffE_St5arrayIPcLm3EELi4E23TrivialOffsetCalculatorILi2EjESF_ILi1EjENS0_6memory15LoadWithoutCastENSI_16StoreWithoutCastEEEviT_T0_T2_T3_T4_T5_,"a",@progbits
	.sectionflags	@""
	.align	4
.nv.constant0._ZN2at6native27unrolled_elementwise_kernelIZZZNS0_66_GLOBAL__N__d53a5ca4_28_ActivationLeakyReluKernel_cu_9e10b42f_310626leaky_relu_backward_kernelERNS_18TensorIteratorBaseERKN3c106ScalarEENKUlvE_clEvENKUlvE0_clEvEUlffE_St5arrayIPcLm3EELi4E23TrivialOffsetCalculatorILi2EjESF_ILi1EjENS0_6memory15LoadWithoutCastENSI_16StoreWithoutCastEEEviT_T0_T2_T3_T4_T5_:
	.zero		948


//--------------------- .nv.constant0._ZN2at6native29vectorized_elementwise_kernelILi2EZZZNS0_66_GLOBAL__N__d53a5ca4_28_ActivationLeakyReluKernel_cu_9e10b42f_310626leaky_relu_backward_kernelERNS_18TensorIteratorBaseERKN3c106ScalarEENKUlvE_clEvENKUlvE0_clEvEUlffE_St5arrayIPcLm3EEEEviT0_T1_ --------------------------
	.section	.nv.constant0._ZN2at6native29vectorized_elementwise_kernelILi2EZZZNS0_66_GLOBAL__N__d53a5ca4_28_ActivationLeakyReluKernel_cu_9e10b42f_310626leaky_relu_backward_kernelERNS_18TensorIteratorBaseERKN3c106ScalarEENKUlvE_clEvENKUlvE0_clEvEUlffE_St5arrayIPcLm3EEEEviT0_T1_,"a",@progbits
	.sectionflags	@""
	.align	4
.nv.constant0._ZN2at6native29vectorized_elementwise_kernelILi2EZZZNS0_66_GLOBAL__N__d53a5ca4_28_ActivationLeakyReluKernel_cu_9e10b42f_310626leaky_relu_backward_kernelERNS_18TensorIteratorBaseERKN3c106ScalarEENKUlvE_clEvENKUlvE0_clEvEUlffE_St5arrayIPcLm3EEEEviT0_T1_:
	.zero		944


//--------------------- .nv.constant0._ZN2at6native29vectorized_elementwise_kernelILi4EZZZNS0_66_GLOBAL__N__d53a5ca4_28_ActivationLeakyReluKernel_cu_9e10b42f_310626leaky_relu_backward_kernelERNS_18TensorIteratorBaseERKN3c106ScalarEENKUlvE_clEvENKUlvE0_clEvEUlffE_St5arrayIPcLm3EEEEviT0_T1_ --------------------------
	.section	.nv.constant0._ZN2at6native29vectorized_elementwise_kernelILi4EZZZNS0_66_GLOBAL__N__d53a5ca4_28_ActivationLeakyReluKernel_cu_9e10b42f_310626leaky_relu_backward_kernelERNS_18TensorIteratorBaseERKN3c106ScalarEENKUlvE_clEvENKUlvE0_clEvEUlffE_St5arrayIPcLm3EEEEviT0_T1_,"a",@progbits
	.sectionflags	@""
	.align	4
.nv.constant0._ZN2at6native29vectorized_elementwise_kernelILi4EZZZNS0_66_GLOBAL__N__d53a5ca4_28_ActivationLeakyReluKernel_cu_9e10b42f_310626leaky_relu_backward_kernelERNS_18TensorIteratorBaseERKN3c106ScalarEENKUlvE_clEvENKUlvE0_clEvEUlffE_St5arrayIPcLm3EEEEviT0_T1_:
	.zero		944


//--------------------- .nv.constant0._ZN2at6native29vectorized_elementwise_kernelILi8EZZZNS0_66_GLOBAL__N__d53a5ca4_28_ActivationLeakyReluKernel_cu_9e10b42f_310626leaky_relu_backward_kernelERNS_18TensorIteratorBaseERKN3c106ScalarEENKUlvE_clEvENKUlvE0_clEvEUlffE_St5arrayIPcLm3EEEEviT0_T1_ --------------------------
	.section	.nv.constant0._ZN2at6native29vectorized_elementwise_kernelILi8EZZZNS0_66_GLOBAL__N__d53a5ca4_28_ActivationLeakyReluKernel_cu_9e10b42f_310626leaky_relu_backward_kernelERNS_18TensorIteratorBaseERKN3c106ScalarEENKUlvE_clEvENKUlvE0_clEvEUlffE_St5arrayIPcLm3EEEEviT0_T1_,"a",@progbits
	.sectionflags	@""
	.align	4
.nv.constant0._ZN2at6native29vectorized_elementwise_kernelILi8EZZZNS0_66_GLOBAL__N__d53a5ca4_28_ActivationLeakyReluKernel_cu_9e10b42f_310626leaky_relu_backward_kernelERNS_18TensorIteratorBaseERKN3c106ScalarEENKUlvE_clEvENKUlvE0_clEvEUlffE_St5arrayIPcLm3EEEEviT0_T1_:
	.zero		944


//--------------------- .nv.constant0._ZN2at6native18elementwise_kernelILi128ELi4EZNS0_15gpu_kernel_implIZZZNS0_66_GLOBAL__N__d53a5ca4_28_ActivationLeakyReluKernel_cu_9e10b42f_310626leaky_relu_backward_kernelERNS_18TensorIteratorBaseERKN3c106ScalarEENKUlvE_clEvENKUlvE_clEvEUlddE_EEvS5_RKT_EUliE_EEviT1_ --------------------------
	.section	.nv.constant0._ZN2at6native18elementwise_kernelILi128ELi4EZNS0_15gpu_kernel_implIZZZNS0_66_GLOBAL__N__d53a5ca4_28_ActivationLeakyReluKernel_cu_9e10b42f_310626leaky_relu_backward_kernelERNS_18TensorIteratorBaseERKN3c106ScalarEENKUlvE_clEvENKUlvE_clEvEUlddE_EEvS5_RKT_EUliE_EEviT1_,"a",@progbits
	.sectionflags	@""
	.align	4
.nv.constant0._ZN2at6native18elementwise_kernelILi128ELi4EZNS0_15gpu_kernel_implIZZZNS0_66_GLOBAL__N__d53a5ca4_28_ActivationLeakyReluKernel_cu_9e10b42f_310626leaky_relu_backward_kernelERNS_18TensorIteratorBaseERKN3c106ScalarEENKUlvE_clEvENKUlvE_clEvEUlddE_EEvS5_RKT_EUliE_EEviT1_:
	.zero		1568


//--------------------- .nv.constant0._ZN2at6native27unrolled_elementwise_kernelIZZZNS0_66_GLOBAL__N__d53a5ca4_28_ActivationLeakyReluKernel_cu_9e10b42f_310626leaky_relu_backward_kernelERNS_18TensorIteratorBaseERKN3c106ScalarEENKUlvE_clEvENKUlvE_clEvEUlddE_St5arrayIPcLm3EELi4E23TrivialOffsetCalculatorILi2EjESF_ILi1EjENS0_6memory12LoadWithCastILi2EEENSI_13StoreWithCastILi1EEEEEviT_T0_T2_T3_T4_T5_ --------------------------
	.section	.nv.constant0._ZN2at6native27unrolled_elementwise_kernelIZZZNS0_66_GLOBAL__N__d53a5ca4_28_ActivationLeakyReluKernel_cu_9e10b42f_310626leaky_relu_backward_kernelERNS_18TensorIteratorBaseERKN3c106ScalarEENKUlvE_clEvENKUlvE_clEvEUlddE_St5arrayIPcLm3EELi4E23TrivialOffsetCalculatorILi2EjESF_ILi1EjENS0_6memory12LoadWithCastILi2EEENSI_13StoreWithCastILi1EEEEEviT_T0_T2_T3_T4_T5_,"a",@progbits
	.sectionflags	@""
	.align	4
.nv.constant0._ZN2at6native27unrolled_elementwise_kernelIZZZNS0_66_GLOBAL__N__d53a5ca4_28_ActivationLeakyReluKernel_cu_9e10b42f_310626leaky_relu_backward_kernelERNS_18TensorIteratorBaseERKN3c106ScalarEENKUlvE_clEvENKUlvE_clEvEUlddE_St5arrayIPcLm3EELi4E23TrivialOffsetCalculatorILi2EjESF_ILi1EjENS0_6memory12LoadWithCastILi2EEENSI_13StoreWithCastILi1EEEEEviT_T0_T2_T3_T4_T5_:
	.zero		968


//--------------------- .nv.constant0._ZN2at6native18elementwise_kernelILi128ELi2EZNS0_22gpu_kernel_impl_nocastIZZZNS0_66_GLOBAL__N__d53a5ca4_28_ActivationLeakyReluKernel_cu_9e10b42f_310626leaky_relu_backward_kernelERNS_18TensorIteratorBaseERKN3c106ScalarEENKUlvE_clEvENKUlvE_clEvEUlddE_EEvS5_RKT_EUliE_EEviT1_ --------------------------
	.section	.nv.constant0._ZN2at6native18elementwise_kernelILi128ELi2EZNS0_22gpu_kernel_impl_nocastIZZZNS0_66_GLOBAL__N__d53a5ca4_28_ActivationLeakyReluKernel_cu_9e10b42f_310626leaky_relu_backward_kernelERNS_18TensorIteratorBaseERKN3c106ScalarEENKUlvE_clEvENKUlvE_clEvEUlddE_EEvS5_RKT_EUliE_EEviT1_,"a",@progbits
	.sectionflags	@""
	.align	4
.nv.constant0._ZN2at6native18elementwise_kernelILi128ELi2EZNS0_22gpu_kernel_impl_nocastIZZZNS0_66_GLOBAL__N__d53a5ca4_28_ActivationLeakyReluKernel_cu_9e10b42f_310626leaky_relu_backward_kernelERNS_18TensorIteratorBaseERKN3c106ScalarEENKUlvE_clEvENKUlvE_clEvEUlddE_EEvS5_RKT_EUliE_EEviT1_:
	.zero		1560


//--------------------- .nv.constant0._ZN2at6native27unrolled_elementwise_kernelIZZZNS0_66_GLOBAL__N__d53a5ca4_28_ActivationLeakyReluKernel_cu_9e10b42f_310626leaky_relu_backward_kernelERNS_18TensorIteratorBaseERKN3c106ScalarEENKUlvE_clEvENKUlvE_clEvEUlddE_St5arrayIPcLm3EELi4E23TrivialOffsetCalculatorILi2EjESF_ILi1EjENS0_6memory15LoadWithoutCastENSI_16StoreWithoutCastEEEviT_T0_T2_T3_T4_T5_ --------------------------
	.section	.nv.constant0._ZN2at6native27unrolled_elementwise_kernelIZZZNS0_66_GLOBAL__N__d53a5ca4_28_ActivationLeakyReluKernel_cu_9e10b42f_310626leaky_relu_backward_kernelERNS_18TensorIteratorBaseERKN3c106ScalarEENKUlvE_clEvENKUlvE_clEvEUlddE_St5arrayIPcLm3EELi4E23TrivialOffsetCalculatorILi2EjESF_ILi1EjENS0_6memory15LoadWithoutCastENSI_16StoreWithoutCastEEEviT_T0_T2_T3_T4_T5_,"a",@progbits
	.sectionflags	@""
	.align	4
.nv.constant0._ZN2at6native27unrolled_elementwise_kernelIZZZNS0_66_GLOBAL__N__d53a5ca4_28_ActivationLeakyReluKernel_cu_9e10b42f_310626leaky_relu_backward_kernelERNS_18TensorIteratorBaseERKN3c106ScalarEENKUlvE_clEvENKUlvE_clEvEUlddE_St5arrayIPcLm3EELi4E23TrivialOffsetCalculatorILi2EjESF_ILi1EjENS0_6memory15LoadWithoutCastENSI_16StoreWithoutCastEEEviT_T0_T2_T3_T4_T5_:
	.zero		948


//--------------------- .nv.constant0._ZN2at6native29vectorized_elementwise_kernelILi2EZZZNS0_66_GLOBAL__N__d53a5ca4_28_ActivationLeakyReluKernel_cu_9e10b42f_310626leaky_relu_backward_kernelERNS_18TensorIteratorBaseERKN3c106ScalarEENKUlvE_clEvENKUlvE_clEvEUlddE_St5arrayIPcLm3EEEEviT0_T1_ --------------------------
	.section	.nv.constant0._ZN2at6native29vectorized_elementwise_kernelILi2EZZZNS0_66_GLOBAL__N__d53a5ca4_28_ActivationLeakyReluKernel_cu_9e10b42f_310626leaky_relu_backward_kernelERNS_18TensorIteratorBaseERKN3c106ScalarEENKUlvE_clEvENKUlvE_clEvEUlddE_St5arrayIPcLm3EEEEviT0_T1_,"a",@progbits
	.sectionflags	@""
	.align	4
.nv.constant0._ZN2at6native29vectorized_elementwise_kernelILi2EZZZNS0_66_GLOBAL__N__d53a5ca4_28_ActivationLeakyReluKernel_cu_9e10b42f_310626leaky_relu_backward_kernelERNS_18TensorIteratorBaseERKN3c106ScalarEENKUlvE_clEvENKUlvE_clEvEUlddE_St5arrayIPcLm3EEEEviT0_T1_:
	.zero		944


//--------------------- .nv.constant0._ZN2at6native29vectorized_elementwise_kernelILi4EZZZNS0_66_GLOBAL__N__d53a5ca4_28_ActivationLeakyReluKernel_cu_9e10b42f_310626leaky_relu_backward_kernelERNS_18TensorIteratorBaseERKN3c106ScalarEENKUlvE_clEvENKUlvE_clEvEUlddE_St5arrayIPcLm3EEEEviT0_T1_ --------------------------
	.section	.nv.constant0._ZN2at6native29vectorized_elementwise_kernelILi4EZZZNS0_66_GLOBAL__N__d53a5ca4_28_ActivationLeakyReluKernel_cu_9e10b42f_310626leaky_relu_backward_kernelERNS_18TensorIteratorBaseERKN3c106ScalarEENKUlvE_clEvENKUlvE_clEvEUlddE_St5arrayIPcLm3EEEEviT0_T1_,"a",@progbits
	.sectionflags	@""
	.align	4
.nv.constant0._ZN2at6native29vectorized_elementwise_kernelILi4EZZZNS0_66_GLOBAL__N__d53a5ca4_28_ActivationLeakyReluKernel_cu_9e10b42f_310626leaky_relu_backward_kernelERNS_18TensorIteratorBaseERKN3c106ScalarEENKUlvE_clEvENKUlvE_clEvEUlddE_St5arrayIPcLm3EEEEviT0_T1_:
	.zero		944


//--------------------- .nv.constant0._ZN2at6native29vectorized_elementwise_kernelILi8EZZZNS0_66_GLOBAL__N__d53a5ca4_28_ActivationLeakyReluKernel_cu_9e10b42f_310626leaky_relu_backward_kernelERNS_18TensorIteratorBaseERKN3c106ScalarEENKUlvE_clEvENKUlvE_clEvEUlddE_St5arrayIPcLm3EEEEviT0_T1_ --------------------------
	.section	.nv.constant0._ZN2at6native29vectorized_elementwise_kernelILi8EZZZNS0_66_GLOBAL__N__d53a5ca4_28_ActivationLeakyReluKernel_cu_9e10b42f_310626leaky_relu_backward_kernelERNS_18TensorIteratorBaseERKN3c106ScalarEENKUlvE_clEvENKUlvE_clEvEUlddE_St5arrayIPcLm3EEEEviT0_T1_,"a",@progbits
	.sectionflags	@""
	.align	4
.nv.constant0._ZN2at6native29vectorized_elementwise_kernelILi8EZZZNS0_66_GLOBAL__N__d53a5ca4_28_ActivationLeakyReluKernel_cu_9e10b42f_310626leaky_relu_backward_kernelERNS_18TensorIteratorBaseERKN3c106ScalarEENKUlvE_clEvENKUlvE_clEvEUlddE_St5arrayIPcLm3EEEEviT0_T1_:
	.zero		944


//--------------------- .nv.constant0._ZN2at6native18elementwise_kernelILi128ELi4EZNS0_15gpu_kernel_implIZZZNS0_66_GLOBAL__N__d53a5ca4_28_ActivationLeakyReluKernel_cu_9e10b42f_310617leaky_relu_kernelERNS_18TensorIteratorBaseERKN3c106ScalarEENKUlvE_clEvENKUlvE2_clEvEUlNS6_8BFloat16EE_EEvS5_RKT_EUliE_EEviT1_ --------------------------
	.section	.nv.constant0._ZN2at6native18elementwise_kernelILi128ELi4EZNS0_15gpu_kernel_implIZZZNS0_66_GLOBAL__N__d53a5ca4_28_ActivationLeakyReluKernel_cu_9e10b42f_310617leaky_relu_kernelERNS_18TensorIteratorBaseERKN3c106ScalarEENKUlvE_clEvENKUlvE2_clEvEUlNS6_8BFloat16EE_EEvS5_RKT_EUliE_EEviT1_,"a",@progbits
	.sectionflags	@""
	.align	4
.nv.constant0._ZN2at6native18elementwise_kernelILi128ELi4EZNS0_15gpu_kernel_implIZZZNS0_66_GLOBAL__N__d53a5ca4_28_ActivationLeakyReluKernel_cu_9e10b42f_310617leaky_relu_kernelERNS_18TensorIteratorBaseERKN3c106ScalarEENKUlvE_clEvENKUlvE2_clEvEUlNS6_8BFloat16EE_EEvS5_RKT_EUliE_EEviT1_:
	.zero		1456


//--------------------- .nv.constant0._ZN2at6native27unrolled_elementwise_kernelIZZZNS0_66_GLOBAL__N__d53a5ca4_28_ActivationLeakyReluKernel_cu_9e10b42f_310617leaky_relu_kernelERNS_18TensorIteratorBaseERKN3c106ScalarEENKUlvE_clEvENKUlvE2_clEvEUlNS5_8BFloat16EE_St5arrayIPcLm2EELi4E23TrivialOffsetCalculatorILi1EjESH_NS0_6memory12LoadWithCastILi1EEENSI_13StoreWithCastILi1EEEEEviT_T0_T2_T3_T4_T5_ --------------------------
	.section	.nv.constant0._ZN2at6native27unrolled_elementwise_kernelIZZZNS0_66_GLOBAL__N__d53a5ca4_28_ActivationLeakyReluKernel_cu_9e10b42f_310617leaky_relu_kernelERNS_18TensorIteratorBaseERKN3c106ScalarEENKUlvE_clEvENKUlvE2_clEvEUlNS5_8BFloat16EE_St5arrayIPcLm2EELi4E23TrivialOffsetCalculatorILi1EjESH_NS0_6memory12LoadWithCastILi1EEENSI_13StoreWithCastILi1EEEEEviT_T0_T2_T3_T4_T5_,"a",@progbits
	.sectionflags	@""
	.align	4
.nv.constant0._ZN2at6native27unrolled_elementwise_kernelIZZZNS0_66_GLOBAL__N__d53a5ca4_28_ActivationLeakyReluKernel_cu_9e10b42f_310617leaky_relu_kernelERNS_18TensorIteratorBaseERKN3c106ScalarEENKUlvE_clEvENKUlvE2_clEvEUlNS5_8BFloat16EE_St5arrayIPcLm2EELi4E23TrivialOffsetCalculatorILi1EjESH_NS0_6memory12LoadWithCastILi1EEENSI_13StoreWithCastILi1EEEEEviT_T0_T2_T3_T4_T5_:
	.zero		956


//--------------------- .nv.constant0._ZN2at6native18elementwise_kernelILi128ELi4EZNS0_22gpu_kernel_impl_nocastIZZZNS0_66_GLOBAL__N__d53a5ca4_28_ActivationLeakyReluKernel_cu_9e10b42f_310617leaky_relu_kernelERNS_18TensorIteratorBaseERKN3c106ScalarEENKUlvE_clEvENKUlvE2_clEvEUlNS6_8BFloat16EE_EEvS5_RKT_EUliE_EEviT1_ --------------------------
	.section	.nv.constant0._ZN2at6native18elementwise_kernelILi128ELi4EZNS0_22gpu_kernel_impl_nocastIZZZNS0_66_GLOBAL__N__d53a5ca4_28_ActivationLeakyReluKernel_cu_9e10b42f_310617leaky_relu_kernelERNS_18TensorIteratorBaseERKN3c106ScalarEENKUlvE_clEvENKUlvE2_clEvEUlNS6_8BFloat16EE_EEvS5_RKT_EUliE_EEviT1_,"a",@progbits
	.sectionflags	@""
	.align	4
.nv.constant0._ZN2at6native18elementwise_kernelILi128ELi4EZNS0_22gpu_kernel_impl_nocastIZZZNS0_66_GLOBAL__N__d53a5ca4_28_ActivationLeakyReluKernel_cu_9e10b42f_310617leaky_relu_kernelERNS_18TensorIteratorBaseERKN3c106ScalarEENKUlvE_clEvENKUlvE2_clEvEUlNS6_8BFloat16EE_EEvS5_RKT_EUliE_EEviT1_:
	.zero		1448


//--------------------- .nv.constant0._ZN2at6native27unrolled_elementwise_kernelIZZZNS0_66_GLOBAL__N__d53a5ca4_28_ActivationLeakyReluKernel_cu_9e10b42f_310617leaky_relu_kernelERNS_18TensorIteratorBaseERKN3c106ScalarEENKUlvE_clEvENKUlvE2_clEvEUlNS5_8BFloat16EE_St5arrayIPcLm2EELi4E23TrivialOffsetCalculatorILi1EjESH_NS0_6memory15LoadWithoutCastENSI_16StoreWithoutCastEEEviT_T0_T2_T3_T4_T5_ --------------------------
	.section	.nv.constant0._ZN2at6native27unrolled_elementwise_kernelIZZZNS0_66_GLOBAL__N__d53a5ca4_28_ActivationLeakyReluKernel_cu_9e10b42f_310617leaky_relu_kernelERNS_18TensorIteratorBaseERKN3c106ScalarEENKUlvE_clEvENKUlvE2_clEvEUlNS5_8BFloat16EE_St5arrayIPcLm2EELi4E23TrivialOffsetCalculatorILi1EjESH_NS0_6memory15LoadWithoutCastENSI_16StoreWithoutCastEEEviT_T0_T2_T3_T4_T5_,"a",@progbits
	.sectionflags	@""
	.align	4
.nv.constant0._ZN2at6native27unrolled_elementwise_kernelIZZZNS0_66_GLOBAL__N__d53a5ca4_28_ActivationLeakyReluKernel_cu_9e10b42f_310617leaky_relu_kernelERNS_18TensorIteratorBaseERKN3c106ScalarEENKUlvE_clEvENKUlvE2_clEvEUlNS5_8BFloat16EE_St5arrayIPcLm2EELi4E23TrivialOffsetCalculatorILi1EjESH_NS0_6memory15LoadWithoutCastENSI_16StoreWithoutCastEEEviT_T0_T2_T3_T4_T5_:
	.zero		940


//--------------------- .nv.constant0._ZN2at6native29vectorized_elementwise_kernelILi2EZZZNS0_66_GLOBAL__N__d53a5ca4_28_ActivationLeakyReluKernel_cu_9e10b42f_310617leaky_relu_kernelERNS_18TensorIteratorBaseERKN3c106ScalarEENKUlvE_clEvENKUlvE2_clEvEUlNS5_8BFloat16EE_St5arrayIPcLm2EEEEviT0_T1_ --------------------------
	.section	.nv.constant0._ZN2at6native29vectorized_elementwise_kernelILi2EZZZNS0_66_GLOBAL__N__d53a5ca4_28_ActivationLeakyReluKernel_cu_9e10b42f_310617leaky_relu_kernelERNS_18TensorIteratorBaseERKN3c106ScalarEENKUlvE_clEvENKUlvE2_clEvEUlNS5_8BFloat16EE_St5arrayIPcLm2EEEEviT0_T1_,"a",@progbits
	.sectionflags	@""
	.align	4
.nv.constant0._ZN2at6native29vectorized_elementwise_kernelILi2EZZZNS0_66_GLOBAL__N__d53a5ca4_28_ActivationLeakyReluKernel_cu_9e10b42f_310617leaky_relu_kernelERNS_18TensorIteratorBaseERKN3c106ScalarEENKUlvE_clEvENKUlvE2_clEvEUlNS5_8BFloat16EE_St5arrayIPcLm2EEEEviT0_T1_:
	.zero		936


//--------------------- .nv.constant0._ZN2at6native29vectorized_elementwise_kernelILi4EZZZNS0_66_GLOBAL__N__d53a5ca4_28_ActivationLeakyReluKernel_cu_9e10b42f_310617leaky_relu_kernelERNS_18TensorIteratorBaseERKN3c106ScalarEENKUlvE_clEvENKUlvE2_clEvEUlNS5_8BFloat16EE_St5arrayIPcLm2EEEEviT0_T1_ --------------------------
	.section	.nv.constant0._ZN2at6native29vectorized_elementwise_kernelILi4EZZZNS0_66_GLOBAL__N__d53a5ca4_28_ActivationLeakyReluKernel_cu_9e10b42f_310617leaky_relu_kernelERNS_18TensorIteratorBaseERKN3c106ScalarEENKUlvE_clEvENKUlvE2_clEvEUlNS5_8BFloat16EE_St5arrayIPcLm2EEEEviT0_T1_,"a",@progbits
	.sectionflags	@""
	.align	4
.nv.constant0._ZN2at6native29vectorized_elementwise_kernelILi4EZZZNS0_66_GLOBAL__N__d53a5ca4_28_ActivationLeakyReluKernel_cu_9e10b42f_310617leaky_relu_kernelERNS_18TensorIteratorBaseERKN3c106ScalarEENKUlvE_clEvENKUlvE2_clEvEUlNS5_8BFloat16EE_St5arrayIPcLm2EEEEviT0_T1_:
	.zero		936


//--------------------- .nv.constant0._ZN2at6native29vectorized_elementwise_kernelILi8EZZZNS0_66_GLOBAL__N__d53a5ca4_28_ActivationLeakyReluKernel_cu_9e10b42f_310617leaky_relu_kernelERNS_18TensorIteratorBaseERKN3c106ScalarEENKUlvE_clEvENKUlvE2_clEvEUlNS5_8BFloat16EE_St5arrayIPcLm2EEEEviT0_T1_ --------------------------
	.section	.nv.constant0._ZN2at6native29vectorized_elementwise_kernelILi8EZZZNS0_66_GLOBAL__N__d53a5ca4_28_ActivationLeakyReluKernel_cu_9e10b42f_310617leaky_relu_kernelERNS_18TensorIteratorBaseERKN3c106ScalarEENKUlvE_clEvENKUlvE2_clEvEUlNS5_8BFloat16EE_St5arrayIPcLm2EEEEviT0_T1_,"a",@progbits
	.sectionflags	@""
	.align	4
.nv.constant0._ZN2at6native29vectorized_elementwise_kernelILi8EZZZNS0_66_GLOBAL__N__d53a5ca4_28_ActivationLeakyReluKernel_cu_9e10b42f_310617leaky_relu_kernelERNS_18TensorIteratorBaseERKN3c106ScalarEENKUlvE_clEvENKUlvE2_clEvEUlNS5_8BFloat16EE_St5arrayIPcLm2EEEEviT0_T1_:
	.zero		936


//--------------------- .nv.constant0._ZN2at6native18elementwise_kernelILi128ELi4EZNS0_15gpu_kernel_implIZZZNS0_66_GLOBAL__N__d53a5ca4_28_ActivationLeakyReluKernel_cu_9e10b42f_310617leaky_relu_kernelERNS_18TensorIteratorBaseERKN3c106ScalarEENKUlvE_clEvENKUlvE1_clEvEUlNS6_4HalfEE_EEvS5_RKT_EUliE_EEviT1_ --------------------------
	.section	.nv.constant0._ZN2at6native18elementwise_kernelILi128ELi4EZNS0_15gpu_kernel_implIZZZNS0_66_GLOBAL__N__d53a5ca4_28_ActivationLeakyReluKernel_cu_9e10b42f_310617leaky_relu_kernelERNS_18TensorIteratorBaseERKN3c106ScalarEENKUlvE_clEvENKUlvE1_clEvEUlNS6_4HalfEE_EEvS5_RKT_EUliE_EEviT1_,"a",@progbits
	.sectionflags	@""
	.align	4
.nv.constant0._ZN2at6native18elementwise_kernelILi128ELi4EZNS0_15gpu_kernel_implIZZZNS0_66_GLOBAL__N__d53a5ca4_28_ActivationLeakyReluKernel_cu_9e10b42f_310617leaky_relu_kernelERNS_18TensorIteratorBaseERKN3c106ScalarEENKUlvE_clEvENKUlvE1_clEvEUlNS6_4HalfEE_EEvS5_RKT_EUliE_EEviT1_:
	.zero		1456


//--------------------- .nv.constant0._ZN2at6native27unrolled_elementwise_kernelIZZZNS0_66_GLOBAL__N__d53a5ca4_28_ActivationLeakyReluKernel_cu_9e10b42f_310617leaky_relu_kernelERNS_18TensorIteratorBaseERKN3c106ScalarEENKUlvE_clEvENKUlvE1_clEvEUlNS5_4HalfEE_St5arrayIPcLm2EELi4E23TrivialOffsetCalculatorILi1EjESH_NS0_6memory12LoadWithCastILi1EEENSI_13StoreWithCastILi1EEEEEviT_T0_T2_T3_T4_T5_ --------------------------
	.section	.nv.constant0._ZN2at6native27unrolled_elementwise_kernelIZZZNS0_66_GLOBAL__N__d53a5ca4_28_ActivationLeakyReluKernel_cu_9e10b42f_310617leaky_relu_kernelERNS_18TensorIteratorBaseERKN3c106ScalarEENKUlvE_clEvENKUlvE1_clEvEUlNS5_4HalfEE_St5arrayIPcLm2EELi4E23TrivialOffsetCalculatorILi1EjESH_NS0_6memory12LoadWithCastILi1EEENSI_13StoreWithCastILi1EEEEEviT_T0_T2_T3_T4_T5_,"a",@progbits
	.sectionflags	@""
	.align	4
.nv.constant0._ZN2at6native27unrolled_elementwise_kernelIZZZNS0_66_GLOBAL__N__d53a5ca4_28_ActivationLeakyReluKernel_cu_9e10b42f_310617leaky_relu_kernelERNS_18TensorIteratorBaseERKN3c106ScalarEENKUlvE_clEvENKUlvE1_clEvEUlNS5_4HalfEE_St5arrayIPcLm2EELi4E23TrivialOffsetCalculatorILi1EjESH_NS0_6memory12LoadWithCastILi1EEENSI_13StoreWithCastILi1EEEEEviT_T0_T2_T3_T4_T5_:
	.zero		956


//--------------------- .nv.constant0._ZN2at6native18elementwise_kernelILi128ELi4EZNS0_22gpu_kernel_impl_nocastIZZZNS0_66_GLOBAL__N__d53a5ca4_28_ActivationLeakyReluKernel_cu_9e10b42f_310617leaky_relu_kernelERNS_18TensorIteratorBaseERKN3c106ScalarEENKUlvE_clEvENKUlvE1_clEvEUlNS6_4HalfEE_EEvS5_RKT_EUliE_EEviT1_ --------------------------
	.section	.nv.constant0._ZN2at6native18elementwise_kernelILi128ELi4EZNS0_22gpu_kernel_impl_nocastIZZZNS0_66_GLOBAL__N__d53a5ca4_28_ActivationLeakyReluKernel_cu_9e10b42f_310617leaky_relu_kernelERNS_18TensorIteratorBaseERKN3c106ScalarEENKUlvE_clEvENKUlvE1_clEvEUlNS6_4HalfEE_EEvS5_RKT_EUliE_EEviT1_,"a",@progbits
	.sectionflags	@""
	.align	4
.nv.constant0._ZN2at6native18elementwise_kernelILi128ELi4EZNS0_22gpu_kernel_impl_nocastIZZZNS0_66_GLOBAL__N__d53a5ca4_28_ActivationLeakyReluKernel_cu_9e10b42f_310617leaky_relu_kernelERNS_18TensorIteratorBaseERKN3c106ScalarEENKUlvE_clEvENKUlvE1_clEvEUlNS6_4HalfEE_EEvS5_RKT_EUliE_EEviT1_:
	.zero		1448


//--------------------- .nv.constant0._ZN2at6native27unrolled_elementwise_kernelIZZZNS0_66_GLOBAL__N__d53a5ca4_28_ActivationLeakyReluKernel_cu_9e10b42f_310617leaky_relu_kernelERNS_18TensorIteratorBaseERKN3c106ScalarEENKUlvE_clEvENKUlvE1_clEvEUlNS5_4HalfEE_St5arrayIPcLm2EELi4E23TrivialOffsetCalculatorILi1EjESH_NS0_6memory15LoadWithoutCastENSI_16StoreWithoutCastEEEviT_T0_T2_T3_T4_T5_ --------------------------
	.section	.nv.constant0._ZN2at6native27unrolled_elementwise_kernelIZZZNS0_66_GLOBAL__N__d53a5ca4_28_ActivationLeakyReluKernel_cu_9e10b42f_310617leaky_relu_kernelERNS_18TensorIteratorBaseERKN3c106ScalarEENKUlvE_clEvENKUlvE1_clEvEUlNS5_4HalfEE_St5arrayIPcLm2EELi4E23TrivialOffsetCalculatorILi1EjESH_NS0_6memory15LoadWithoutCastENSI_16StoreWithoutCastEEEviT_T0_T2_T3_T4_T5_,"a",@progbits
	.sectionflags	@""
	.align	4
.nv.constant0._ZN2at6native27unrolled_elementwise_kernelIZZZNS0_66_GLOBAL__N__d53a5ca4_28_ActivationLeakyReluKernel_cu_9e10b42f_310617leaky_relu_kernelERNS_18TensorIteratorBaseERKN3c106ScalarEENKUlvE_clEvENKUlvE1_clEvEUlNS5_4HalfEE_St5arrayIPcLm2EELi4E23TrivialOffsetCalculatorILi1EjESH_NS0_6memory15LoadWithoutCastENSI_16StoreWithoutCastEEEviT_T0_T2_T3_T4_T5_:
	.zero		940


//--------------------- .nv.constant0._ZN2at6native29vectorized_elementwise_kernelILi2EZZZNS0_66_GLOBAL__N__d53a5ca4_28_ActivationLeakyReluKernel_cu_9e10b42f_310617leaky_relu_kernelERNS_18TensorIteratorBaseERKN3c106ScalarEENKUlvE_clEvENKUlvE1_clEvEUlNS5_4HalfEE_St5arrayIPcLm2EEEEviT0_T1_ --------------------------
	.section	.nv.constant0._ZN2at6native29vectorized_elementwise_kernelILi2EZZZNS0_66_GLOBAL__N__d53a5ca4_28_ActivationLeakyReluKernel_cu_9e10b42f_310617leaky_relu_kernelERNS_18TensorIteratorBaseERKN3c106ScalarEENKUlvE_clEvENKUlvE1_clEvEUlNS5_4HalfEE_St5arrayIPcLm2EEEEviT0_T1_,"a",@progbits
	.sectionflags	@""
	.align	4
.nv.constant0._ZN2at6native29vectorized_elementwise_kernelILi2EZZZNS0_66_GLOBAL__N__d53a5ca4_28_ActivationLeakyReluKernel_cu_9e10b42f_310617leaky_relu_kernelERNS_18TensorIteratorBaseERKN3c106ScalarEENKUlvE_clEvENKUlvE1_clEvEUlNS5_4HalfEE_St5arrayIPcLm2EEEEviT0_T1_:
	.zero		936


//--------------------- .nv.constant0._ZN2at6native29vectorized_elementwise_kernelILi4EZZZNS0_66_GLOBAL__N__d53a5ca4_28_ActivationLeakyReluKernel_cu_9e10b42f_310617leaky_relu_kernelERNS_18TensorIteratorBaseERKN3c106ScalarEENKUlvE_clEvENKUlvE1_clEvEUlNS5_4HalfEE_St5arrayIPcLm2EEEEviT0_T1_ --------------------------
	.section	.nv.constant0._ZN2at6native29vectorized_elementwise_kernelILi4EZZZNS0_66_GLOBAL__N__d53a5ca4_28_ActivationLeakyReluKernel_cu_9e10b42f_310617leaky_relu_kernelERNS_18TensorIteratorBaseERKN3c106ScalarEENKUlvE_clEvENKUlvE1_clEvEUlNS5_4HalfEE_St5arrayIPcLm2EEEEviT0_T1_,"a",@progbits
	.sectionflags	@""
	.align	4
.nv.constant0._ZN2at6native29vectorized_elementwise_kernelILi4EZZZNS0_66_GLOBAL__N__d53a5ca4_28_ActivationLeakyReluKernel_cu_9e10b42f_310617leaky_relu_kernelERNS_18TensorIteratorBaseERKN3c106ScalarEENKUlvE_clEvENKUlvE1_clEvEUlNS5_4HalfEE_St5arrayIPcLm2EEEEviT0_T1_:
	.zero		936


//--------------------- .nv.constant0._ZN2at6native29vectorized_elementwise_kernelILi8EZZZNS0_66_GLOBAL__N__d53a5ca4_28_ActivationLeakyReluKernel_cu_9e10b42f_310617leaky_relu_kernelERNS_18TensorIteratorBaseERKN3c106ScalarEENKUlvE_clEvENKUlvE1_clEvEUlNS5_4HalfEE_St5arrayIPcLm2EEEEviT0_T1_ --------------------------
	.section	.nv.constant0._ZN2at6native29vectorized_elementwise_kernelILi8EZZZNS0_66_GLOBAL__N__d53a5ca4_28_ActivationLeakyReluKernel_cu_9e10b42f_310617leaky_relu_kernelERNS_18TensorIteratorBaseERKN3c106ScalarEENKUlvE_clEvENKUlvE1_clEvEUlNS5_4HalfEE_St5arrayIPcLm2EEEEviT0_T1_,"a",@progbits
	.sectionflags	@""
	.align	4
.nv.constant0._ZN2at6native29vectorized_elementwise_kernelILi8EZZZNS0_66_GLOBAL__N__d53a5ca4_28_ActivationLeakyReluKernel_cu_9e10b42f_310617leaky_relu_kernelERNS_18TensorIteratorBaseERKN3c106ScalarEENKUlvE_clEvENKUlvE1_clEvEUlNS5_4HalfEE_St5arrayIPcLm2EEEEviT0_T1_:
	.zero		936


//--------------------- .nv.constant0._ZN2at6native18elementwise_kernelILi128ELi4EZNS0_15gpu_kernel_implIZZZNS0_66_GLOBAL__N__d53a5ca4_28_ActivationLeakyReluKernel_cu_9e10b42f_310617leaky_relu_kernelERNS_18TensorIteratorBaseERKN3c106ScalarEENKUlvE_clEvENKUlvE0_clEvEUlfE_EEvS5_RKT_EUliE_EEviT1_ --------------------------
	.section	.nv.constant0._ZN2at6native18elementwise_kernelILi128ELi4EZNS0_15gpu_kernel_implIZZZNS0_66_GLOBAL__N__d53a5ca4_28_ActivationLeakyReluKernel_cu_9e10b42f_310617leaky_relu_kernelERNS_18TensorIteratorBaseERKN3c106ScalarEENKUlvE_clEvENKUlvE0_clEvEUlfE_EEvS5_RKT_EUliE_EEviT1_,"a",@progbits
	.sectionflags	@""
	.align	4
.nv.constant0._ZN2at6native18elementwise_kernelILi128ELi4EZNS0_15gpu_kernel_implIZZZNS0_66_GLOBAL__N__d53a5ca4_28_ActivationLeakyReluKernel_cu_9e10b42f_310617leaky_relu_kernelERNS_18TensorIteratorBaseERKN3c106ScalarEENKUlvE_clEvENKUlvE0_clEvEUlfE_EEvS5_RKT_EUliE_EEviT1_:
	.zero		1456


//--------------------- .nv.constant0._ZN2at6native27unrolled_elementwise_kernelIZZZNS0_66_GLOBAL__N__d53a5ca4_28_ActivationLeakyReluKernel_cu_9e10b42f_310617leaky_relu_kernelERNS_18TensorIteratorBaseERKN3c106ScalarEENKUlvE_clEvENKUlvE0_clEvEUlfE_St5arrayIPcLm2EELi4E23TrivialOffsetCalculatorILi1EjESG_NS0_6memory12LoadWithCastILi1EEENSH_13StoreWithCastILi1EEEEEviT_T0_T2_T3_T4_T5_ --------------------------
	.section	.nv.constant0._ZN2at6native27unrolled_elementwise_kernelIZZZNS0_66_GLOBAL__N__d53a5ca4_28_ActivationLeakyReluKernel_cu_9e10b42f_310617leaky_relu_kernelERNS_18TensorIteratorBaseERKN3c106ScalarEENKUlvE_clEvENKUlvE0_clEvEUlfE_St5arrayIPcLm2EELi4E23TrivialOffsetCalculatorILi1EjESG_NS0_6memory12LoadWithCastILi1EEENSH_13StoreWithCastILi1EEEEEviT_T0_T2_T3_T4_T5_,"a",@progbits
	.sectionflags	@""
	.align	4
.nv.constant0._ZN2at6native27unrolled_elementwise_kernelIZZZNS0_66_GLOBAL__N__d53a5ca4_28_ActivationLeakyReluKernel_cu_9e10b42f_310617leaky_relu_kernelERNS_18TensorIteratorBaseERKN3c106ScalarEENKUlvE_clEvENKUlvE0_clEvEUlfE_St5arrayIPcLm2EELi4E23TrivialOffsetCalculatorILi1EjESG_NS0_6memory12LoadWithCastILi1EEENSH_13StoreWithCastILi1EEEEEviT_T0_T2_T3_T4_T5_:
	.zero		956


//--------------------- .nv.constant0._ZN2at6native18elementwise_kernelILi128ELi2EZNS0_22gpu_kernel_impl_nocastIZZZNS0_66_GLOBAL__N__d53a5ca4_28_ActivationLeakyReluKernel_cu_9e10b42f_310617leaky_relu_kernelERNS_18TensorIteratorBaseERKN3c106ScalarEENKUlvE_clEvENKUlvE0_clEvEUlfE_EEvS5_RKT_EUliE_EEviT1_ --------------------------
	.section	.nv.constant0._ZN2at6native18elementwise_kernelILi128ELi2EZNS0_22gpu_kernel_impl_nocastIZZZNS0_66_GLOBAL__N__d53a5ca4_28_ActivationLeakyReluKernel_cu_9e10b42f_310617leaky_relu_kernelERNS_18TensorIteratorBaseERKN3c106ScalarEENKUlvE_clEvENKUlvE0_clEvEUlfE_EEvS5_RKT_EUliE_EEviT1_,"a",@progbits
	.sectionflags	@""
	.align	4
.nv.constant0._ZN2at6native18elementwise_kernelILi128ELi2EZNS0_22gpu_kernel_impl_nocastIZZZNS0_66_GLOBAL__N__d53a5ca4_28_ActivationLeakyReluKernel_cu_9e10b42f_310617leaky_relu_kernelERNS_18TensorIteratorBaseERKN3c106ScalarEENKUlvE_clEvENKUlvE0_clEvEUlfE_EEvS5_RKT_EUliE_EEviT1_:
	.zero		1448


//--------------------- .nv.constant0._ZN2at6native27unrolled_elementwise_kernelIZZZNS0_66_GLOBAL__N__d53a5ca4_28_ActivationLeakyReluKernel_cu_9e10b42f_310617leaky_relu_kernelERNS_18TensorIteratorBaseERKN3c106ScalarEENKUlvE_clEvENKUlvE0_clEvEUlfE_St5arrayIPcLm2EELi4E23TrivialOffsetCalculatorILi1EjESG_NS0_6memory15LoadWithoutCastENSH_16StoreWithoutCastEEEviT_T0_T2_T3_T4_T5_ --------------------------
	.section	.nv.constant0._ZN2at6native27unrolled_elementwise_kernelIZZZNS0_66_GLOBAL__N__d53a5ca4_28_ActivationLeakyReluKernel_cu_9e10b42f_310617leaky_relu_kernelERNS_18TensorIteratorBaseERKN3c106ScalarEENKUlvE_clEvENKUlvE0_clEvEUlfE_St5arrayIPcLm2EELi4E23TrivialOffsetCalculatorILi1EjESG_NS0_6memory15LoadWithoutCastENSH_16StoreWithoutCastEEEviT_T0_T2_T3_T4_T5_,"a",@progbits
	.sectionflags	@""
	.align	4
.nv.constant0._ZN2at6native27unrolled_elementwise_kernelIZZZNS0_66_GLOBAL__N__d53a5ca4_28_ActivationLeakyReluKernel_cu_9e10b42f_310617leaky_relu_kernelERNS_18TensorIteratorBaseERKN3c106ScalarEENKUlvE_clEvENKUlvE0_clEvEUlfE_St5arrayIPcLm2EELi4E23TrivialOffsetCalculatorILi1EjESG_NS0_6memory15LoadWithoutCastENSH_16StoreWithoutCastEEEviT_T0_T2_T3_T4_T5_:
	.zero		940


//--------------------- .nv.constant0._ZN2at6native29vectorized_elementwise_kernelILi2EZZZNS0_66_GLOBAL__N__d53a5ca4_28_ActivationLeakyReluKernel_cu_9e10b42f_310617leaky_relu_kernelERNS_18TensorIteratorBaseERKN3c106ScalarEENKUlvE_clEvENKUlvE0_clEvEUlfE_St5arrayIPcLm2EEEEviT0_T1_ --------------------------
	.section	.nv.constant0._ZN2at6native29vectorized_elementwise_kernelILi2EZZZNS0_66_GLOBAL__N__d53a5ca4_28_ActivationLeakyReluKernel_cu_9e10b42f_310617leaky_relu_kernelERNS_18TensorIteratorBaseERKN3c106ScalarEENKUlvE_clEvENKUlvE0_clEvEUlfE_St5arrayIPcLm2EEEEviT0_T1_,"a",@progbits
	.sectionflags	@""
	.align	4
.nv.constant0._ZN2at6native29vectorized_elementwise_kernelILi2EZZZNS0_66_GLOBAL__N__d53a5ca4_28_ActivationLeakyReluKernel_cu_9e10b42f_310617leaky_relu_kernelERNS_18TensorIteratorBaseERKN3c106ScalarEENKUlvE_clEvENKUlvE0_clEvEUlfE_St5arrayIPcLm2EEEEviT0_T1_:
	.zero		936


//--------------------- .nv.constant0._ZN2at6native29vectorized_elementwise_kernelILi4EZZZNS0_66_GLOBAL__N__d53a5ca4_28_ActivationLeakyReluKernel_cu_9e10b42f_310617leaky_relu_kernelERNS_18TensorIteratorBaseERKN3c106ScalarEENKUlvE_clEvENKUlvE0_clEvEUlfE_St5arrayIPcLm2EEEEviT0_T1_ --------------------------
	.section	.nv.constant0._ZN2at6native29vectorized_elementwise_kernelILi4EZZZNS0_66_GLOBAL__N__d53a5ca4_28_ActivationLeakyReluKernel_cu_9e10b42f_310617leaky_relu_kernelERNS_18TensorIteratorBaseERKN3c106ScalarEENKUlvE_clEvENKUlvE0_clEvEUlfE_St5arrayIPcLm2EEEEviT0_T1_,"a",@progbits
	.sectionflags	@""
	.align	4
.nv.constant0._ZN2at6native29vectorized_elementwise_kernelILi4EZZZNS0_66_GLOBAL__N__d53a5ca4_28_ActivationLeakyReluKernel_cu_9e10b42f_310617leaky_relu_kernelERNS_18TensorIteratorBaseERKN3c106ScalarEENKUlvE_clEvENKUlvE0_clEvEUlfE_St5arrayIPcLm2EEEEviT0_T1_:
	.zero		936


//--------------------- .nv.constant0._ZN2at6native29vectorized_elementwise_kernelILi8EZZZNS0_66_GLOBAL__N__d53a5ca4_28_ActivationLeakyReluKernel_cu_9e10b42f_310617leaky_relu_kernelERNS_18TensorIteratorBaseERKN3c106ScalarEENKUlvE_clEvENKUlvE0_clEvEUlfE_St5arrayIPcLm2EEEEviT0_T1_ --------------------------
	.section	.nv.constant0._ZN2at6native29vectorized_elementwise_kernelILi8EZZZNS0_66_GLOBAL__N__d53a5ca4_28_ActivationLeakyReluKernel_cu_9e10b42f_310617leaky_relu_kernelERNS_18TensorIteratorBaseERKN3c106ScalarEENKUlvE_clEvENKUlvE0_clEvEUlfE_St5arrayIPcLm2EEEEviT0_T1_,"a",@progbits
	.sectionflags	@""
	.align	4
.nv.constant0._ZN2at6native29vectorized_elementwise_kernelILi8EZZZNS0_66_GLOBAL__N__d53a5ca4_28_ActivationLeakyReluKernel_cu_9e10b42f_310617leaky_relu_kernelERNS_18TensorIteratorBaseERKN3c106ScalarEENKUlvE_clEvENKUlvE0_clEvEUlfE_St5arrayIPcLm2EEEEviT0_T1_:
	.zero		936


//--------------------- .nv.constant0._ZN2at6native18elementwise_kernelILi128ELi4EZNS0_15gpu_kernel_implIZZZNS0_66_GLOBAL__N__d53a5ca4_28_ActivationLeakyReluKernel_cu_9e10b42f_310617leaky_relu_kernelERNS_18TensorIteratorBaseERKN3c106ScalarEENKUlvE_clEvENKUlvE_clEvEUldE_EEvS5_RKT_EUliE_EEviT1_ --------------------------
	.section	.nv.constant0._ZN2at6native18elementwise_kernelILi128ELi4EZNS0_15gpu_kernel_implIZZZNS0_66_GLOBAL__N__d53a5ca4_28_ActivationLeakyReluKernel_cu_9e10b42f_310617leaky_relu_kernelERNS_18TensorIteratorBaseERKN3c106ScalarEENKUlvE_clEvENKUlvE_clEvEUldE_EEvS5_RKT_EUliE_EEviT1_,"a",@progbits
	.sectionflags	@""
	.align	4
.nv.constant0._ZN2at6native18elementwise_kernelILi128ELi4EZNS0_15gpu_kernel_implIZZZNS0_66_GLOBAL__N__d53a5ca4_28_ActivationLeakyReluKernel_cu_9e10b42f_310617leaky_relu_kernelERNS_18TensorIteratorBaseERKN3c106ScalarEENKUlvE_clEvENKUlvE_clEvEUldE_EEvS5_RKT_EUliE_EEviT1_:
	.zero		1456


//--------------------- .nv.constant0._ZN2at6native27unrolled_elementwise_kernelIZZZNS0_66_GLOBAL__N__d53a5ca4_28_ActivationLeakyReluKernel_cu_9e10b42f_310617leaky_relu_kernelERNS_18TensorIteratorBaseERKN3c106ScalarEENKUlvE_clEvENKUlvE_clEvEUldE_St5arrayIPcLm2EELi4E23TrivialOffsetCalculatorILi1EjESG_NS0_6memory12LoadWithCastILi1EEENSH_13StoreWithCastILi1EEEEEviT_T0_T2_T3_T4_T5_ --------------------------
	.section	.nv.constant0._ZN2at6native27unrolled_elementwise_kernelIZZZNS0_66_GLOBAL__N__d53a5ca4_28_ActivationLeakyReluKernel_cu_9e10b42f_310617leaky_relu_kernelERNS_18TensorIteratorBaseERKN3c106ScalarEENKUlvE_clEvENKUlvE_clEvEUldE_St5arrayIPcLm2EELi4E23TrivialOffsetCalculatorILi1EjESG_NS0_6memory12LoadWithCastILi1EEENSH_13StoreWithCastILi1EEEEEviT_T0_T2_T3_T4_T5_,"a",@progbits
	.sectionflags	@""
	.align	4
.nv.constant0._ZN2at6native27unrolled_elementwise_kernelIZZZNS0_66_GLOBAL__N__d53a5ca4_28_ActivationLeakyReluKernel_cu_9e10b42f_310617leaky_relu_kernelERNS_18TensorIteratorBaseERKN3c106ScalarEENKUlvE_clEvENKUlvE_clEvEUldE_St5arrayIPcLm2EELi4E23TrivialOffsetCalculatorILi1EjESG_NS0_6memory12LoadWithCastILi1EEENSH_13StoreWithCastILi1EEEEEviT_T0_T2_T3_T4_T5_:
	.zero		956


//--------------------- .nv.constant0._ZN2at6native18elementwise_kernelILi128ELi2EZNS0_22gpu_kernel_impl_nocastIZZZNS0_66_GLOBAL__N__d53a5ca4_28_ActivationLeakyReluKernel_cu_9e10b42f_310617leaky_relu_kernelERNS_18TensorIteratorBaseERKN3c106ScalarEENKUlvE_clEvENKUlvE_clEvEUldE_EEvS5_RKT_EUliE_EEviT1_ --------------------------
	.section	.nv.constant0._ZN2at6native18elementwise_kernelILi128ELi2EZNS0_22gpu_kernel_impl_nocastIZZZNS0_66_GLOBAL__N__d53a5ca4_28_ActivationLeakyReluKernel_cu_9e10b42f_310617leaky_relu_kernelERNS_18TensorIteratorBaseERKN3c106ScalarEENKUlvE_clEvENKUlvE_clEvEUldE_EEvS5_RKT_EUliE_EEviT1_,"a",@progbits
	.sectionflags	@""
	.align	4
.nv.constant0._ZN2at6native18elementwise_kernelILi128ELi2EZNS0_22gpu_kernel_impl_nocastIZZZNS0_66_GLOBAL__N__d53a5ca4_28_ActivationLeakyReluKernel_cu_9e10b42f_310617leaky_relu_kernelERNS_18TensorIteratorBaseERKN3c106ScalarEENKUlvE_clEvENKUlvE_clEvEUldE_EEvS5_RKT_EUliE_EEviT1_:
	.zero		1448


//--------------------- .nv.constant0._ZN2at6native27unrolled_elementwise_kernelIZZZNS0_66_GLOBAL__N__d53a5ca4_28_ActivationLeakyReluKernel_cu_9e10b42f_310617leaky_relu_kernelERNS_18TensorIteratorBaseERKN3c106ScalarEENKUlvE_clEvENKUlvE_clEvEUldE_St5arrayIPcLm2EELi4E23TrivialOffsetCalculatorILi1EjESG_NS0_6memory15LoadWithoutCastENSH_16StoreWithoutCastEEEviT_T0_T2_T3_T4_T5_ --------------------------
	.section	.nv.constant0._ZN2at6native27unrolled_elementwise_kernelIZZZNS0_66_GLOBAL__N__d53a5ca4_28_ActivationLeakyReluKernel_cu_9e10b42f_310617leaky_relu_kernelERNS_18TensorIteratorBaseERKN3c106ScalarEENKUlvE_clEvENKUlvE_clEvEUldE_St5arrayIPcLm2EELi4E23TrivialOffsetCalculatorILi1EjESG_NS0_6memory15LoadWithoutCastENSH_16StoreWithoutCastEEEviT_T0_T2_T3_T4_T5_,"a",@progbits
	.sectionflags	@""
	.align	4
.nv.constant0._ZN2at6native27unrolled_elementwise_kernelIZZZNS0_66_GLOBAL__N__d53a5ca4_28_ActivationLeakyReluKernel_cu_9e10b42f_310617leaky_relu_kernelERNS_18TensorIteratorBaseERKN3c106ScalarEENKUlvE_clEvENKUlvE_clEvEUldE_St5arrayIPcLm2EELi4E23TrivialOffsetCalculatorILi1EjESG_NS0_6memory15LoadWithoutCastENSH_16StoreWithoutCastEEEviT_T0_T2_T3_T4_T5_:
	.zero		940


//--------------------- .nv.constant0._ZN2at6native29vectorized_elementwise_kernelILi2EZZZNS0_66_GLOBAL__N__d53a5ca4_28_ActivationLeakyReluKernel_cu_9e10b42f_310617leaky_relu_kernelERNS_18TensorIteratorBaseERKN3c106ScalarEENKUlvE_clEvENKUlvE_clEvEUldE_St5arrayIPcLm2EEEEviT0_T1_ --------------------------
	.section	.nv.constant0._ZN2at6native29vectorized_elementwise_kernelILi2EZZZNS0_66_GLOBAL__N__d53a5ca4_28_ActivationLeakyReluKernel_cu_9e10b42f_310617leaky_relu_kernelERNS_18TensorIteratorBaseERKN3c106ScalarEENKUlvE_clEvENKUlvE_clEvEUldE_St5arrayIPcLm2EEEEviT0_T1_,"a",@progbits
	.sectionflags	@""
	.align	4
.nv.constant0._ZN2at6native29vectorized_elementwise_kernelILi2EZZZNS0_66_GLOBAL__N__d53a5ca4_28_ActivationLeakyReluKernel_cu_9e10b42f_310617leaky_relu_kernelERNS_18TensorIteratorBaseERKN3c106ScalarEENKUlvE_clEvENKUlvE_clEvEUldE_St5arrayIPcLm2EEEEviT0_T1_:
	.zero		936


//--------------------- .nv.constant0._ZN2at6native29vectorized_elementwise_kernelILi4EZZZNS0_66_GLOBAL__N__d53a5ca4_28_ActivationLeakyReluKernel_cu_9e10b42f_310617leaky_relu_kernelERNS_18TensorIteratorBaseERKN3c106ScalarEENKUlvE_clEvENKUlvE_clEvEUldE_St5arrayIPcLm2EEEEviT0_T1_ --------------------------
	.section	.nv.constant0._ZN2at6native29vectorized_elementwise_kernelILi4EZZZNS0_66_GLOBAL__N__d53a5ca4_28_ActivationLeakyReluKernel_cu_9e10b42f_310617leaky_relu_kernelERNS_18TensorIteratorBaseERKN3c106ScalarEENKUlvE_clEvENKUlvE_clEvEUldE_St5arrayIPcLm2EEEEviT0_T1_,"a",@progbits
	.sectionflags	@""
	.align	4
.nv.constant0._ZN2at6native29vectorized_elementwise_kernelILi4EZZZNS0_66_GLOBAL__N__d53a5ca4_28_ActivationLeakyReluKernel_cu_9e10b42f_310617leaky_relu_kernelERNS_18TensorIteratorBaseERKN3c106ScalarEENKUlvE_clEvENKUlvE_clEvEUldE_St5arrayIPcLm2EEEEviT0_T1_:
	.zero		936


//--------------------- .nv.constant0._ZN2at6native29vectorized_elementwise_kernelILi8EZZZNS0_66_GLOBAL__N__d53a5ca4_28_ActivationLeakyReluKernel_cu_9e10b42f_310617leaky_relu_kernelERNS_18TensorIteratorBaseERKN3c106ScalarEENKUlvE_clEvENKUlvE_clEvEUldE_St5arrayIPcLm2EEEEviT0_T1_ --------------------------
	.section	.nv.constant0._ZN2at6native29vectorized_elementwise_kernelILi8EZZZNS0_66_GLOBAL__N__d53a5ca4_28_ActivationLeakyReluKernel_cu_9e10b42f_310617leaky_relu_kernelERNS_18TensorIteratorBaseERKN3c106ScalarEENKUlvE_clEvENKUlvE_clEvEUldE_St5arrayIPcLm2EEEEviT0_T1_,"a",@progbits
	.sectionflags	@""
	.align	4
.nv.constant0._ZN2at6native29vectorized_elementwise_kernelILi8EZZZNS0_66_GLOBAL__N__d53a5ca4_28_ActivationLeakyReluKernel_cu_9e10b42f_310617leaky_relu_kernelERNS_18TensorIteratorBaseERKN3c106ScalarEENKUlvE_clEvENKUlvE_clEvEUldE_St5arrayIPcLm2EEEEviT0_T1_:
	.zero		936


//--------------------- SYMBOLS --------------------------

	.type		.nv.reservedSmem.offset0,@object
	.size		.nv.reservedSmem.offset0,0x4
	.type		__assertfail,@function
